def attn_fwd(
    Q,
    K,
    V,
    Out,
    Lse,
    sm_scale,
    stride_qz,
    stride_qh,
    stride_qm,
    stride_qk,
    stride_kz,
    stride_kh,
    stride_kn,
    stride_kk,
    stride_vz,
    stride_vh,
    stride_vn,
    stride_vk,
    stride_oz,
    stride_oh,
    stride_om,
    stride_ok,
    seqlen_q,
    seqlen_k,
    BLOCK_M: tl.constexpr,
    BLOCK_N: tl.constexpr,
    HEAD_DIM: tl.constexpr,
    CAUSAL: tl.constexpr,
):
    start_m = tl.program_id(0)
    off_hz = tl.program_id(1)
    q_off = off_hz * stride_qh
    k_off = off_hz * stride_kh
    v_off = off_hz * stride_vh
    offs_m = start_m * BLOCK_M + tl.arange(0, BLOCK_M)
    offs_d = tl.arange(0, HEAD_DIM)
    offs_n = tl.arange(0, BLOCK_N)
    q_ptrs = Q + q_off + offs_m[:, None] * stride_qm + offs_d[None, :] * stride_qk
    k_ptrs = K + k_off + offs_d[:, None] * stride_kk + offs_n[None, :] * stride_kn
    v_ptrs = V + v_off + offs_n[:, None] * stride_vn + offs_d[None, :] * stride_vk
    m_i = tl.full([BLOCK_M], float("-inf"), dtype=tl.float32)
    l_i = tl.zeros([BLOCK_M], dtype=tl.float32) + 1.0
    acc = tl.zeros([BLOCK_M, HEAD_DIM], dtype=tl.float32)
    q = tl.load(q_ptrs)
    acc, l_i, m_i = _attn_fwd_inner(
        acc,
        l_i,
        m_i,
        q,
        k_ptrs,
        v_ptrs,
        sm_scale,
        stride_kn,
        stride_vn,
        start_m,
        seqlen_k,
        BLOCK_M,
        BLOCK_N,
        HEAD_DIM,
        CAUSAL,
    )
    acc = acc / l_i[:, None]
    lse = m_i + tl.math.log2(l_i) / 1.4426950408889634
    o_ptrs = (
        Out
        + off_hz * stride_oh
        + offs_m[:, None] * stride_om
        + offs_d[None, :] * stride_ok
    )
    tl.store(o_ptrs, acc.to(Out.dtype.element_ty))
    tl.store(Lse + off_hz * seqlen_q + offs_m, lse)

# config = {"BLOCK_M": 32, "BLOCK_N": 128, "HEAD_DIM": 512, "arch": "sm_100", "causal": false, "dtype": "fp16", "num_stages": 2, "num_warps": 8}
# arch = sm_100


// ===== COMPILED SASS (sm_100a) =====

	.target	sm_100a

	.elftype	@"ET_EXEC"


//--------------------- .note.nv.tkinfo           --------------------------
	.section	.note.nv.tkinfo,"",@"SHT_NOTE"
	.sectionflags	@"SHF_NOTE_NV_TKINFO"
	.tkinfo
        /*0018*/ 	.word	0x00000081
        /*0030*/ 	.string	""
        /*0030*/ 	.string	"ptxas-blackwell"
        /*0030*/ 	.string	"Cuda compilation tools, release 12.9, V12.9.86"
        /*0030*/ 	.string	"Build cuda_12.9.r12.9/compiler.36037853_0"
        /*0030*/ 	.string	"-v  -suppress-debug-info  -lineinfo  -arch sm_100a "



//--------------------- .note.nv.cuver            --------------------------
	.section	.note.nv.cuver,"",@"SHT_NOTE"
	.sectionflags	@"SHF_NOTE_NV_CUVER"
        /*0018*/ 	.short	0x0001
        /*001a*/ 	.short	0x0064
        /*001c*/ 	.short	0x0001
        /*001e*/ 	.short	0x0000
        /*0020*/ 	.short	0x0001
        /*0022*/ 	.short	0x0000


//--------------------- .nv.info                  --------------------------
	.section	.nv.info,"",@"SHT_CUDA_INFO"
	.align	4


	//----- nvinfo : EIATTR_REGCOUNT
	.align		4
        /*0000*/ 	.byte	0x04, 0x2f
        /*0002*/ 	.short	(.L_2 - .L_1)
	.align		4
.L_1:
        /*0004*/ 	.word	index@(attn_fwd)
        /*0008*/ 	.word	0x00000020


	//----- nvinfo : EIATTR_FRAME_SIZE
	.align		4
.L_2:
        /*000c*/ 	.byte	0x04, 0x11
        /*000e*/ 	.short	(.L_4 - .L_3)
	.align		4
.L_3:
        /*0010*/ 	.word	index@(attn_fwd)
        /*0014*/ 	.word	0x00002530


	//----- nvinfo : EIATTR_MIN_STACK_SIZE
	.align		4
.L_4:
        /*0018*/ 	.byte	0x04, 0x12
        /*001a*/ 	.short	(.L_6 - .L_5)
	.align		4
.L_5:
        /*001c*/ 	.word	index@(attn_fwd)
        /*0020*/ 	.word	0x00002530
.L_6:


//--------------------- .nv.info.attn_fwd         --------------------------
	.section	.nv.info.attn_fwd,"",@"SHT_CUDA_INFO"
	.sectionflags	@""
	.align	4


	//----- nvinfo : EIATTR_CUDA_API_VERSION
	.align		4
        /*0000*/ 	.byte	0x04, 0x37
        /*0002*/ 	.short	(.L_8 - .L_7)
.L_7:
        /*0004*/ 	.word	0x00000081


	//----- nvinfo : EIATTR_KPARAM_INFO
	.align		4
.L_8:
        /*0008*/ 	.byte	0x04, 0x17
        /*000a*/ 	.short	(.L_10 - .L_9)
.L_9:
        /*000c*/ 	.word	0x00000000
        /*0010*/ 	.short	0x0019
        /*0012*/ 	.short	0x0080
        /*0014*/ 	.byte	0x00, 0xf4, 0x21, 0x00


	//----- nvinfo : EIATTR_KPARAM_INFO
	.align		4
.L_10:
        /*0018*/ 	.byte	0x04, 0x17
        /*001a*/ 	.short	(.L_12 - .L_11)
.L_11:
        /*001c*/ 	.word	0x00000000
        /*0020*/ 	.short	0x0018
        /*0022*/ 	.short	0x0078
        /*0024*/ 	.byte	0x00, 0xf4, 0x21, 0x00


	//----- nvinfo : EIATTR_KPARAM_INFO
	.align		4
.L_12:
        /*0028*/ 	.byte	0x04, 0x17
        /*002a*/ 	.short	(.L_14 - .L_13)
.L_13:
        /*002c*/ 	.word	0x00000000
        /*0030*/ 	.short	0x0017
        /*0032*/ 	.short	0x0070
        /*0034*/ 	.byte	0x00, 0xf0, 0x11, 0x00


	//----- nvinfo : EIATTR_KPARAM_INFO
	.align		4
.L_14:
        /*0038*/ 	.byte	0x04, 0x17
        /*003a*/ 	.short	(.L_16 - .L_15)
.L_15:
        /*003c*/ 	.word	0x00000000
        /*0040*/ 	.short	0x0016
        /*0042*/ 	.short	0x006c
        /*0044*/ 	.byte	0x00, 0xf0, 0x11, 0x00


	//----- nvinfo : EIATTR_KPARAM_INFO
	.align		4
.L_16:
        /*0048*/ 	.byte	0x04, 0x17
        /*004a*/ 	.short	(.L_18 - .L_17)
.L_17:
        /*004c*/ 	.word	0x00000000
        /*0050*/ 	.short	0x0015
        /*0052*/ 	.short	0x0068
        /*0054*/ 	.byte	0x00, 0xf0, 0x11, 0x00


	//----- nvinfo : EIATTR_KPARAM_INFO
	.align		4
.L_18:
        /*0058*/ 	.byte	0x04, 0x17
        /*005a*/ 	.short	(.L_20 - .L_19)
.L_19:
        /*005c*/ 	.word	0x00000000
        /*0060*/ 	.short	0x0014
        /*0062*/ 	.short	0x0064
        /*0064*/ 	.byte	0x00, 0xf0, 0x11, 0x00


	//----- nvinfo : EIATTR_KPARAM_INFO
	.align		4
.L_20:
        /*0068*/ 	.byte	0x04, 0x17
        /*006a*/ 	.short	(.L_22 - .L_21)
.L_21:
        /*006c*/ 	.word	0x00000000
        /*0070*/ 	.short	0x0013
        /*0072*/ 	.short	0x0060
        /*0074*/ 	.byte	0x00, 0xf0, 0x11, 0x00


	//----- nvinfo : EIATTR_KPARAM_INFO
	.align		4
.L_22:
        /*0078*/ 	.byte	0x04, 0x17
        /*007a*/ 	.short	(.L_24 - .L_23)
.L_23:
        /*007c*/ 	.word	0x00000000
        /*0080*/ 	.short	0x0012
        /*0082*/ 	.short	0x005c
        /*0084*/ 	.byte	0x00, 0xf0, 0x11, 0x00


	//----- nvinfo : EIATTR_KPARAM_INFO
	.align		4
.L_24:
        /*0088*/ 	.byte	0x04, 0x17
        /*008a*/ 	.short	(.L_26 - .L_25)
.L_25:
        /*008c*/ 	.word	0x00000000
        /*0090*/ 	.short	0x0011
        /*0092*/ 	.short	0x0058
        /*0094*/ 	.byte	0x00, 0xf0, 0x11, 0x00


	//----- nvinfo : EIATTR_KPARAM_INFO
	.align		4
.L_26:
        /*0098*/ 	.byte	0x04, 0x17
        /*009a*/ 	.short	(.L_28 - .L_27)
.L_27:
        /*009c*/ 	.word	0x00000000
        /*00a0*/ 	.short	0x0010
        /*00a2*/ 	.short	0x0054
        /*00a4*/ 	.byte	0x00, 0xf0, 0x11, 0x00


	//----- nvinfo : EIATTR_KPARAM_INFO
	.align		4
.L_28:
        /*00a8*/ 	.byte	0x04, 0x17
        /*00aa*/ 	.short	(.L_30 - .L_29)
.L_29:
        /*00ac*/ 	.word	0x00000000
        /*00b0*/ 	.short	0x000f
        /*00b2*/ 	.short	0x0050
        /*00b4*/ 	.byte	0x00, 0xf0, 0x11, 0x00


	//----- nvinfo : EIATTR_KPARAM_INFO
	.align		4
.L_30:
        /*00b8*/ 	.byte	0x04, 0x17
        /*00ba*/ 	.short	(.L_32 - .L_31)
.L_31:
        /*00bc*/ 	.word	0x00000000
        /*00c0*/ 	.short	0x000e
        /*00c2*/ 	.short	0x004c
        /*00c4*/ 	.byte	0x00, 0xf0, 0x11, 0x00


	//----- nvinfo : EIATTR_KPARAM_INFO
	.align		4
.L_32:
        /*00c8*/ 	.byte	0x04, 0x17
        /*00ca*/ 	.short	(.L_34 - .L_33)
.L_33:
        /*00cc*/ 	.word	0x00000000
        /*00d0*/ 	.short	0x000d
        /*00d2*/ 	.short	0x0048
        /*00d4*/ 	.byte	0x00, 0xf0, 0x11, 0x00


	//----- nvinfo : EIATTR_KPARAM_INFO
	.align		4
.L_34:
        /*00d8*/ 	.byte	0x04, 0x17
        /*00da*/ 	.short	(.L_36 - .L_35)
.L_35:
        /*00dc*/ 	.word	0x00000000
        /*00e0*/ 	.short	0x000c
        /*00e2*/ 	.short	0x0044
        /*00e4*/ 	.byte	0x00, 0xf0, 0x11, 0x00


	//----- nvinfo : EIATTR_KPARAM_INFO
	.align		4
.L_36:
        /*00e8*/ 	.byte	0x04, 0x17
        /*00ea*/ 	.short	(.L_38 - .L_37)
.L_37:
        /*00ec*/ 	.word	0x00000000
        /*00f0*/ 	.short	0x000b
        /*00f2*/ 	.short	0x0040
        /*00f4*/ 	.byte	0x00, 0xf0, 0x11, 0x00


	//----- nvinfo : EIATTR_KPARAM_INFO
	.align		4
.L_38:
        /*00f8*/ 	.byte	0x04, 0x17
        /*00fa*/ 	.short	(.L_40 - .L_39)
.L_39:
        /*00fc*/ 	.word	0x00000000
        /*0100*/ 	.short	0x000a
        /*0102*/ 	.short	0x003c
        /*0104*/ 	.byte	0x00, 0xf0, 0x11, 0x00


	//----- nvinfo : EIATTR_KPARAM_INFO
	.align		4
.L_40:
        /*0108*/ 	.byte	0x04, 0x17
        /*010a*/ 	.short	(.L_42 - .L_41)
.L_41:
        /*010c*/ 	.word	0x00000000
        /*0110*/ 	.short	0x0009
        /*0112*/ 	.short	0x0038
        /*0114*/ 	.byte	0x00, 0xf0, 0x11, 0x00


	//----- nvinfo : EIATTR_KPARAM_INFO
	.align		4
.L_42:
        /*0118*/ 	.byte	0x04, 0x17
        /*011a*/ 	.short	(.L_44 - .L_43)
.L_43:
        /*011c*/ 	.word	0x00000000
        /*0120*/ 	.short	0x0008
        /*0122*/ 	.short	0x0034
        /*0124*/ 	.byte	0x00, 0xf0, 0x11, 0x00


	//----- nvinfo : EIATTR_KPARAM_INFO
	.align		4
.L_44:
        /*0128*/ 	.byte	0x04, 0x17
        /*012a*/ 	.short	(.L_46 - .L_45)
.L_45:
        /*012c*/ 	.word	0x00000000
        /*0130*/ 	.short	0x0007
        /*0132*/ 	.short	0x0030
        /*0134*/ 	.byte	0x00, 0xf0, 0x11, 0x00


	//----- nvinfo : EIATTR_KPARAM_INFO
	.align		4
.L_46:
        /*0138*/ 	.byte	0x04, 0x17
        /*013a*/ 	.short	(.L_48 - .L_47)
.L_47:
        /*013c*/ 	.word	0x00000000
        /*0140*/ 	.short	0x0006
        /*0142*/ 	.short	0x002c
        /*0144*/ 	.byte	0x00, 0xf0, 0x11, 0x00


	//----- nvinfo : EIATTR_KPARAM_INFO
	.align		4
.L_48:
        /*0148*/ 	.byte	0x04, 0x17
        /*014a*/ 	.short	(.L_50 - .L_49)
.L_49:
        /*014c*/ 	.word	0x00000000
        /*0150*/ 	.short	0x0005
        /*0152*/ 	.short	0x0028
        /*0154*/ 	.byte	0x00, 0xf0, 0x11, 0x00


	//----- nvinfo : EIATTR_KPARAM_INFO
	.align		4
.L_50:
        /*0158*/ 	.byte	0x04, 0x17
        /*015a*/ 	.short	(.L_52 - .L_51)
.L_51:
        /*015c*/ 	.word	0x00000000
        /*0160*/ 	.short	0x0004
        /*0162*/ 	.short	0x0020
        /*0164*/ 	.byte	0x00, 0xf4, 0x21, 0x00


	//----- nvinfo : EIATTR_KPARAM_INFO
	.align		4
.L_52:
        /*0168*/ 	.byte	0x04, 0x17
        /*016a*/ 	.short	(.L_54 - .L_53)
.L_53:
        /*016c*/ 	.word	0x00000000
        /*0170*/ 	.short	0x0003
        /*0172*/ 	.short	0x0018
        /*0174*/ 	.byte	0x00, 0xf4, 0x21, 0x00


	//----- nvinfo : EIATTR_KPARAM_INFO
	.align		4
.L_54:
        /*0178*/ 	.byte	0x04, 0x17
        /*017a*/ 	.short	(.L_56 - .L_55)
.L_55:
        /*017c*/ 	.word	0x00000000
        /*0180*/ 	.short	0x0002
        /*0182*/ 	.short	0x0010
        /*0184*/ 	.byte	0x00, 0xf4, 0x21, 0x00


	//----- nvinfo : EIATTR_KPARAM_INFO
	.align		4
.L_56:
        /*0188*/ 	.byte	0x04, 0x17
        /*018a*/ 	.short	(.L_58 - .L_57)
.L_57:
        /*018c*/ 	.word	0x00000000
        /*0190*/ 	.short	0x0001
        /*0192*/ 	.short	0x0008
        /*0194*/ 	.byte	0x00, 0xf4, 0x21, 0x00


	//----- nvinfo : EIATTR_KPARAM_INFO
	.align		4
.L_58:
        /*0198*/ 	.byte	0x04, 0x17
        /*019a*/ 	.short	(.L_60 - .L_59)
.L_59:
        /*019c*/ 	.word	0x00000000
        /*01a0*/ 	.short	0x0000
        /*01a2*/ 	.short	0x0000
        /*01a4*/ 	.byte	0x00, 0xf4, 0x21, 0x00


	//----- nvinfo : EIATTR_SPARSE_MMA_MASK
	.align		4
.L_60:
        /*01a8*/ 	.byte	0x03, 0x50
        /*01aa*/ 	.short	0x0000


	//----- nvinfo : EIATTR_MAXREG_COUNT
	.align		4
        /*01ac*/ 	.byte	0x03, 0x1b
        /*01ae*/ 	.short	0x00ff


	//----- nvinfo : EIATTR_NUM_BARRIERS
	.align		4
        /*01b0*/ 	.byte	0x02, 0x4c
        /*01b2*/ 	.byte	0x01
	.zero		1


	//----- nvinfo : EIATTR_ANNOTATIONS
	.align		4
        /*01b4*/ 	.byte	0x04, 0x55
        /*01b6*/ 	.short	(.L_62 - .L_61)


	//   ....[0]....
.L_61:
        /*01b8*/ 	.word	0x00000001
        /*01bc*/ 	.byte	0x20, 0x01, 0x00, 0x00, 0x01, 0x00, 0x00, 0x00, 0x30, 0x04, 0x00, 0x00, 0x01, 0x00, 0x00, 0x00
        /* <DEDUP_REMOVED lines=2796> */
        /*b08c*/ 	.byte	0x40, 0xbb, 0x02, 0x00


	//----- nvinfo : EIATTR_COOP_GROUP_MASK_REGIDS
	.align		4
.L_62:
        /*b090*/ 	.byte	0x04, 0x29
        /*b092*/ 	.short	(.L_64 - .L_63)


	//   ....[0]....
.L_63:
        /*b094*/ 	.word	0xffffffff


	//   ....[1]....
        /*b098*/ 	.word	0xffffffff


	//   ....[2]....
        /*b09c*/ 	.word	0xffffffff


	//   ....[3]....
        /*b0a0*/ 	.word	0xffffffff


	//   ....[4]....
        /*b0a4*/ 	.word	0xffffffff


	//   ....[5]....
        /*b0a8*/ 	.word	0xffffffff


	//   ....[6]....
        /*b0ac*/ 	.word	0xffffffff


	//   ....[7]....
        /*b0b0*/ 	.word	0xffffffff


	//   ....[8]....
        /*b0b4*/ 	.word	0xffffffff


	//   ....[9]....
        /*b0b8*/ 	.word	0xffffffff


	//   ....[10]....
        /*b0bc*/ 	.word	0xffffffff


	//   ....[11]....
        /*b0c0*/ 	.word	0xffffffff


	//   ....[12]....
        /*b0c4*/ 	.word	0xffffffff


	//   ....[13]....
        /*b0c8*/ 	.word	0xffffffff


	//   ....[14]....
        /*b0cc*/ 	.word	0xffffffff


	//   ....[15]....
        /*b0d0*/ 	.word	0xffffffff


	//   ....[16]....
        /*b0d4*/ 	.word	0xffffffff


	//   ....[17]....
        /*b0d8*/ 	.word	0xffffffff


	//   ....[18]....
        /*b0dc*/ 	.word	0xffffffff


	//   ....[19]....
        /*b0e0*/ 	.word	0xffffffff


	//   ....[20]....
        /*b0e4*/ 	.word	0xffffffff


	//   ....[21]....
        /*b0e8*/ 	.word	0xffffffff


	//----- nvinfo : EIATTR_COOP_GROUP_INSTR_OFFSETS
	.align		4
.L_64:
        /*b0ec*/ 	.byte	0x04, 0x28
        /*b0ee*/ 	.short	(.L_66 - .L_65)


	//   ....[0]....
.L_65:
        /*b0f0*/ 	.word	0x00016fe0


	//   ....[1]....
        /*b0f4*/ 	.word	0x00016ff0


	//   ....[2]....
        /*b0f8*/ 	.word	0x00017040


	//   ....[3]....
        /*b0fc*/ 	.word	0x000170f0


	//   ....[4]....
        /*b100*/ 	.word	0x00017100


	//   ....[5]....
        /*b104*/ 	.word	0x00017110


	//   ....[6]....
        /*b108*/ 	.word	0x00017140


	//   ....[7]....
        /*b10c*/ 	.word	0x00017150


	//   ....[8]....
        /*b110*/ 	.word	0x000171f0


	//   ....[9]....
        /*b114*/ 	.word	0x00017210


	//   ....[10]....
        /*b118*/ 	.word	0x00017230


	//   ....[11]....
        /*b11c*/ 	.word	0x00017870


	//   ....[12]....
        /*b120*/ 	.word	0x00017880


	//   ....[13]....
        /*b124*/ 	.word	0x00017900


	//   ....[14]....
        /*b128*/ 	.word	0x00017910


	//   ....[15]....
        /*b12c*/ 	.word	0x00017920


	//   ....[16]....
        /*b130*/ 	.word	0x00017930


	//   ....[17]....
        /*b134*/ 	.word	0x000179a0


	//   ....[18]....
        /*b138*/ 	.word	0x000179b0


	//   ....[19]....
        /*b13c*/ 	.word	0x00017a60


	//   ....[20]....
        /*b140*/ 	.word	0x00017a80


	//   ....[21]....
        /*b144*/ 	.word	0x00017aa0


	//----- nvinfo : EIATTR_VRC_CTA_INIT_COUNT
	.align		4
.L_66:
        /*b148*/ 	.byte	0x02, 0x4a
	.zero		1
	.zero		1


	//----- nvinfo : EIATTR_EXIT_INSTR_OFFSETS
	.align		4
        /*b14c*/ 	.byte	0x04, 0x1c
        /*b14e*/ 	.short	(.L_68 - .L_67)


	//   ....[0]....
.L_67:
        /*b150*/ 	.word	0x0002bb30


	//   ....[1]....
        /*b154*/ 	.word	0x0002bb70


	//----- nvinfo : EIATTR_REQNTID
	.align		4
.L_68:
        /*b158*/ 	.byte	0x04, 0x10
        /*b15a*/ 	.short	(.L_70 - .L_69)
.L_69:
        /*b15c*/ 	.word	0x00000100
        /*b160*/ 	.word	0x00000001
        /*b164*/ 	.word	0x00000001


	//----- nvinfo : EIATTR_CBANK_PARAM_SIZE
	.align		4
.L_70:
        /*b168*/ 	.byte	0x03, 0x19
        /*b16a*/ 	.short	0x0088


	//----- nvinfo : EIATTR_PARAM_CBANK
	.align		4
        /*b16c*/ 	.byte	0x04, 0x0a
        /*b16e*/ 	.short	(.L_72 - .L_71)
	.align		4
.L_71:
        /*b170*/ 	.word	index@(.nv.constant0.attn_fwd)
        /*b174*/ 	.short	0x0380
        /*b176*/ 	.short	0x0088


	//----- nvinfo : EIATTR_SW_WAR
	.align		4
.L_72:
        /*b178*/ 	.byte	0x04, 0x36
        /*b17a*/ 	.short	(.L_74 - .L_73)
.L_73:
        /*b17c*/ 	.word	0x00000008
.L_74:


//--------------------- .nv.compat                --------------------------
	.section	.nv.compat,"",@"SHT_CUDA_COMPAT_INFO"
	.align	4
        /*0000*/ 	.byte	0x02, 0x02, 0x01, 0x00, 0x02, 0x05, 0x05, 0x00, 0x02, 0x03, 0x00, 0x00, 0x02, 0x06, 0x01, 0x00


//--------------------- .nv.callgraph             --------------------------
	.section	.nv.callgraph,"",@"SHT_CUDA_CALLGRAPH"
	.align	4
	.sectionentsize	8
	.align		4
        /*0000*/ 	.word	0x00000000
	.align		4
        /*0004*/ 	.word	0xffffffff
	.align		4
        /*0008*/ 	.word	0x00000000
	.align		4
        /*000c*/ 	.word	0xfffffffe
	.align		4
        /*0010*/ 	.word	0x00000000
	.align		4
        /*0014*/ 	.word	0xfffffffd
	.align		4
        /*0018*/ 	.word	0x00000000
	.align		4
        /*001c*/ 	.word	0xfffffffc


//--------------------- .nv.constant4             --------------------------
	.section	.nv.constant4,"a",@progbits
	.align	8
	.align		8
.nv.constant4:
        /*0000*/ 	.dword	_$_str


//--------------------- .text.attn_fwd            --------------------------
	.section	.text.attn_fwd,"ax",@progbits
	.align	128
        .global         attn_fwd
        .type           attn_fwd,@function
        .size           attn_fwd,(.L_x_3 - attn_fwd)
        .other          attn_fwd,@"STO_CUDA_ENTRY STV_DEFAULT"
attn_fwd:
.text.attn_fwd:
[----:B------:R-:W0:Y:S01]  /*0000*/  LDC R1, c[0x0][0x37c] ;  /* 0x0000df00ff017b82 */ /* 0x000e220000000800 */
[----:B------:R-:W1:Y:S07]  /*0010*/  S2R R2, SR_TID.X ;  /* 0x0000000000027919 */ /* 0x000e6e0000002100 */
[----:B------:R-:W2:Y:S01]  /*0020*/  S2UR UR7, SR_CTAID.Y ;  /* 0x00000000000779c3 */ /* 0x000ea20000002600 */
[----:B------:R-:W2:Y:S01]  /*0030*/  LDCU.64 UR4, c[0x0][0x3b0] ;  /* 0x00007600ff0477ac */ /* 0x000ea20008000a00 */
[----:B0-----:R-:W-:Y:S01]  /*0040*/  IADD3 R1, PT, PT, R1, -0x2530, RZ ;  /* 0xffffdad001017810 */ /* 0x001fe20007ffe0ff */
[----:B------:R-:W0:Y:S01]  /*0050*/  S2R R3, SR_CTAID.X ;  /* 0x0000000000037919 */ /* 0x000e220000002500 */
[----:B------:R-:W3:Y:S04]  /*0060*/  LDCU.64 UR10, c[0x0][0x358] ;  /* 0x00006b00ff0a77ac */ /* 0x000ee80008000a00 */
[----:B------:R-:W4:Y:S08]  /*0070*/  LDC R19, c[0x0][0x3b8] ;  /* 0x0000ee00ff137b82 */ /* 0x000f300000000800 */
[----:B------:R-:W3:Y:S01]  /*0080*/  LDC.64 R6, c[0x0][0x380] ;  /* 0x0000e000ff067b82 */ /* 0x000ee20000000a00 */
[----:B--2---:R-:W-:-:S04]  /*0090*/  UIMAD UR4, UR7, UR4, URZ ;  /* 0x00000004070472a4 */ /* 0x004fc8000f8e02ff */
[----:B------:R-:W-:Y:S01]  /*00a0*/  USHF.L.U32 UR6, UR4, 0x1, URZ ;  /* 0x0000000104067899 */ /* 0x000fe200080006ff */
[----:B-1----:R-:W-:Y:S02]  /*00b0*/  LOP3.LUT R0, R2, 0x1f, RZ, 0xc0, !PT ;  /* 0x0000001f02007812 */ /* 0x002fe400078ec0ff */
[----:B------:R-:W-:-:S03]  /*00c0*/  SHF.R.U32.HI R2, RZ, 0x5, R2 ;  /* 0x00000005ff027819 */ /* 0x000fc60000011602 */
[----:B0-----:R-:W-:Y:S01]  /*00d0*/  IMAD R4, R3, 0x20, R0 ;  /* 0x0000002003047824 */ /* 0x001fe200078e0200 */
[----:B------:R-:W-:-:S03]  /*00e0*/  SGXT.U32 R2, R2, 0x3 ;  /* 0x000000030202781a */ /* 0x000fc60000000000 */
[----:B------:R-:W-:Y:S01]  /*00f0*/  IMAD R0, R4, UR5, RZ ;  /* 0x0000000504007c24 */ /* 0x000fe2000f8e02ff */
[----:B------:R-:W-:Y:S01]  /*0100*/  UIMAD.WIDE UR4, UR4, 0x2, URZ ;  /* 0x00000002040478a5 */ /* 0x000fe2000f8e02ff */
[----:B----4-:R-:W-:Y:S01]  /*0110*/  IMAD R5, R2, R19, RZ ;  /* 0x0000001302057224 */ /* 0x010fe200078e02ff */
[----:B------:R0:W-:Y:S02]  /*0120*/  STL [R1+0x1444], R4 ;  /* 0x0014440401007387 */ /* 0x0001e40000100800 */
[C---:B------:R-:W-:Y:S01]  /*0130*/  SHF.L.U32 R3, R0.reuse, 0x1, RZ ;  /* 0x0000000100037819 */ /* 0x040fe200000006ff */
[----:B------:R-:W-:-:S03]  /*0140*/  IMAD.HI R0, R0, 0x2, RZ ;  /* 0x0000000200007827 */ /* 0x000fc600078e02ff */
[----:B---3--:R-:W-:Y:S01]  /*0150*/  IADD3 R18, P0, P1, R3, UR6, R6 ;  /* 0x0000000603127c10 */ /* 0x008fe2000f91e006 */
[----:B------:R-:W-:-:S03]  /*0160*/  IMAD R3, R19, 0x8, R5 ;  /* 0x0000000813037824 */ /* 0x000fc600078e0205 */
[----:B------:R-:W-:Y:S02]  /*0170*/  IADD3.X R0, PT, PT, R0, UR5, R7, P0, P1 ;  /* 0x0000000500007c10 */ /* 0x000fe400087e2407 */
[-C--:B------:R-:W-:Y:S02]  /*0180*/  LEA R8, P0, R5, R18.reuse, 0x1 ;  /* 0x0000001205087211 */ /* 0x080fe400078008ff */
[----:B------:R-:W-:Y:S02]  /*0190*/  LEA R7, R19, R3, 0x3 ;  /* 0x0000000313077211 */ /* 0x000fe400078e18ff */
[----:B0-----:R-:W-:Y:S02]  /*01a0*/  LEA R4, P1, R3, R18, 0x1 ;  /* 0x0000001203047211 */ /* 0x001fe400078208ff */
[----:B------:R-:W-:Y:S01]  /*01b0*/  LEA.HI.X.SX32 R9, R5, R0, 0x1, P0 ;  /* 0x0000000005097211 */ /* 0x000fe200000f0eff */
[----:B------:R-:W-:Y:S01]  /*01c0*/  IMAD R11, R19, 0x8, R7 ;  /* 0x00000008130b7824 */ /* 0x000fe200078e0207 */
[----:B------:R-:W-:-:S02]  /*01d0*/  LEA R2, P0, R7, R18, 0x1 ;  /* 0x0000001207027211 */ /* 0x000fc400078008ff */
[-C--:B------:R-:W-:Y:S01]  /*01e0*/  LEA.HI.X.SX32 R5, R3, R0.reuse, 0x1, P1 ;  /* 0x0000000003057211 */ /* 0x080fe200008f0eff */
[----:B------:R0:W2:Y:S01]  /*01f0*/  LDG.E.U16 R21, desc[UR10][R8.64] ;  /* 0x0000000a08157981 */ /* 0x0000a2000c1e1500 */
[----:B------:R-:W-:Y:S02]  /*0200*/  LEA.HI.X.SX32 R3, R7, R0, 0x1, P0 ;  /* 0x0000000007037211 */ /* 0x000fe400000f0eff */
[----:B------:R-:W-:Y:S01]  /*0210*/  LEA R12, P0, R11, R18, 0x1 ;  /* 0x000000120b0c7211 */ /* 0x000fe200078008ff */
[----:B------:R-:W3:Y:S01]  /*0220*/  LDG.E.U16 R20, desc[UR10][R4.64] ;  /* 0x0000000a04147981 */ /* 0x000ee2000c1e1500 */
[----:B------:R-:W-:Y:S02]  /*0230*/  LEA R7, R19, R11, 0x3 ;  /* 0x0000000b13077211 */ /* 0x000fe400078e18ff */
[----:B------:R-:W-:Y:S01]  /*0240*/  LEA.HI.X.SX32 R13, R11, R0, 0x1, P0 ;  /* 0x000000000b0d7211 */ /* 0x000fe200000f0eff */
[----:B------:R1:W4:Y:S02]  /*0250*/  LDG.E.U16 R16, desc[UR10][R2.64] ;  /* 0x0000000a02107981 */ /* 0x000324000c1e1500 */
[----:B------:R-:W-:Y:S01]  /*0260*/  IMAD R11, R19, 0x8, R7 ;  /* 0x00000008130b7824 */ /* 0x000fe200078e0207 */
[----:B------:R-:W-:Y:S01]  /*0270*/  LEA R6, P0, R7, R18, 0x1 ;  /* 0x0000001207067211 */ /* 0x000fe200078008ff */
[----:B------:R1:W4:Y:S03]  /*0280*/  LDG.E.U16 R24, desc[UR10][R12.64] ;  /* 0x0000000a0c187981 */ /* 0x000326000c1e1500 */
[----:B------:R-:W-:-:S02]  /*0290*/  LEA R17, R19, R11, 0x3 ;  /* 0x0000000b13117211 */ /* 0x000fc400078e18ff */
[----:B------:R-:W-:Y:S02]  /*02a0*/  LEA.HI.X.SX32 R7, R7, R0, 0x1, P0 ;  /* 0x0000000007077211 */ /* 0x000fe400000f0eff */
[-C--:B------:R-:W-:Y:S01]  /*02b0*/  LEA R14, P0, R11, R18.reuse, 0x1 ;  /* 0x000000120b0e7211 */ /* 0x080fe200078008ff */
[----:B0-----:R-:W-:Y:S01]  /*02c0*/  IMAD R9, R19, 0x8, R17 ;  /* 0x0000000813097824 */ /* 0x001fe200078e0211 */
[----:B------:R-:W-:Y:S01]  /*02d0*/  LEA R10, P1, R17, R18, 0x1 ;  /* 0x00000012110a7211 */ /* 0x000fe200078208ff */
[----:B------:R0:W4:Y:S01]  /*02e0*/  LDG.E.U16 R23, desc[UR10][R6.64] ;  /* 0x0000000a06177981 */ /* 0x000122000c1e1500 */
[----:B------:R-:W-:Y:S02]  /*02f0*/  LEA.HI.X.SX32 R15, R11, R0, 0x1, P0 ;  /* 0x000000000b0f7211 */ /* 0x000fe400000f0eff */
[----:B------:R-:W-:Y:S02]  /*0300*/  LEA R8, P0, R9, R18, 0x1 ;  /* 0x0000001209087211 */ /* 0x000fe400078008ff */
[----:B------:R-:W-:Y:S01]  /*0310*/  LEA.HI.X.SX32 R11, R17, R0, 0x1, P1 ;  /* 0x00000000110b7211 */ /* 0x000fe200008f0eff */
[----:B------:R-:W4:Y:S01]  /*0320*/  LDG.E.U16 R22, desc[UR10][R14.64] ;  /* 0x0000000a0e167981 */ /* 0x000f22000c1e1500 */
[----:B-1----:R-:W-:-:S02]  /*0330*/  LEA R3, R19, R9, 0x3 ;  /* 0x0000000913037211 */ /* 0x002fc400078e18ff */
[----:B------:R-:W-:Y:S01]  /*0340*/  LEA.HI.X.SX32 R9, R9, R0, 0x1, P0 ;  /* 0x0000000009097211 */ /* 0x000fe200000f0eff */
[----:B------:R1:W4:Y:S04]  /*0350*/  LDG.E.U16 R12, desc[UR10][R10.64] ;  /* 0x0000000a0a0c7981 */ /* 0x000328000c1e1500 */
[----:B------:R0:W4:Y:S01]  /*0360*/  LDG.E.U16 R10, desc[UR10][R8.64] ;  /* 0x0000000a080a7981 */ /* 0x000122000c1e1500 */
[----:B------:R-:W-:Y:S01]  /*0370*/  IMAD R5, R19, 0x8, R3 ;  /* 0x0000000813057824 */ /* 0x000fe200078e0203 */
[----:B------:R-:W-:-:S04]  /*0380*/  LEA R2, P0, R3, R18, 0x1 ;  /* 0x0000001203027211 */ /* 0x000fc800078008ff */
[----:B------:R-:W-:Y:S02]  /*0390*/  LEA R13, R19, R5, 0x3 ;  /* 0x00000005130d7211 */ /* 0x000fe400078e18ff */
[----:B------:R-:W-:-:S03]  /*03a0*/  LEA.HI.X.SX32 R3, R3, R0, 0x1, P0 ;  /* 0x0000000003037211 */ /* 0x000fc600000f0eff */
[----:B------:R-:W-:Y:S01]  /*03b0*/  IMAD R17, R19, 0x8, R13 ;  /* 0x0000000813117824 */ /* 0x000fe200078e020d */
[-C--:B------:R-:W-:Y:S02]  /*03c0*/  LEA R4, P0, R5, R18.reuse, 0x1 ;  /* 0x0000001205047211 */ /* 0x080fe400078008ff */
[----:B0-----:R-:W-:Y:S02]  /*03d0*/  LEA R6, P1, R13, R18, 0x1 ;  /* 0x000000120d067211 */ /* 0x001fe400078208ff */
[----:B-1----:R-:W-:Y:S02]  /*03e0*/  LEA R11, R19, R17, 0x3 ;  /* 0x00000011130b7211 */ /* 0x002fe400078e18ff */
[-C--:B------:R-:W-:Y:S02]  /*03f0*/  LEA.HI.X.SX32 R5, R5, R0.reuse, 0x1, P0 ;  /* 0x0000000005057211 */ /* 0x080fe400000f0eff */
[----:B------:R-:W-:Y:S01]  /*0400*/  LEA.HI.X.SX32 R7, R13, R0, 0x1, P1 ;  /* 0x000000000d077211 */ /* 0x000fe200008f0eff */
[----:B------:R-:W-:-:S05]  /*0410*/  IMAD R9, R19, 0x8, R11 ;  /* 0x0000000813097824 */ /* 0x000fca00078e020b */
[----:B------:R-:W-:Y:S01]  /*0420*/  LEA R13, R19, R9, 0x3 ;  /* 0x00000009130d7211 */ /* 0x000fe200078e18ff */
[----:B--2---:R0:W-:Y:S04]  /*0430*/  STL [R1+0xa4], R21 ;  /* 0x0000a41501007387 */ /* 0x0041e80000100800 */
[----:B---3--:R1:W-:Y:S04]  /*0440*/  STL [R1+0xa0], R20 ;  /* 0x0000a01401007387 */ /* 0x0083e80000100800 */
[----:B0-----:R0:W2:Y:S04]  /*0450*/  LDG.E.U16 R21, desc[UR10][R2.64] ;  /* 0x0000000a02157981 */ /* 0x0010a8000c1e1500 */
[----:B-1----:R1:W3:Y:S01]  /*0460*/  LDG.E.U16 R20, desc[UR10][R4.64] ;  /* 0x0000000a04147981 */ /* 0x0022e2000c1e1500 */
[----:B0-----:R-:W-:-:S03]  /*0470*/  LEA R2, P0, R17, R18, 0x1 ;  /* 0x0000001211027211 */ /* 0x001fc600078008ff */
[----:B----4-:R0:W-:Y:S01]  /*0480*/  STL [R1+0x9c], R16 ;  /* 0x00009c1001007387 */ /* 0x0101e20000100800 */
[----:B------:R-:W-:Y:S02]  /*0490*/  LEA.HI.X.SX32 R3, R17, R0, 0x1, P0 ;  /* 0x0000000011037211 */ /* 0x000fe400000f0eff */
[----:B-1----:R-:W-:-:S03]  /*04a0*/  LEA R4, P0, R11, R18, 0x1 ;  /* 0x000000120b047211 */ /* 0x002fc600078008ff */
[----:B------:R1:W4:Y:S04]  /*04b0*/  LDG.E.U16 R15, desc[UR10][R2.64] ;  /* 0x0000000a020f7981 */ /* 0x000328000c1e1500 */
[----:B0-----:R0:W4:Y:S01]  /*04c0*/  LDG.E.U16 R16, desc[UR10][R6.64] ;  /* 0x0000000a06107981 */ /* 0x001122000c1e1500 */
[----:B------:R-:W-:Y:S01]  /*04d0*/  LEA.HI.X.SX32 R5, R11, R0, 0x1, P0 ;  /* 0x000000000b057211 */ /* 0x000fe200000f0eff */
[----:B------:R-:W-:Y:S01]  /*04e0*/  IMAD R11, R19, 0x8, R13 ;  /* 0x00000008130b7824 */ /* 0x000fe200078e020d */
[----:B-1----:R-:W-:-:S03]  /*04f0*/  LEA R2, P0, R9, R18, 0x1 ;  /* 0x0000001209027211 */ /* 0x002fc600078008ff */
[----:B------:R1:W4:Y:S01]  /*0500*/  LDG.E.U16 R14, desc[UR10][R4.64] ;  /* 0x0000000a040e7981 */ /* 0x000322000c1e1500 */
[----:B0-----:R-:W-:Y:S02]  /*0510*/  LEA R6, P1, R13, R18, 0x1 ;  /* 0x000000120d067211 */ /* 0x001fe400078208ff */
[-C--:B------:R-:W-:Y:S01]  /*0520*/  LEA.HI.X.SX32 R3, R9, R0.reuse, 0x1, P0 ;  /* 0x0000000009037211 */ /* 0x080fe200000f0eff */
[----:B------:R-:W-:Y:S01]  /*0530*/  STL [R1+0x98], R24 ;  /* 0x0000981801007387 */ /* 0x000fe20000100800 */
[----:B------:R-:W-:Y:S02]  /*0540*/  LEA.HI.X.SX32 R7, R13, R0, 0x1, P1 ;  /* 0x000000000d077211 */ /* 0x000fe400008f0eff */
[----:B-1----:R-:W-:Y:S01]  /*0550*/  LEA R4, P0, R11, R18, 0x1 ;  /* 0x000000120b047211 */ /* 0x002fe200078008ff */
[----:B------:R-:W-:Y:S01]  /*0560*/  STL [R1+0x94], R23 ;  /* 0x0000941701007387 */ /* 0x000fe20000100800 */
[----:B------:R-:W-:Y:S02]  /*0570*/  LEA R9, R19, R11, 0x3 ;  /* 0x0000000b13097211 */ /* 0x000fe400078e18ff */
[----:B------:R-:W-:Y:S01]  /*0580*/  LEA.HI.X.SX32 R5, R11, R0, 0x1, P0 ;  /* 0x000000000b057211 */ /* 0x000fe200000f0eff */
[----:B------:R-:W-:Y:S04]  /*0590*/  STL [R1+0x90], R22 ;  /* 0x0000901601007387 */ /* 0x000fe80000100800 */
[----:B------:R0:W4:Y:S04]  /*05a0*/  LDG.E.U16 R13, desc[UR10][R2.64] ;  /* 0x0000000a020d7981 */ /* 0x000128000c1e1500 */
[----:B------:R1:W-:Y:S04]  /*05b0*/  STL [R1+0x8c], R12 ;  /* 0x00008c0c01007387 */ /* 0x0003e80000100800 */
[----:B------:R1:W-:Y:S01]  /*05c0*/  STL [R1+0x88], R10 ;  /* 0x0000880a01007387 */ /* 0x0003e20000100800 */
[----:B0-----:R-:W-:-:S03]  /*05d0*/  LEA R2, P0, R9, R18, 0x1 ;  /* 0x0000001209027211 */ /* 0x001fc600078008ff */
[----:B-1----:R0:W4:Y:S04]  /*05e0*/  LDG.E.U16 R12, desc[UR10][R6.64] ;  /* 0x0000000a060c7981 */ /* 0x002128000c1e1500 */
[----:B------:R1:W4:Y:S01]  /*05f0*/  LDG.E.U16 R10, desc[UR10][R4.64] ;  /* 0x0000000a040a7981 */ /* 0x000322000c1e1500 */
[----:B------:R-:W-:-:S05]  /*0600*/  LEA.HI.X.SX32 R3, R9, R0, 0x1, P0 ;  /* 0x0000000009037211 */ /* 0x000fca00000f0eff */
[----:B------:R1:W4:Y:S01]  /*0610*/  LDG.E.U16 R11, desc[UR10][R2.64] ;  /* 0x0000000a020b7981 */ /* 0x000322000c1e1500 */
[----:B------:R-:W-:-:S05]  /*0620*/  IMAD R8, R19, 0x8, R9 ;  /* 0x0000000813087824 */ /* 0x000fca00078e0209 */
[----:B0-----:R-:W-:Y:S02]  /*0630*/  LEA R7, R19, R8, 0x3 ;  /* 0x0000000813077211 */ /* 0x001fe400078e18ff */
[----:B-1----:R-:W-:-:S03]  /*0640*/  LEA R4, P0, R8, R18, 0x1 ;  /* 0x0000001208047211 */ /* 0x002fc600078008ff */
[----:B------:R-:W-:Y:S01]  /*0650*/  IMAD R9, R19, 0x8, R7 ;  /* 0x0000000813097824 */ /* 0x000fe200078e0207 */
[----:B------:R-:W-:Y:S02]  /*0660*/  LEA.HI.X.SX32 R5, R8, R0, 0x1, P0 ;  /* 0x0000000008057211 */ /* 0x000fe400000f0eff */
[-C--:B------:R-:W-:Y:S02]  /*0670*/  LEA R6, P1, R7, R18.reuse, 0x1 ;  /* 0x0000001207067211 */ /* 0x080fe400078208ff */
[----:B------:R-:W-:Y:S01]  /*0680*/  LEA R2, P0, R9, R18, 0x1 ;  /* 0x0000001209027211 */ /* 0x000fe200078008ff */
[----:B------:R0:W4:Y:S01]  /*0690*/  LDG.E.U16 R17, desc[UR10][R4.64] ;  /* 0x0000000a04117981 */ /* 0x000122000c1e1500 */
[----:B------:R-:W-:Y:S02]  /*06a0*/  LEA R8, R19, R9, 0x3 ;  /* 0x0000000913087211 */ /* 0x000fe400078e18ff */
[-C--:B------:R-:W-:Y:S02]  /*06b0*/  LEA.HI.X.SX32 R7, R7, R0.reuse, 0x1, P1 ;  /* 0x0000000007077211 */ /* 0x080fe400008f0eff */
[----:B------:R-:W-:Y:S01]  /*06c0*/  LEA.HI.X.SX32 R3, R9, R0, 0x1, P0 ;  /* 0x0000000009037211 */ /* 0x000fe200000f0eff */
[----:B------:R-:W-:Y:S01]  /*06d0*/  IMAD R9, R19, 0x8, R8 ;  /* 0x0000000813097824 */ /* 0x000fe200078e0208 */
[----:B0-----:R-:W-:-:S04]  /*06e0*/  LEA R4, P0, R8, R18, 0x1 ;  /* 0x0000001208047211 */ /* 0x001fc800078008ff */
[----:B------:R-:W-:Y:S01]  /*06f0*/  LEA.HI.X.SX32 R5, R8, R0, 0x1, P0 ;  /* 0x0000000008057211 */ /* 0x000fe200000f0eff */
[----:B--2---:R-:W-:Y:S04]  /*0700*/  STL [R1+0x84], R21 ;  /* 0x0000841501007387 */ /* 0x004fe80000100800 */
[----:B---3--:R-:W-:Y:S04]  /*0710*/  STL [R1+0x80], R20 ;  /* 0x0000801401007387 */ /* 0x008fe80000100800 */
[----:B----4-:R0:W-:Y:S04]  /*0720*/  STL [R1+0x7c], R16 ;  /* 0x00007c1001007387 */ /* 0x0101e80000100800 */
[----:B------:R1:W-:Y:S04]  /*0730*/  STL [R1+0x78], R15 ;  /* 0x0000780f01007387 */ /* 0x0003e80000100800 */
[----:B0-----:R0:W2:Y:S04]  /*0740*/  LDG.E.U16 R16, desc[UR10][R6.64] ;  /* 0x0000000a06107981 */ /* 0x0010a8000c1e1500 */
[----:B-1----:R1:W3:Y:S01]  /*0750*/  LDG.E.U16 R15, desc[UR10][R2.64] ;  /* 0x0000000a020f7981 */ /* 0x0022e2000c1e1500 */
[----:B0-----:R-:W-:-:S03]  /*0760*/  LEA R7, R19, R9, 0x3 ;  /* 0x0000000913077211 */ /* 0x001fc600078e18ff */
[----:B------:R0:W-:Y:S01]  /*0770*/  STL [R1+0x74], R14 ;  /* 0x0000740e01007387 */ /* 0x0001e20000100800 */
[-C--:B-1----:R-:W-:Y:S01]  /*0780*/  LEA R2, P0, R9, R18.reuse, 0x1 ;  /* 0x0000001209027211 */ /* 0x082fe200078008ff */
[----:B------:R-:W-:Y:S01]  /*0790*/  IMAD R8, R19, 0x8, R7 ;  /* 0x0000000813087824 */ /* 0x000fe200078e0207 */
[----:B------:R-:W-:Y:S02]  /*07a0*/  LEA R6, P1, R7, R18, 0x1 ;  /* 0x0000001207067211 */ /* 0x000fe400078208ff */
[-C--:B------:R-:W-:Y:S01]  /*07b0*/  LEA.HI.X.SX32 R3, R9, R0.reuse, 0x1, P0 ;  /* 0x0000000009037211 */ /* 0x080fe200000f0eff */
[----:B0-----:R0:W4:Y:S01]  /*07c0*/  LDG.E.U16 R14, desc[UR10][R4.64] ;  /* 0x0000000a040e7981 */ /* 0x001122000c1e1500 */
[----:B------:R-:W-:Y:S02]  /*07d0*/  LEA.HI.X.SX32 R7, R7, R0, 0x1, P1 ;  /* 0x0000000007077211 */ /* 0x000fe400008f0eff */
[----:B------:R-:W-:Y:S01]  /*07e0*/  LEA R9, R19, R8, 0x3 ;  /* 0x0000000813097211 */ /* 0x000fe200078e18ff */
[----:B------:R1:W-:Y:S01]  /*07f0*/  STL [R1+0x70], R13 ;  /* 0x0000700d01007387 */ /* 0x0003e20000100800 */
[----:B0-----:R-:W-:-:S03]  /*0800*/  LEA R4, P0, R8, R18, 0x1 ;  /* 0x0000001208047211 */ /* 0x001fc600078008ff */
[----:B------:R0:W-:Y:S01]  /*0810*/  STL [R1+0x6c], R12 ;  /* 0x00006c0c01007387 */ /* 0x0001e20000100800 */
[----:B------:R-:W-:-:S03]  /*0820*/  LEA.HI.X.SX32 R5, R8, R0, 0x1, P0 ;  /* 0x0000000008057211 */ /* 0x000fc600000f0eff */
[----:B-1----:R1:W4:Y:S04]  /*0830*/  LDG.E.U16 R13, desc[UR10][R2.64] ;  /* 0x0000000a020d7981 */ /* 0x002328000c1e1500 */
[----:B------:R1:W-:Y:S04]  /*0840*/  STL [R1+0x68], R10 ;  /* 0x0000680a01007387 */ /* 0x0003e80000100800 */
[----:B0-----:R0:W4:Y:S01]  /*0850*/  LDG.E.U16 R12, desc[UR10][R6.64] ;  /* 0x0000000a060c7981 */ /* 0x001122000c1e1500 */
[----:B-1----:R-:W-:-:S03]  /*0860*/  LEA R2, P0, R9, R18, 0x1 ;  /* 0x0000001209027211 */ /* 0x002fc600078008ff */
[----:B------:R1:W4:Y:S01]  /*0870*/  LDG.E.U16 R10, desc[UR10][R4.64] ;  /* 0x0000000a040a7981 */ /* 0x000322000c1e1500 */
[----:B------:R-:W-:-:S03]  /*0880*/  LEA.HI.X.SX32 R3, R9, R0, 0x1, P0 ;  /* 0x0000000009037211 */ /* 0x000fc600000f0eff */
[----:B------:R0:W-:Y:S04]  /*0890*/  STL [R1+0x64], R11 ;  /* 0x0000640b01007387 */ /* 0x0001e80000100800 */
[----:B0-----:R0:W4:Y:S01]  /*08a0*/  LDG.E.U16 R11, desc[UR10][R2.64] ;  /* 0x0000000a020b7981 */ /* 0x001122000c1e1500 */
[----:B------:R-:W-:-:S05]  /*08b0*/  IMAD R8, R19, 0x8, R9 ;  /* 0x0000000813087824 */ /* 0x000fca00078e0209 */
[----:B------:R-:W-:Y:S02]  /*08c0*/  LEA R7, R19, R8, 0x3 ;  /* 0x0000000813077211 */ /* 0x000fe400078e18ff */
[----:B-1----:R-:W-:-:S03]  /*08d0*/  LEA R4, P0, R8, R18, 0x1 ;  /* 0x0000001208047211 */ /* 0x002fc600078008ff */
[----:B------:R-:W-:Y:S01]  /*08e0*/  IMAD R9, R19, 0x8, R7 ;  /* 0x0000000813097824 */ /* 0x000fe200078e0207 */
[----:B------:R-:W-:Y:S02]  /*08f0*/  LEA.HI.X.SX32 R5, R8, R0, 0x1, P0 ;  /* 0x0000000008057211 */ /* 0x000fe400000f0eff */
[-C--:B------:R-:W-:Y:S02]  /*0900*/  LEA R6, P1, R7, R18.reuse, 0x1 ;  /* 0x0000001207067211 */ /* 0x080fe400078208ff */
[----:B0-----:R-:W-:Y:S02]  /*0910*/  LEA R2, P0, R9, R18, 0x1 ;  /* 0x0000001209027211 */ /* 0x001fe400078008ff */
[----:B------:R-:W-:Y:S02]  /*0920*/  LEA R8, R19, R9, 0x3 ;  /* 0x0000000913087211 */ /* 0x000fe400078e18ff */
[-C--:B------:R-:W-:Y:S02]  /*0930*/  LEA.HI.X.SX32 R7, R7, R0.reuse, 0x1, P1 ;  /* 0x0000000007077211 */ /* 0x080fe400008f0eff */
[----:B------:R-:W-:Y:S01]  /*0940*/  LEA.HI.X.SX32 R3, R9, R0, 0x1, P0 ;  /* 0x0000000009037211 */ /* 0x000fe200000f0eff */
[----:B------:R-:W-:Y:S01]  /*0950*/  IMAD R9, R19, 0x8, R8 ;  /* 0x0000000813097824 */ /* 0x000fe200078e0208 */
[----:B------:R0:W-:Y:S04]  /*0960*/  STL [R1+0x60], R17 ;  /* 0x0000601101007387 */ /* 0x0001e80000100800 */
[----:B0-----:R0:W4:Y:S02]  /*0970*/  LDG.E.U16 R17, desc[UR10][R4.64] ;  /* 0x0000000a04117981 */ /* 0x001124000c1e1500 */
[----:B0-----:R-:W-:-:S04]  /*0980*/  LEA R4, P0, R8, R18, 0x1 ;  /* 0x0000001208047211 */ /* 0x001fc800078008ff */
[----:B------:R-:W-:Y:S01]  /*0990*/  LEA.HI.X.SX32 R5, R8, R0, 0x1, P0 ;  /* 0x0000000008057211 */ /* 0x000fe200000f0eff */
[----:B--2---:R0:W-:Y:S04]  /*09a0*/  STL [R1+0x5c], R16 ;  /* 0x00005c1001007387 */ /* 0x0041e80000100800 */
[----:B---3--:R1:W-:Y:S04]  /*09b0*/  STL [R1+0x58], R15 ;  /* 0x0000580f01007387 */ /* 0x0083e80000100800 */
[----:B0-----:R0:W2:Y:S04]  /*09c0*/  LDG.E.U16 R16, desc[UR10][R6.64] ;  /* 0x0000000a06107981 */ /* 0x0010a8000c1e1500 */
[----:B-1----:R1:W3:Y:S01]  /*09d0*/  LDG.E.U16 R15, desc[UR10][R2.64] ;  /* 0x0000000a020f7981 */ /* 0x0022e2000c1e1500 */
[----:B0-----:R-:W-:-:S03]  /*09e0*/  LEA R7, R19, R9, 0x3 ;  /* 0x0000000913077211 */ /* 0x001fc600078e18ff */
[----:B----4-:R0:W-:Y:S01]  /*09f0*/  STL [R1+0x54], R14 ;  /* 0x0000540e01007387 */ /* 0x0101e20000100800 */
[-C--:B-1----:R-:W-:Y:S01]  /*0a00*/  LEA R2, P0, R9, R18.reuse, 0x1 ;  /* 0x0000001209027211 */ /* 0x082fe200078008ff */
[----:B------:R-:W-:Y:S01]  /*0a10*/  IMAD R8, R19, 0x8, R7 ;  /* 0x0000000813087824 */ /* 0x000fe200078e0207 */
[----:B------:R-:W-:Y:S02]  /*0a20*/  LEA R6, P1, R7, R18, 0x1 ;  /* 0x0000001207067211 */ /* 0x000fe400078208ff */
[-C--:B------:R-:W-:Y:S01]  /*0a30*/  LEA.HI.X.SX32 R3, R9, R0.reuse, 0x1, P0 ;  /* 0x0000000009037211 */ /* 0x080fe200000f0eff */
[----:B0-----:R0:W4:Y:S01]  /*0a40*/  LDG.E.U16 R14, desc[UR10][R4.64] ;  /* 0x0000000a040e7981 */ /* 0x001122000c1e1500 */
[----:B------:R-:W-:Y:S02]  /*0a50*/  LEA.HI.X.SX32 R7, R7, R0, 0x1, P1 ;  /* 0x0000000007077211 */ /* 0x000fe400008f0eff */
[----:B------:R-:W-:Y:S02]  /*0a60*/  LEA R9, R19, R8, 0x3 ;  /* 0x0000000813097211 */ /* 0x000fe400078e18ff */
[C---:B0-----:R-:W-:Y:S01]  /*0a70*/  LEA R4, P0, R8.reuse, R18, 0x1 ;  /* 0x0000001208047211 */ /* 0x041fe200078008ff */
[----:B------:R0:W-:Y:S03]  /*0a80*/  STL [R1+0x50], R13 ;  /* 0x0000500d01007387 */ /* 0x0001e60000100800 */
[----:B------:R-:W-:Y:S01]  /*0a90*/  LEA.HI.X.SX32 R5, R8, R0, 0x1, P0 ;  /* 0x0000000008057211 */ /* 0x000fe200000f0eff */
[----:B------:R1:W-:Y:S04]  /*0aa0*/  STL [R1+0x4c], R12 ;  /* 0x00004c0c01007387 */ /* 0x0003e80000100800 */
[----:B------:R1:W-:Y:S04]  /*0ab0*/  STL [R1+0x48], R10 ;  /* 0x0000480a01007387 */ /* 0x0003e80000100800 */
[----:B0-----:R0:W4:Y:S04]  /*0ac0*/  LDG.E.U16 R13, desc[UR10][R2.64] ;  /* 0x0000000a020d7981 */ /* 0x001128000c1e1500 */
[----:B-1----:R-:W4:Y:S04]  /*0ad0*/  LDG.E.U16 R12, desc[UR10][R6.64] ;  /* 0x0000000a060c7981 */ /* 0x002f28000c1e1500 */
[----:B------:R1:W4:Y:S01]  /*0ae0*/  LDG.E.U16 R10, desc[UR10][R4.64] ;  /* 0x0000000a040a7981 */ /* 0x000322000c1e1500 */
[----:B0-----:R-:W-:Y:S01]  /*0af0*/  LEA R2, P0, R9, R18, 0x1 ;  /* 0x0000001209027211 */ /* 0x001fe200078008ff */
[----:B------:R-:W-:-:S03]  /*0b00*/  IMAD R8, R19, 0x8, R9 ;  /* 0x0000000813087824 */ /* 0x000fc600078e0209 */
[----:B------:R-:W-:Y:S01]  /*0b10*/  LEA.HI.X.SX32 R3, R9, R0, 0x1, P0 ;  /* 0x0000000009037211 */ /* 0x000fe200000f0eff */
[----:B------:R0:W-:Y:S01]  /*0b20*/  STL [R1+0x44], R11 ;  /* 0x0000440b01007387 */ /* 0x0001e20000100800 */
[----:B-1----:R-:W-:-:S03]  /*0b30*/  LEA R4, P0, R8, R18, 0x1 ;  /* 0x0000001208047211 */ /* 0x002fc600078008ff */
[----:B0-----:R0:W4:Y:S01]  /*0b40*/  LDG.E.U16 R11, desc[UR10][R2.64] ;  /* 0x0000000a020b7981 */ /* 0x001122000c1e1500 */
[----:B------:R-:W-:-:S05]  /*0b50*/  LEA.HI.X.SX32 R5, R8, R0, 0x1, P0 ;  /* 0x0000000008057211 */ /* 0x000fca00000f0eff */
[----:B------:R1:W4:Y:S01]  /*0b60*/  LDG.E.U16 R20, desc[UR10][R4.64] ;  /* 0x0000000a04147981 */ /* 0x000322000c1e1500 */
[----:B------:R-:W-:-:S05]  /*0b70*/  LEA R7, R19, R8, 0x3 ;  /* 0x0000000813077211 */ /* 0x000fca00078e18ff */
[----:B------:R-:W-:Y:S01]  /*0b80*/  IMAD R9, R19, 0x8, R7 ;  /* 0x0000000813097824 */ /* 0x000fe200078e0207 */
[----:B------:R-:W-:-:S04]  /*0b90*/  LEA R6, P1, R7, R18, 0x1 ;  /* 0x0000001207067211 */ /* 0x000fc800078208ff */
[----:B0-----:R-:W-:Y:S02]  /*0ba0*/  LEA R2, P0, R9, R18, 0x1 ;  /* 0x0000001209027211 */ /* 0x001fe400078008ff */
[----:B------:R-:W-:Y:S02]  /*0bb0*/  LEA R8, R19, R9, 0x3 ;  /* 0x0000000913087211 */ /* 0x000fe400078e18ff */
[-C--:B------:R-:W-:Y:S02]  /*0bc0*/  LEA.HI.X.SX32 R7, R7, R0.reuse, 0x1, P1 ;  /* 0x0000000007077211 */ /* 0x080fe400008f0eff */
[----:B------:R-:W-:Y:S01]  /*0bd0*/  LEA.HI.X.SX32 R3, R9, R0, 0x1, P0 ;  /* 0x0000000009037211 */ /* 0x000fe200000f0eff */
[----:B------:R-:W-:Y:S01]  /*0be0*/  IMAD R9, R19, 0x8, R8 ;  /* 0x0000000813097824 */ /* 0x000fe200078e0208 */
[----:B------:R0:W-:Y:S01]  /*0bf0*/  STL [R1+0x40], R17 ;  /* 0x0000401101007387 */ /* 0x0001e20000100800 */
[----:B-1----:R-:W-:-:S04]  /*0c00*/  LEA R4, P0, R8, R18, 0x1 ;  /* 0x0000001208047211 */ /* 0x002fc800078008ff */
[----:B------:R-:W-:Y:S01]  /*0c10*/  LEA.HI.X.SX32 R5, R8, R0, 0x1, P0 ;  /* 0x0000000008057211 */ /* 0x000fe200000f0eff */
[----:B0-----:R0:W4:Y:S02]  /*0c20*/  LDG.E.U16 R17, desc[UR10][R6.64] ;  /* 0x0000000a06117981 */ /* 0x001124000c1e1500 */
[----:B0-----:R-:W-:-:S05]  /*0c30*/  LEA R7, R19, R9, 0x3 ;  /* 0x0000000913077211 */ /* 0x001fca00078e18ff */
[----:B------:R-:W-:Y:S01]  /*0c40*/  IMAD R8, R19, 0x8, R7 ;  /* 0x0000000813087824 */ /* 0x000fe200078e0207 */
[----:B------:R-:W-:-:S04]  /*0c50*/  LEA R6, P1, R7, R18, 0x1 ;  /* 0x0000001207067211 */ /* 0x000fc800078208ff */
[----:B------:R-:W-:Y:S01]  /*0c60*/  LEA.HI.X.SX32 R7, R7, R0, 0x1, P1 ;  /* 0x0000000007077211 */ /* 0x000fe200008f0eff */
[----:B--2---:R0:W-:Y:S04]  /*0c70*/  STL [R1+0x3c], R16 ;  /* 0x00003c1001007387 */ /* 0x0041e80000100800 */
[----:B---3--:R1:W-:Y:S04]  /*0c80*/  STL [R1+0x38], R15 ;  /* 0x0000380f01007387 */ /* 0x0083e80000100800 */
[----:B0-----:R0:W2:Y:S04]  /*0c90*/  LDG.E.U16 R16, desc[UR10][R2.64] ;  /* 0x0000000a02107981 */ /* 0x0010a8000c1e1500 */
[----:B-1----:R1:W3:Y:S01]  /*0ca0*/  LDG.E.U16 R15, desc[UR10][R4.64] ;  /* 0x0000000a040f7981 */ /* 0x0022e2000c1e1500 */
[----:B0-----:R-:W-:-:S04]  /*0cb0*/  LEA R2, P0, R9, R18, 0x1 ;  /* 0x0000001209027211 */ /* 0x001fc800078008ff */
[----:B------:R-:W-:Y:S02]  /*0cc0*/  LEA.HI.X.SX32 R3, R9, R0, 0x1, P0 ;  /* 0x0000000009037211 */ /* 0x000fe400000f0eff */
[C---:B-1----:R-:W-:Y:S02]  /*0cd0*/  LEA R4, P0, R8.reuse, R18, 0x1 ;  /* 0x0000001208047211 */ /* 0x042fe400078008ff */
[C---:B------:R-:W-:Y:S02]  /*0ce0*/  LEA R9, R19.reuse, R8, 0x3 ;  /* 0x0000000813097211 */ /* 0x040fe400078e18ff */
[----:B------:R-:W-:Y:S01]  /*0cf0*/  LEA.HI.X.SX32 R5, R8, R0, 0x1, P0 ;  /* 0x0000000008057211 */ /* 0x000fe200000f0eff */
[----:B----4-:R0:W-:Y:S02]  /*0d00*/  STL [R1+0x34], R14 ;  /* 0x0000340e01007387 */ /* 0x0101e40000100800 */
[----:B------:R-:W-:Y:S02]  /*0d10*/  IMAD R8, R19, 0x8, R9 ;  /* 0x0000000813087824 */ /* 0x000fe400078e0209 */
[----:B0-----:R0:W4:Y:S04]  /*0d20*/  LDG.E.U16 R14, desc[UR10][R2.64] ;  /* 0x0000000a020e7981 */ /* 0x001128000c1e1500 */
[----:B------:R1:W-:Y:S04]  /*0d30*/  STL [R1+0x30], R13 ;  /* 0x0000300d01007387 */ /* 0x0003e80000100800 */
[----:B------:R1:W-:Y:S01]  /*0d40*/  STL [R1+0x2c], R12 ;  /* 0x00002c0c01007387 */ /* 0x0003e20000100800 */
[----:B0-----:R-:W-:-:S03]  /*0d50*/  LEA R2, P0, R9, R18, 0x1 ;  /* 0x0000001209027211 */ /* 0x001fc600078008ff */
[----:B------:R0:W-:Y:S01]  /*0d60*/  STL [R1+0x28], R10 ;  /* 0x0000280a01007387 */ /* 0x0001e20000100800 */
[----:B------:R-:W-:-:S03]  /*0d70*/  LEA.HI.X.SX32 R3, R9, R0, 0x1, P0 ;  /* 0x0000000009037211 */ /* 0x000fc600000f0eff */
[----:B-1----:R1:W2:Y:S04]  /*0d80*/  LDG.E.U16 R13, desc[UR10][R6.64] ;  /* 0x0000000a060d7981 */ /* 0x0022a8000c1e1500 */
[----:B------:R1:W2:Y:S01]  /*0d90*/  LDG.E.U16 R12, desc[UR10][R4.64] ;  /* 0x0000000a040c7981 */ /* 0x0002a2000c1e1500 */
[----:B0-----:R-:W-:Y:S02]  /*0da0*/  LEA R10, R19, R8, 0x3 ;  /* 0x00000008130a7211 */ /* 0x001fe400078e18ff */
[----:B-1----:R-:W-:-:S03]  /*0db0*/  LEA R6, P0, R8, R18, 0x1 ;  /* 0x0000001208067211 */ /* 0x002fc600078008ff */
[C---:B------:R-:W-:Y:S01]  /*0dc0*/  IMAD R9, R19.reuse, 0x8, R10 ;  /* 0x0000000813097824 */ /* 0x040fe200078e020a */
[----:B------:R0:W-:Y:S01]  /*0dd0*/  STL [R1+0x24], R11 ;  /* 0x0000240b01007387 */ /* 0x0001e20000100800 */
[----:B------:R-:W-:Y:S02]  /*0de0*/  LEA.HI.X.SX32 R7, R8, R0, 0x1, P0 ;  /* 0x0000000008077211 */ /* 0x000fe400000f0eff */
[C---:B------:R-:W-:Y:S02]  /*0df0*/  LEA R4, P1, R10.reuse, R18, 0x1 ;  /* 0x000000120a047211 */ /* 0x040fe400078208ff */
[----:B------:R-:W-:Y:S01]  /*0e00*/  LEA R8, R19, R9, 0x3 ;  /* 0x0000000913087211 */ /* 0x000fe200078e18ff */
[----:B0-----:R0:W2:Y:S01]  /*0e10*/  LDG.E.U16 R11, desc[UR10][R2.64] ;  /* 0x0000000a020b7981 */ /* 0x0010a2000c1e1500 */
[----:B------:R-:W-:-:S03]  /*0e20*/  LEA.HI.X.SX32 R5, R10, R0, 0x1, P1 ;  /* 0x000000000a057211 */ /* 0x000fc600008f0eff */
[----:B------:R1:W2:Y:S04]  /*0e30*/  LDG.E.U16 R7, desc[UR10][R6.64] ;  /* 0x0000000a06077981 */ /* 0x0002a8000c1e1500 */
[----:B------:R1:W2:Y:S01]  /*0e40*/  LDG.E.U16 R29, desc[UR10][R4.64] ;  /* 0x0000000a041d7981 */ /* 0x0002a2000c1e1500 */
[----:B0-----:R-:W-:-:S04]  /*0e50*/  LEA R2, P0, R9, R18, 0x1 ;  /* 0x0000001209027211 */ /* 0x001fc800078008ff */
[----:B------:R-:W-:Y:S01]  /*0e60*/  LEA.HI.X.SX32 R3, R9, R0, 0x1, P0 ;  /* 0x0000000009037211 */ /* 0x000fe200000f0eff */
[C---:B-1----:R-:W-:Y:S01]  /*0e70*/  IMAD R6, R19.reuse, 0x8, R8 ;  /* 0x0000000813067824 */ /* 0x042fe200078e0208 */
[C---:B------:R-:W-:Y:S01]  /*0e80*/  LEA R26, P0, R8.reuse, R18, 0x1 ;  /* 0x00000012081a7211 */ /* 0x040fe200078008ff */
[----:B------:R0:W-:Y:S03]  /*0e90*/  STL [R1+0x20], R20 ;  /* 0x0000201401007387 */ /* 0x0001e60000100800 */
[----:B------:R-:W-:Y:S01]  /*0ea0*/  LEA.HI.X.SX32 R27, R8, R0, 0x1, P0 ;  /* 0x00000000081b7211 */ /* 0x000fe200000f0eff */
[----:B------:R1:W3:Y:S01]  /*0eb0*/  LDG.E.U16 R28, desc[UR10][R2.64] ;  /* 0x0000000a021c7981 */ /* 0x0002e2000c1e1500 */
[----:B------:R-:W-:-:S03]  /*0ec0*/  LEA R4, R19, R6, 0x3 ;  /* 0x0000000613047211 */ /* 0x000fc600078e18ff */
[----:B------:R-:W4:Y:S01]  /*0ed0*/  LDG.E.U16 R26, desc[UR10][R26.64] ;  /* 0x0000000a1a1a7981 */ /* 0x000f22000c1e1500 */
[-C--:B0-----:R-:W-:Y:S02]  /*0ee0*/  LEA R20, P0, R6, R18.reuse, 0x1 ;  /* 0x0000001206147211 */ /* 0x081fe400078008ff */
[----:B------:R-:W-:Y:S02]  /*0ef0*/  LEA R8, P1, R4, R18, 0x1 ;  /* 0x0000001204087211 */ /* 0x000fe400078208ff */
[-C--:B------:R-:W-:Y:S02]  /*0f00*/  LEA.HI.X.SX32 R21, R6, R0.reuse, 0x1, P0 ;  /* 0x0000000006157211 */ /* 0x080fe400000f0eff */
[----:B------:R-:W-:-:S03]  /*0f10*/  LEA.HI.X.SX32 R9, R4, R0, 0x1, P1 ;  /* 0x0000000004097211 */ /* 0x000fc600008f0eff */
[----:B------:R-:W4:Y:S04]  /*0f20*/  LDG.E.U16 R20, desc[UR10][R20.64] ;  /* 0x0000000a14147981 */ /* 0x000f28000c1e1500 */
[----:B------:R-:W4:Y:S01]  /*0f30*/  LDG.E.U16 R8, desc[UR10][R8.64] ;  /* 0x0000000a08087981 */ /* 0x000f22000c1e1500 */
[----:B-1----:R-:W-:-:S03]  /*0f40*/  IMAD R2, R19, 0x8, R4 ;  /* 0x0000000813027824 */ /* 0x002fc600078e0204 */
[----:B------:R-:W-:Y:S02]  /*0f50*/  STL [R1+0x1c], R17 ;  /* 0x00001c1101007387 */ /* 0x000fe40000100800 */
[----:B------:R-:W-:Y:S02]  /*0f60*/  LEA R3, R19, R2, 0x3 ;  /* 0x0000000213037211 */ /* 0x000fe400078e18ff */
[----:B------:R-:W-:-:S03]  /*0f70*/  LEA R4, P0, R2, R18, 0x1 ;  /* 0x0000001202047211 */ /* 0x000fc600078008ff */
[----:B------:R-:W-:Y:S01]  /*0f80*/  IMAD R6, R19, 0x8, R3 ;  /* 0x0000000813067824 */ /* 0x000fe200078e0203 */
[----:B------:R-:W-:Y:S02]  /*0f90*/  LEA.HI.X.SX32 R5, R2, R0, 0x1, P0 ;  /* 0x0000000002057211 */ /* 0x000fe400000f0eff */
[----:B------:R-:W-:-:S04]  /*0fa0*/  LEA R2, P0, R3, R18, 0x1 ;  /* 0x0000001203027211 */ /* 0x000fc800078008ff */
[----:B------:R-:W-:Y:S01]  /*0fb0*/  LEA.HI.X.SX32 R3, R3, R0, 0x1, P0 ;  /* 0x0000000003037211 */ /* 0x000fe200000f0eff */
[----:B--2---:R0:W-:Y:S04]  /*0fc0*/  STL [R1+0x1448], R29 ;  /* 0x0014481d01007387 */ /* 0x0041e80000100800 */
[----:B------:R-:W-:Y:S04]  /*0fd0*/  STL [R1+0x18], R16 ;  /* 0x0000181001007387 */ /* 0x000fe80000100800 */
[----:B0-----:R-:W2:Y:S04]  /*0fe0*/  LDL.LU R29, [R1+0x7c] ;  /* 0x00007c00011d7983 */ /* 0x001ea80000300800 */
[----:B---3--:R0:W-:Y:S04]  /*0ff0*/  STL [R1+0x144c], R28 ;  /* 0x00144c1c01007387 */ /* 0x0081e80000100800 */
[----:B------:R-:W-:Y:S04]  /*1000*/  STL [R1+0x14], R15 ;  /* 0x0000140f01007387 */ /* 0x000fe80000100800 */
[----:B0-----:R-:W3:Y:S04]  /*1010*/  LDL.LU R28, [R1+0x80] ;  /* 0x00008000011c7983 */ /* 0x001ee80000300800 */
[----:B----4-:R-:W-:Y:S04]  /*1020*/  STL [R1+0x10], R14 ;  /* 0x0000100e01007387 */ /* 0x010fe80000100800 */
[----:B------:R0:W-:Y:S04]  /*1030*/  STL [R1+0x1450], R26 ;  /* 0x0014501a01007387 */ /* 0x0001e80000100800 */
[----:B0-----:R-:W4:Y:S04]  /*1040*/  LDL.LU R26, [R1+0x84] ;  /* 0x00008400011a7983 */ /* 0x001f280000300800 */
[----:B------:R-:W-:Y:S04]  /*1050*/  STL [R1+0xc], R13 ;  /* 0x00000c0d01007387 */ /* 0x000fe80000100800 */
[----:B------:R-:W-:Y:S04]  /*1060*/  STL [R1+0x8], R12 ;  /* 0x0000080c01007387 */ /* 0x000fe80000100800 */
[----:B------:R0:W-:Y:S04]  /*1070*/  STL [R1+0x1454], R20 ;  /* 0x0014541401007387 */ /* 0x0001e80000100800 */
[----:B0-----:R-:W2:Y:S04]  /*1080*/  LDL.LU R20, [R1+0x88] ;  /* 0x0000880001147983 */ /* 0x001ea80000300800 */
[----:B------:R0:W-:Y:S04]  /*1090*/  STL [R1+0x4], R11 ;  /* 0x0000040b01007387 */ /* 0x0001e80000100800 */
[----:B------:R1:W-:Y:S01]  /*10a0*/  STL [R1+0x1458], R8 ;  /* 0x0014580801007387 */ /* 0x0003e20000100800 */
[----:B0-----:R-:W-:-:S03]  /*10b0*/  LEA R11, R19, R6, 0x3 ;  /* 0x00000006130b7211 */ /* 0x001fc600078e18ff */
[----:B-1----:R-:W2:Y:S02]  /*10c0*/  LDL.LU R8, [R1+0x8c] ;  /* 0x00008c0001087983 */ /* 0x002ea40000300800 */
[----:B------:R-:W-:Y:S02]  /*10d0*/  IMAD R9, R19, 0x8, R11 ;  /* 0x0000000813097824 */ /* 0x000fe400078e020b */
[----:B------:R0:W-:Y:S01]  /*10e0*/  STL [R1], R7 ;  /* 0x0000000701007387 */ /* 0x0001e20000100800 */
[-C--:B------:R-:W-:Y:S02]  /*10f0*/  LEA R10, P1, R11, R18.reuse, 0x1 ;  /* 0x000000120b0a7211 */ /* 0x080fe400078208ff */
[----:B------:R-:W-:Y:S01]  /*1100*/  LEA R13, R19, R9, 0x3 ;  /* 0x00000009130d7211 */ /* 0x000fe200078e18ff */
[----:B0-----:R0:W2:Y:S02]  /*1110*/  LDG.E.U16 R7, desc[UR10][R4.64] ;  /* 0x0000000a04077981 */ /* 0x0010a4000c1e1500 */
[----:B0-----:R-:W-:-:S04]  /*1120*/  LEA R4, P0, R6, R18, 0x1 ;  /* 0x0000001206047211 */ /* 0x001fc800078008ff */
[-C--:B------:R-:W-:Y:S02]  /*1130*/  LEA.HI.X.SX32 R5, R6, R0.reuse, 0x1, P0 ;  /* 0x0000000006057211 */ /* 0x080fe400000f0eff */
[----:B------:R0:W3:Y:S01]  /*1140*/  LDG.E.U16 R6, desc[UR10][R2.64] ;  /* 0x0000000a02067981 */ /* 0x0000e2000c1e1500 */
[----:B------:R-:W-:-:S03]  /*1150*/  LEA.HI.X.SX32 R11, R11, R0, 0x1, P1 ;  /* 0x000000000b0b7211 */ /* 0x000fc600008f0eff */
[----:B------:R-:W4:Y:S01]  /*1160*/  LDG.E.U16 R5, desc[UR10][R4.64] ;  /* 0x0000000a04057981 */ /* 0x000f22000c1e1500 */
[----:B0-----:R-:W-:-:S04]  /*1170*/  LEA R2, P0, R9, R18, 0x1 ;  /* 0x0000001209027211 */ /* 0x001fc800078008ff */
[----:B------:R-:W-:Y:S01]  /*1180*/  LEA.HI.X.SX32 R3, R9, R0, 0x1, P0 ;  /* 0x0000000009037211 */ /* 0x000fe200000f0eff */
[----:B------:R-:W-:Y:S01]  /*1190*/  IMAD R9, R19, 0x8, R13 ;  /* 0x0000000813097824 */ /* 0x000fe200078e020d */
[----:B------:R0:W4:Y:S01]  /*11a0*/  LDG.E.U16 R4, desc[UR10][R10.64] ;  /* 0x0000000a0a047981 */ /* 0x000122000c1e1500 */
[----:B------:R-:W-:-:S03]  /*11b0*/  LEA R12, P0, R13, R18, 0x1 ;  /* 0x000000120d0c7211 */ /* 0x000fc600078008ff */
[----:B------:R-:W4:Y:S01]  /*11c0*/  LDG.E.U16 R3, desc[UR10][R2.64] ;  /* 0x0000000a02037981 */ /* 0x000f22000c1e1500 */
[----:B------:R-:W-:Y:S02]  /*11d0*/  LEA.HI.X.SX32 R13, R13, R0, 0x1, P0 ;  /* 0x000000000d0d7211 */ /* 0x000fe400000f0eff */
[----:B0-----:R-:W-:Y:S02]  /*11e0*/  LEA R11, R19, R9, 0x3 ;  /* 0x00000009130b7211 */ /* 0x001fe400078e18ff */
[----:B------:R-:W-:Y:S01]  /*11f0*/  LEA R14, P0, R9, R18, 0x1 ;  /* 0x00000012090e7211 */ /* 0x000fe200078008ff */
[----:B------:R0:W4:Y:S02]  /*1200*/  LDG.E.U16 R2, desc[UR10][R12.64] ;  /* 0x0000000a0c027981 */ /* 0x000124000c1e1500 */
[----:B------:R-:W-:Y:S01]  /*1210*/  IMAD R16, R19, 0x8, R11 ;  /* 0x0000000813107824 */ /* 0x000fe200078e020b */
[----:B------:R-:W-:-:S04]  /*1220*/  LEA.HI.X.SX32 R15, R9, R0, 0x1, P0 ;  /* 0x00000000090f7211 */ /* 0x000fc800000f0eff */
[----:B------:R-:W-:Y:S01]  /*1230*/  LEA R17, R19, R16, 0x3 ;  /* 0x0000001013117211 */ /* 0x000fe200078e18ff */
[----:B------:R1:W4:Y:S01]  /*1240*/  LDG.E.U16 R9, desc[UR10][R14.64] ;  /* 0x0000000a0e097981 */ /* 0x000322000c1e1500 */
[-C--:B------:R-:W-:Y:S02]  /*1250*/  LEA R10, P1, R11, R18.reuse, 0x1 ;  /* 0x000000120b0a7211 */ /* 0x080fe400078208ff */
[----:B0-----:R-:W-:Y:S01]  /*1260*/  LEA R12, P0, R16, R18, 0x1 ;  /* 0x00000012100c7211 */ /* 0x001fe200078008ff */
[----:B-1----:R-:W-:Y:S01]  /*1270*/  IMAD R15, R19, 0x8, R17 ;  /* 0x00000008130f7824 */ /* 0x002fe200078e0211 */
[----:B------:R-:W-:-:S04]  /*1280*/  LEA.HI.X.SX32 R11, R11, R0, 0x1, P1 ;  /* 0x000000000b0b7211 */ /* 0x000fc800008f0eff */
[----:B------:R-:W-:Y:S01]  /*1290*/  LEA R22, R19, R15, 0x3 ;  /* 0x0000000f13167211 */ /* 0x000fe200078e18ff */
[----:B------:R-:W4:Y:S01]  /*12a0*/  LDG.E.U16 R10, desc[UR10][R10.64] ;  /* 0x0000000a0a0a7981 */ /* 0x000f22000c1e1500 */
[----:B------:R-:W-:Y:S02]  /*12b0*/  LEA.HI.X.SX32 R13, R16, R0, 0x1, P0 ;  /* 0x00000000100d7211 */ /* 0x000fe400000f0eff */
[----:B------:R-:W-:Y:S01]  /*12c0*/  LEA R16, P0, R17, R18, 0x1 ;  /* 0x0000001211107211 */ /* 0x000fe200078008ff */
[----:B------:R-:W-:-:S03]  /*12d0*/  IMAD R23, R19, 0x8, R22 ;  /* 0x0000000813177824 */ /* 0x000fc600078e0216 */
[----:B------:R-:W-:Y:S02]  /*12e0*/  LEA.HI.X.SX32 R17, R17, R0, 0x1, P0 ;  /* 0x0000000011117211 */ /* 0x000fe400000f0eff */
[----:B------:R-:W-:Y:S01]  /*12f0*/  LEA R27, R19, R23, 0x3 ;  /* 0x00000017131b7211 */ /* 0x000fe200078e18ff */
[----:B------:R0:W4:Y:S01]  /*1300*/  LDG.E.U16 R11, desc[UR10][R12.64] ;  /* 0x0000000a0c0b7981 */ /* 0x000122000c1e1500 */
[----:B------:R-:W-:-:S03]  /*1310*/  LEA R14, P1, R22, R18, 0x1 ;  /* 0x00000012160e7211 */ /* 0x000fc600078208ff */
[----:B------:R1:W4:Y:S01]  /*1320*/  LDG.E.U16 R21, desc[UR10][R16.64] ;  /* 0x0000000a10157981 */ /* 0x000322000c1e1500 */
[----:B------:R-:W-:Y:S01]  /*1330*/  IMAD R24, R19, 0x8, R27 ;  /* 0x0000000813187824 */ /* 0x000fe200078e021b */
[----:B0-----:R-:W-:-:S04]  /*1340*/  LEA R12, P0, R15, R18, 0x1 ;  /* 0x000000120f0c7211 */ /* 0x001fc800078008ff */
[----:B------:R-:W-:Y:S02]  /*1350*/  LEA.HI.X.SX32 R13, R15, R0, 0x1, P0 ;  /* 0x000000000f0d7211 */ /* 0x000fe400000f0eff */
[C---:B-1----:R-:W-:Y:S02]  /*1360*/  LEA R16, P0, R23.reuse, R18, 0x1 ;  /* 0x0000001217107211 */ /* 0x042fe400078008ff */
[-C--:B------:R-:W-:Y:S02]  /*1370*/  LEA.HI.X.SX32 R15, R22, R0.reuse, 0x1, P1 ;  /* 0x00000000160f7211 */ /* 0x080fe400008f0eff */
[----:B------:R0:W4:Y:S01]  /*1380*/  LDG.E.U16 R22, desc[UR10][R12.64] ;  /* 0x0000000a0c167981 */ /* 0x000122000c1e1500 */
[----:B------:R-:W-:Y:S02]  /*1390*/  LEA.HI.X.SX32 R17, R23, R0, 0x1, P0 ;  /* 0x0000000017117211 */ /* 0x000fe400000f0eff */
[----:B------:R-:W-:Y:S01]  /*13a0*/  LEA R23, R19, R24, 0x3 ;  /* 0x0000001813177211 */ /* 0x000fe200078e18ff */
[----:B------:R1:W4:Y:S01]  /*13b0*/  LDG.E.U16 R25, desc[UR10][R14.64] ;  /* 0x0000000a0e197981 */ /* 0x000322000c1e1500 */
[----:B0-----:R-:W-:-:S03]  /*13c0*/  LEA R12, P0, R27, R18, 0x1 ;  /* 0x000000121b0c7211 */ /* 0x001fc600078008ff */
[----:B------:R-:W-:Y:S01]  /*13d0*/  IMAD R19, R19, 0x8, R23 ;  /* 0x0000000813137824 */ /* 0x000fe200078e0217 */
[----:B------:R-:W-:Y:S02]  /*13e0*/  LEA.HI.X.SX32 R13, R27, R0, 0x1, P0 ;  /* 0x000000001b0d7211 */ /* 0x000fe400000f0eff */
[C---:B-1----:R-:W-:Y:S01]  /*13f0*/  LEA R14, P0, R24.reuse, R18, 0x1 ;  /* 0x00000012180e7211 */ /* 0x042fe200078008ff */
[----:B------:R0:W4:Y:S03]  /*1400*/  LDG.E.U16 R27, desc[UR10][R16.64] ;  /* 0x0000000a101b7981 */ /* 0x000126000c1e1500 */
[----:B------:R-:W-:Y:S01]  /*1410*/  LEA.HI.X.SX32 R15, R24, R0, 0x1, P0 ;  /* 0x00000000180f7211 */ /* 0x000fe200000f0eff */
[----:B------:R1:W4:Y:S04]  /*1420*/  LDG.E.U16 R12, desc[UR10][R12.64] ;  /* 0x0000000a0c0c7981 */ /* 0x000328000c1e1500 */
[----:B------:R-:W4:Y:S01]  /*1430*/  LDG.E.U16 R14, desc[UR10][R14.64] ;  /* 0x0000000a0e0e7981 */ /* 0x000f22000c1e1500 */
[----:B0-----:R-:W-:-:S02]  /*1440*/  LEA R16, P1, R23, R18, 0x1 ;  /* 0x0000001217107211 */ /* 0x001fc400078208ff */
[----:B------:R-:W-:Y:S02]  /*1450*/  LEA R18, P0, R19, R18, 0x1 ;  /* 0x0000001213127211 */ /* 0x000fe400078008ff */
[-C--:B------:R-:W-:Y:S02]  /*1460*/  LEA.HI.X.SX32 R17, R23, R0.reuse, 0x1, P1 ;  /* 0x0000000017117211 */ /* 0x080fe400008f0eff */
[----:B------:R-:W-:-:S03]  /*1470*/  LEA.HI.X.SX32 R19, R19, R0, 0x1, P0 ;  /* 0x0000000013137211 */ /* 0x000fc600000f0eff */
[----:B------:R-:W4:Y:S04]  /*1480*/  LDG.E.U16 R16, desc[UR10][R16.64] ;  /* 0x0000000a10107981 */ /* 0x000f28000c1e1500 */
[----:B------:R-:W4:Y:S01]  /*1490*/  LDG.E.U16 R18, desc[UR10][R18.64] ;  /* 0x0000000a12127981 */ /* 0x000f22000c1e1500 */
[----:B------:R-:W0:Y:S02]  /*14a0*/  S2R R23, SR_TID.X ;  /* 0x0000000000177919 */ /* 0x000e240000002100 */
[----:B0-----:R-:W-:-:S04]  /*14b0*/  LOP3.LUT R24, R23, 0xff, RZ, 0xc0, !PT ;  /* 0x000000ff17187812 */ /* 0x001fc800078ec0ff */
[----:B-1----:R-:W-:Y:S01]  /*14c0*/  SHF.L.U32 R13, R24, 0x1, RZ ;  /* 0x00000001180d7819 */ /* 0x002fe200000006ff */
[----:B--2---:R0:W-:Y:S04]  /*14d0*/  STL [R1+0x145c], R7 ;  /* 0x00145c0701007387 */ /* 0x0041e80000100800 */
[----:B0-----:R-:W2:Y:S04]  /*14e0*/  LDL.LU R7, [R1+0x90] ;  /* 0x0000900001077983 */ /* 0x001ea80000300800 */
[----:B---3--:R0:W-:Y:S04]  /*14f0*/  STL [R1+0x1460], R6 ;  /* 0x0014600601007387 */ /* 0x0081e80000100800 */
[----:B0-----:R-:W3:Y:S04]  /*1500*/  LDL.LU R6, [R1+0x94] ;  /* 0x0000940001067983 */ /* 0x001ee80000300800 */
[----:B----4-:R0:W-:Y:S04]  /*1510*/  STL [R1+0x1464], R5 ;  /* 0x0014640501007387 */ /* 0x0101e80000100800 */
[----:B0-----:R-:W4:Y:S04]  /*1520*/  LDL.LU R5, [R1+0x98] ;  /* 0x0000980001057983 */ /* 0x001f280000300800 */
[----:B------:R0:W-:Y:S04]  /*1530*/  STL [R1+0x1468], R4 ;  /* 0x0014680401007387 */ /* 0x0001e80000100800 */
[----:B0-----:R-:W2:Y:S04]  /*1540*/  LDL.LU R4, [R1+0x9c] ;  /* 0x00009c0001047983 */ /* 0x001ea80000300800 */
[----:B------:R0:W-:Y:S04]  /*1550*/  STL [R1+0x146c], R3 ;  /* 0x00146c0301007387 */ /* 0x0001e80000100800 */
[----:B0-----:R-:W2:Y:S04]  /*1560*/  LDL.LU R3, [R1+0xa0] ;  /* 0x0000a00001037983 */ /* 0x001ea80000300800 */
[----:B------:R0:W-:Y:S04]  /*1570*/  STL [R1+0x1470], R2 ;  /* 0x0014700201007387 */ /* 0x0001e80000100800 */
[----:B0-----:R-:W2:Y:S04]  /*1580*/  LDL.LU R2, [R1+0xa4] ;  /* 0x0000a40001027983 */ /* 0x001ea80000300800 */
[----:B------:R-:W-:Y:S04]  /*1590*/  STL [R1+0x1474], R9 ;  /* 0x0014740901007387 */ /* 0x000fe80000100800 */
        /* <DEDUP_REMOVED lines=11> */
[----:B------:R0:W-:Y:S04]  /*1650*/  STL [R1+0x14a4], R24 ;  /* 0x0014a41801007387 */ /* 0x0001e80000100800 */
[----:B0-----:R-:W2:Y:S04]  /*1660*/  LDL.LU R24, [R1+0x6c] ;  /* 0x00006c0001187983 */ /* 0x001ea80000300800 */
[----:B--2---:R0:W-:Y:S04]  /*1670*/  STL [R1+0x14a8], R24 ;  /* 0x0014a81801007387 */ /* 0x0041e80000100800 */
[----:B0-----:R-:W2:Y:S04]  /*1680*/  LDL.LU R24, [R1+0x70] ;  /* 0x0000700001187983 */ /* 0x001ea80000300800 */
[----:B--2---:R0:W-:Y:S04]  /*1690*/  STL [R1+0x14ac], R24 ;  /* 0x0014ac1801007387 */ /* 0x0041e80000100800 */
[----:B0-----:R-:W2:Y:S01]  /*16a0*/  LDL.LU R24, [R1+0x74] ;  /* 0x0000740001187983 */ /* 0x001ea20000300800 */
[----:B------:R-:W0:Y:S01]  /*16b0*/  S2UR UR6, SR_CgaCtaId ;  /* 0x00000000000679c3 */ /* 0x000e220000008800 */
[----:B------:R-:W-:Y:S01]  /*16c0*/  LOP3.LUT R0, R23, 0xc0, RZ, 0xc0, !PT ;  /* 0x000000c017007812 */ /* 0x000fe200078ec0ff */
[----:B------:R-:W-:-:S03]  /*16d0*/  UMOV UR4, 0x400 ;  /* 0x0000040000047882 */ /* 0x000fc60000000000 */
[----:B------:R-:W-:-:S04]  /*16e0*/  SHF.R.U32.HI R0, RZ, 0x2, R0 ;  /* 0x00000002ff007819 */ /* 0x000fc80000011600 */
[----:B------:R-:W-:Y:S01]  /*16f0*/  LOP3.LUT R0, R13, R0, RZ, 0x3c, !PT ;  /* 0x000000000d007212 */ /* 0x000fe200078e3cff */
[----:B--2---:R1:W-:Y:S04]  /*1700*/  STL [R1+0x14b0], R24 ;  /* 0x0014b01801007387 */ /* 0x0043e80000100800 */
[----:B-1----:R-:W2:Y:S01]  /*1710*/  LDL.LU R24, [R1+0x78] ;  /* 0x0000780001187983 */ /* 0x002ea20000300800 */
[----:B0-----:R-:W-:Y:S01]  /*1720*/  ULEA UR6, UR6, UR4, 0x18 ;  /* 0x0000000406067291 */ /* 0x001fe2000f8ec0ff */
[----:B------:R-:W0:Y:S02]  /*1730*/  LDCU UR4, c[0x0][0x3f0] ;  /* 0x00007e00ff0477ac */ /* 0x000e240008000800 */
[----:B------:R-:W2:Y:S04]  /*1740*/  LDL.LU R23, [R1+0x68] ;  /* 0x0000680001177983 */ /* 0x000ea80000300800 */
        /* <DEDUP_REMOVED lines=10> */
[----:B------:R1:W-:Y:S04]  /*17f0*/  STS.U16 [R0+UR6+0x20000], R2 ;  /* 0x0200000200007988 */ /* 0x0003e80008000406 */
[----:B------:R-:W2:Y:S04]  /*1800*/  LDL.LU R9, [R1+0x3c] ;  /* 0x00003c0001097983 */ /* 0x000ea80000300800 */
[----:B------:R0:W-:Y:S04]  /*1810*/  STS.U16 [R0+UR6+0x20200], R3 ;  /* 0x0202000300007988 */ /* 0x0001e80008000406 */
[----:B-1----:R-:W2:Y:S04]  /*1820*/  LDL.LU R2, [R1+0x38] ;  /* 0x0000380001027983 */ /* 0x002ea80000300800 */
[----:B------:R1:W-:Y:S04]  /*1830*/  STS.U16 [R0+UR6+0x20400], R4 ;  /* 0x0204000400007988 */ /* 0x0003e80008000406 */
[----:B0-----:R-:W2:Y:S04]  /*1840*/  LDL.LU R3, [R1+0x34] ;  /* 0x0000340001037983 */ /* 0x001ea80000300800 */
[----:B----4-:R0:W-:Y:S04]  /*1850*/  STS.U16 [R0+UR6+0x20600], R5 ;  /* 0x0206000500007988 */ /* 0x0101e80008000406 */
[----:B-1----:R-:W4:Y:S04]  /*1860*/  LDL.LU R4, [R1+0x30] ;  /* 0x0000300001047983 */ /* 0x002f280000300800 */
[----:B---3--:R1:W-:Y:S04]  /*1870*/  STS.U16 [R0+UR6+0x20800], R6 ;  /* 0x0208000600007988 */ /* 0x0083e80008000406 */
[----:B0-----:R-:W3:Y:S04]  /*1880*/  LDL.LU R5, [R1+0x2c] ;  /* 0x00002c0001057983 */ /* 0x001ee80000300800 */
[----:B------:R0:W-:Y:S04]  /*1890*/  STS.U16 [R0+UR6+0x20a00], R7 ;  /* 0x020a000700007988 */ /* 0x0001e80008000406 */
[----:B-1----:R-:W3:Y:S04]  /*18a0*/  LDL.LU R6, [R1+0x28] ;  /* 0x0000280001067983 */ /* 0x002ee80000300800 */
[----:B------:R1:W-:Y:S04]  /*18b0*/  STS.U16 [R0+UR6+0x20c00], R8 ;  /* 0x020c000800007988 */ /* 0x0003e80008000406 */
        /* <DEDUP_REMOVED lines=9> */
[----:B-1----:R-:W3:Y:S04]  /*1950*/  LDL.LU R29, [R1+0x10] ;  /* 0x00001000011d7983 */ /* 0x002ee80000300800 */
[----:B------:R-:W3:Y:S04]  /*1960*/  LDL.LU R13, [R1+0xc] ;  /* 0x00000c00010d7983 */ /* 0x000ee80000300800 */
[----:B------:R-:W3:Y:S04]  /*1970*/  LDL.LU R19, [R1+0x8] ;  /* 0x0000080001137983 */ /* 0x000ee80000300800 */
[----:B------:R-:W3:Y:S04]  /*1980*/  LDL.LU R17, [R1+0x4] ;  /* 0x0000040001117983 */ /* 0x000ee80000300800 */
[----:B------:R-:W3:Y:S04]  /*1990*/  LDL.LU R15, [R1] ;  /* 0x00000000010f7983 */ /* 0x000ee80000300800 */
[----:B--2---:R0:W-:Y:S04]  /*19a0*/  STS.U16 [R0+UR6+0x21600], R24 ;  /* 0x0216001800007988 */ /* 0x0041e80008000406 */
[----:B0-----:R-:W2:Y:S04]  /*19b0*/  LDL.LU R24, [R1+0x14b0] ;  /* 0x0014b00001187983 */ /* 0x001ea80000300800 */
[----:B--2---:R0:W-:Y:S04]  /*19c0*/  STS.U16 [R0+UR6+0x21800], R24 ;  /* 0x0218001800007988 */ /* 0x0041e80008000406 */
[----:B0-----:R-:W2:Y:S04]  /*19d0*/  LDL.LU R24, [R1+0x14ac] ;  /* 0x0014ac0001187983 */ /* 0x001ea80000300800 */
[----:B--2---:R0:W-:Y:S04]  /*19e0*/  STS.U16 [R0+UR6+0x21a00], R24 ;  /* 0x021a001800007988 */ /* 0x0041e80008000406 */
[----:B0-----:R-:W2:Y:S04]  /*19f0*/  LDL.LU R24, [R1+0x14a8] ;  /* 0x0014a80001187983 */ /* 0x001ea80000300800 */
[----:B------:R-:W-:Y:S04]  /*1a00*/  STS.U16 [R0+UR6+0x21e00], R23 ;  /* 0x021e001700007988 */ /* 0x000fe80008000406 */
        /* <DEDUP_REMOVED lines=13> */
[----:B----4-:R-:W-:Y:S04]  /*1ae0*/  STS.U16 [R0+UR6+0x23a00], R4 ;  /* 0x023a000400007988 */ /* 0x010fe80008000406 */
[----:B---3--:R-:W-:Y:S04]  /*1af0*/  STS.U16 [R0+UR6+0x23c00], R5 ;  /* 0x023c000500007988 */ /* 0x008fe80008000406 */
[----:B------:R-:W-:Y:S04]  /*1b00*/  STS.U16 [R0+UR6+0x23e00], R6 ;  /* 0x023e000600007988 */ /* 0x000fe80008000406 */
[----:B------:R-:W-:Y:S04]  /*1b10*/  STS.U16 [R0+UR6+0x24000], R7 ;  /* 0x0240000700007988 */ /* 0x000fe80008000406 */
[----:B------:R-:W-:Y:S04]  /*1b20*/  STS.U16 [R0+UR6+0x24200], R8 ;  /* 0x0242000800007988 */ /* 0x000fe80008000406 */
[----:B------:R-:W-:Y:S04]  /*1b30*/  STS.U16 [R0+UR6+0x24400], R20 ;  /* 0x0244001400007988 */ /* 0x000fe80008000406 */
[----:B------:R-:W-:Y:S04]  /*1b40*/  STS.U16 [R0+UR6+0x24600], R26 ;  /* 0x0246001a00007988 */ /* 0x000fe80008000406 */
[----:B------:R-:W-:Y:S04]  /*1b50*/  STS.U16 [R0+UR6+0x24800], R28 ;  /* 0x0248001c00007988 */ /* 0x000fe80008000406 */
[----:B------:R-:W-:Y:S04]  /*1b60*/  STS.U16 [R0+UR6+0x24a00], R29 ;  /* 0x024a001d00007988 */ /* 0x000fe80008000406 */
[----:B--2---:R0:W-:Y:S04]  /*1b70*/  STS.U16 [R0+UR6+0x21c00], R24 ;  /* 0x021c001800007988 */ /* 0x0041e80008000406 */
[----:B0-----:R0:W5:Y:S04]  /*1b80*/  LDL.LU R24, [R1+0x14a4] ;  /* 0x0014a40001187983 */ /* 0x0011680000300800 */
[----:B------:R0:W5:Y:S04]  /*1b90*/  LDL.LU R23, [R1+0x14a0] ;  /* 0x0014a00001177983 */ /* 0x0001680000300800 */
[----:B------:R-:W2:Y:S04]  /*1ba0*/  LDL.LU R18, [R1+0x149c] ;  /* 0x00149c0001127983 */ /* 0x000ea80000300800 */
[----:B------:R-:W3:Y:S04]  /*1bb0*/  LDL.LU R16, [R1+0x1498] ;  /* 0x0014980001107983 */ /* 0x000ee80000300800 */
[----:B------:R-:W4:Y:S04]  /*1bc0*/  LDL.LU R14, [R1+0x1494] ;  /* 0x00149400010e7983 */ /* 0x000f280000300800 */
        /* <DEDUP_REMOVED lines=19> */
[----:B------:R-:W-:Y:S04]  /*1d00*/  STS.U16 [R0+UR6+0x24c00], R13 ;  /* 0x024c000d00007988 */ /* 0x000fe80008000406 */
[----:B------:R-:W-:Y:S04]  /*1d10*/  STS.U16 [R0+UR6+0x24e00], R19 ;  /* 0x024e001300007988 */ /* 0x000fe80008000406 */
[----:B------:R-:W-:Y:S04]  /*1d20*/  STS.U16 [R0+UR6+0x25000], R17 ;  /* 0x0250001100007988 */ /* 0x000fe80008000406 */
[----:B------:R-:W-:Y:S01]  /*1d30*/  STS.U16 [R0+UR6+0x25200], R15 ;  /* 0x0252000f00007988 */ /* 0x000fe20008000406 */
[----:B------:R-:W-:-:S03]  /*1d40*/  UISETP.GE.AND UP0, UPT, UR4, 0x1, UPT ;  /* 0x000000010400788c */ /* 0x000fc6000bf06270 */
[----:B--2---:R-:W-:Y:S04]  /*1d50*/  STS.U16 [R0+UR6+0x27e00], R18 ;  /* 0x027e001200007988 */ /* 0x004fe80008000406 */
[----:B---3--:R-:W-:Y:S04]  /*1d60*/  STS.U16 [R0+UR6+0x27c00], R16 ;  /* 0x027c001000007988 */ /* 0x008fe80008000406 */
[----:B----4-:R-:W-:Y:S04]  /*1d70*/  STS.U16 [R0+UR6+0x27a00], R14 ;  /* 0x027a000e00007988 */ /* 0x010fe80008000406 */
        /* <DEDUP_REMOVED lines=8> */
[----:B------:R1:W-:Y:S04]  /*1e00*/  STS.U16 [R0+UR6+0x26800], R2 ;  /* 0x0268000200007988 */ /* 0x0003e80008000406 */
[----:B------:R2:W-:Y:S04]  /*1e10*/  STS.U16 [R0+UR6+0x26600], R3 ;  /* 0x0266000300007988 */ /* 0x0005e80008000406 */
[----:B------:R3:W-:Y:S04]  /*1e20*/  STS.U16 [R0+UR6+0x26400], R4 ;  /* 0x0264000400007988 */ /* 0x0007e80008000406 */
[----:B------:R4:W-:Y:S01]  /*1e30*/  STS.U16 [R0+UR6+0x26200], R5 ;  /* 0x0262000500007988 */ /* 0x0009e20008000406 */
[----:B-1----:R-:W-:Y:S01]  /*1e40*/  IMAD.MOV.U32 R2, RZ, RZ, -0x800000 ;  /* 0xff800000ff027424 */ /* 0x002fe200078e00ff */
[----:B--2---:R-:W-:-:S02]  /*1e50*/  MOV R3, 0xff800000 ;  /* 0xff80000000037802 */ /* 0x004fc40000000f00 */
[----:B------:R-:W-:Y:S04]  /*1e60*/  STS.U16 [R0+UR6+0x26000], R6 ;  /* 0x0260000600007988 */ /* 0x000fe80008000406 */
[----:B------:R-:W-:Y:S04]  /*1e70*/  STS.U16 [R0+UR6+0x25e00], R7 ;  /* 0x025e000700007988 */ /* 0x000fe80008000406 */
[----:B------:R-:W-:Y:S04]  /*1e80*/  STS.U16 [R0+UR6+0x25c00], R8 ;  /* 0x025c000800007988 */ /* 0x000fe80008000406 */
[----:B------:R-:W-:Y:S04]  /*1e90*/  STS.U16 [R0+UR6+0x25a00], R20 ;  /* 0x025a001400007988 */ /* 0x000fe80008000406 */
[----:B------:R-:W-:Y:S04]  /*1ea0*/  STS.U16 [R0+UR6+0x25800], R26 ;  /* 0x0258001a00007988 */ /* 0x000fe80008000406 */
[----:B------:R-:W-:Y:S04]  /*1eb0*/  STS.U16 [R0+UR6+0x25600], R28 ;  /* 0x0256001c00007988 */ /* 0x000fe80008000406 */
[----:B------:R1:W-:Y:S01]  /*1ec0*/  STS.U16 [R0+UR6+0x25400], R29 ;  /* 0x0254001d00007988 */ /* 0x0003e20008000406 */
[----:B---3--:R-:W-:Y:S01]  /*1ed0*/  MOV R4, 0x3f800000 ;  /* 0x3f80000000047802 */ /* 0x008fe20000000f00 */
[----:B----4-:R-:W-:-:S02]  /*1ee0*/  IMAD.MOV.U32 R5, RZ, RZ, 0x3f800000 ;  /* 0x3f800000ff057424 */ /* 0x010fc400078e00ff */
[----:B-1----:R-:W-:-:S05]  /*1ef0*/  IMAD.MOV.U32 R0, RZ, RZ, -0x800000 ;  /* 0xff800000ff007424 */ /* 0x002fca00078e00ff */
[----:B------:R-:W-:Y:S04]  /*1f00*/  STL [R1+0x2d4], R0 ;  /* 0x0002d40001007387 */ /* 0x000fe80000100800 */
[----:B------:R1:W-:Y:S04]  /*1f10*/  STL [R1+0x2d0], R3 ;  /* 0x0002d00301007387 */ /* 0x0003e80000100800 */
[----:B------:R2:W-:Y:S04]  /*1f20*/  STL [R1+0x2cc], R2 ;  /* 0x0002cc0201007387 */ /* 0x0005e80000100800 */
[----:B------:R0:W-:Y:S01]  /*1f30*/  STL [R1+0x2bc], R0 ;  /* 0x0002bc0001007387 */ /* 0x0001e20000100800 */
[----:B-1----:R-:W-:Y:S01]  /*1f40*/  IMAD.MOV.U32 R3, RZ, RZ, 0x3f800000 ;  /* 0x3f800000ff037424 */ /* 0x002fe200078e00ff */
[----:B--2---:R-:W-:-:S02]  /*1f50*/  MOV R2, 0x3f800000 ;  /* 0x3f80000000027802 */ /* 0x004fc40000000f00 */
[----:B------:R0:W-:Y:S04]  /*1f60*/  STL.64 [R1+0x520], R4 ;  /* 0x0005200401007387 */ /* 0x0001e80000100a00 */
[----:B------:R0:W-:Y:S04]  /*1f70*/  STL [R1+0x220], RZ ;  /* 0x000220ff01007387 */ /* 0x0001e80000100800 */
[----:B------:R0:W-:Y:S04]  /*1f80*/  STL.64 [R1+0x538], R2 ;  /* 0x0005380201007387 */ /* 0x0001e80000100a00 */
[----:B------:R0:W-:Y:S04]  /*1f90*/  STL [R1+0x224], RZ ;  /* 0x000224ff01007387 */ /* 0x0001e80000100800 */
        /* <DEDUP_REMOVED lines=61> */
[----:B------:R0:W-:Y:S01]  /*2370*/  STL [R1+0x3bc], RZ ;  /* 0x0003bcff01007387 */ /* 0x0001e20000100800 */
[----:B------:R-:W-:Y:S05]  /*2380*/  BRA.U !UP0, `(.L_x_0) ;  /* 0x0000023d08347547 */ /* 0x000fea000b800000 */
[----:B0-----:R-:W0:Y:S01]  /*2390*/  LDC R4, c[0x0][0x3d8] ;  /* 0x0000f600ff047b82 */ /* 0x001e220000000800 */
[----:B------:R-:W1:Y:S01]  /*23a0*/  LDCU.64 UR4, c[0x0][0x3d0] ;  /* 0x00007a00ff0477ac */ /* 0x000e620008000a00 */
[----:B-----5:R-:W-:Y:S02]  /*23b0*/  SHF.R.U32.HI R3, RZ, 0x7, R23 ;  /* 0x00000007ff037819 */ /* 0x020fe40000011617 */
[----:B------:R-:W-:Y:S01]  /*23c0*/  LOP3.LUT R0, R23, 0x7f, RZ, 0xc0, !PT ;  /* 0x0000007f17007812 */ /* 0x000fe200078ec0ff */
[----:B------:R-:W2:Y:S01]  /*23d0*/  LDCU UR12, c[0x0][0x3f0] ;  /* 0x00007e00ff0c77ac */ /* 0x000ea20008000800 */
[----:B------:R-:W-:Y:S02]  /*23e0*/  SGXT.U32 R3, R3, 0x1 ;  /* 0x000000010303781a */ /* 0x000fe40000000000 */
[----:B------:R-:W3:Y:S01]  /*23f0*/  LDC.64 R12, c[0x0][0x3c0] ;  /* 0x0000f000ff0c7b82 */ /* 0x000ee20000000a00 */
[----:B------:R-:W4:Y:S07]  /*2400*/  LDCU UR9, c[0x0][0x3a8] ;  /* 0x00007500ff0977ac */ /* 0x000f2e0008000800 */
[----:B------:R-:W2:Y:S01]  /*2410*/  LDC.64 R6, c[0x0][0x390] ;  /* 0x0000e400ff067b82 */ /* 0x000ea20000000a00 */
[----:B-1----:R-:W-:Y:S01]  /*2420*/  IMAD R10, R0, UR5, RZ ;  /* 0x00000005000a7c24 */ /* 0x002fe2000f8e02ff */
[----:B------:R-:W-:-:S03]  /*2430*/  UIMAD UR4, UR7, UR4, URZ ;  /* 0x00000004070472a4 */ /* 0x000fc6000f8e02ff */
[----:B------:R-:W-:-:S03]  /*2440*/  IMAD.SHL.U32 R5, R10, 0x2, RZ ;  /* 0x000000020a057824 */ /* 0x000fc600078e00ff */
[----:B------:R-:W1:Y:S01]  /*2450*/  LDC R11, c[0x0][0x3c8] ;  /* 0x0000f200ff0b7b82 */ /* 0x000e620000000800 */
[----:B0-----:R-:W-:Y:S01]  /*2460*/  IMAD R3, R3, R4, RZ ;  /* 0x0000000403037224 */ /* 0x001fe200078e02ff */
[----:B------:R-:W-:Y:S01]  /*2470*/  USHF.L.U32 UR5, UR4, 0x1, URZ ;  /* 0x0000000104057899 */ /* 0x000fe200080006ff */
[----:B------:R-:W-:-:S03]  /*2480*/  IMAD.HI R10, R10, 0x2, RZ ;  /* 0x000000020a0a7827 */ /* 0x000fc600078e02ff */
[----:B------:R-:W-:Y:S02]  /*2490*/  LEA R0, R4, R3, 0x1 ;  /* 0x0000000304007211 */ /* 0x000fe400078e08ff */
[----:B------:R-:W0:Y:S01]  /*24a0*/  LDC.64 R8, c[0x0][0x388] ;  /* 0x0000e200ff087b82 */ /* 0x000e220000000a00 */
[----:B---3--:R3:W-:Y:S01]  /*24b0*/  STL [R1+0x14a8], R13 ;  /* 0x0014a80d01007387 */ /* 0x0087e20000100800 */
[----:B------:R-:W-:-:S06]  /*24c0*/  IMAD R12, R12, UR7, RZ ;  /* 0x000000070c0c7c24 */ /* 0x000fcc000f8e02ff */
[----:B------:R-:W4:Y:S01]  /*24d0*/  LDC R19, c[0x0][0x3d8] ;  /* 0x0000f600ff137b82 */ /* 0x000f220000000800 */
[----:B---3--:R-:W-:Y:S02]  /*24e0*/  LEA R13, R4, R0, 0x1 ;  /* 0x00000000040d7211 */ /* 0x008fe400078e08ff */
[----:B--2---:R-:W-:Y:S01]  /*24f0*/  IADD3 R0, P2, P3, R5, UR5, R6 ;  /* 0x0000000505007c10 */ /* 0x004fe2000fb5e006 */
[----:B------:R-:W-:Y:S02]  /*2500*/  UIMAD.WIDE UR4, UR4, 0x2, URZ ;  /* 0x00000002040478a5 */ /* 0x000fe4000f8e02ff */
[----:B------:R2:W-:Y:S01]  /*2510*/  STL [R1+0xa4], R13 ;  /* 0x0000a40d01007387 */ /* 0x0005e20000100800 */
[----:B-1----:R-:W-:Y:S01]  /*2520*/  IMAD R2, R24, R11, RZ ;  /* 0x0000000b18027224 */ /* 0x002fe200078e02ff */
[----:B------:R-:W1:Y:S03]  /*2530*/  LDC R20, c[0x0][0x3d8] ;  /* 0x0000f600ff147b82 */ /* 0x000e660000000800 */
[----:B------:R-:W-:Y:S01]  /*2540*/  IMAD R5, R11, 0x100, R2 ;  /* 0x000001000b057824 */ /* 0x000fe200078e0202 */
[----:B------:R-:W-:Y:S01]  /*2550*/  UMOV UR4, URZ ;  /* 0x000000ff00047c82 */ /* 0x000fe20008000000 */
[----:B0-----:R-:W-:-:S02]  /*2560*/  LEA R8, P0, R12, R8, 0x1 ;  /* 0x000000080c087211 */ /* 0x001fc400078008ff */
[----:B--2---:R-:W-:Y:S01]  /*2570*/  LEA R13, R4, R13, 0x1 ;  /* 0x0000000d040d7211 */ /* 0x004fe200078e08ff */
[----:B------:R-:W0:Y:S01]  /*2580*/  LDC R21, c[0x0][0x3d8] ;  /* 0x0000f600ff157b82 */ /* 0x000e220000000800 */
[----:B------:R-:W-:Y:S02]  /*2590*/  LEA.HI.X.SX32 R9, R12, R9, 0x1, P0 ;  /* 0x000000090c097211 */ /* 0x000fe400000f0eff */
[-C--:B------:R-:W-:Y:S01]  /*25a0*/  LEA R16, P0, R2, R8.reuse, 0x1 ;  /* 0x0000000802107211 */ /* 0x080fe200078008ff */
[----:B------:R-:W-:Y:S01]  /*25b0*/  IMAD R6, R4, 0x2, R13 ;  /* 0x0000000204067824 */ /* 0x000fe200078e020d */
[C---:B------:R-:W-:Y:S02]  /*25c0*/  LEA R14, P1, R5.reuse, R8, 0x1 ;  /* 0x00000008050e7211 */ /* 0x040fe400078208ff */
[-C--:B------:R-:W-:Y:S01]  /*25d0*/  LEA.HI.X.SX32 R17, R2, R9.reuse, 0x1, P0 ;  /* 0x0000000902117211 */ /* 0x080fe200000f0eff */
[----:B------:R-:W2:Y:S01]  /*25e0*/  LDC R8, c[0x0][0x3d8] ;  /* 0x0000f600ff087b82 */ /* 0x000ea20000000800 */
[----:B------:R3:W-:Y:S01]  /*25f0*/  STL [R1+0xa8], R6 ;  /* 0x0000a80601007387 */ /* 0x0007e20000100800 */
[----:B------:R-:W-:-:S02]  /*2600*/  LEA.HI.X.SX32 R15, R5, R9, 0x1, P1 ;  /* 0x00000009050f7211 */ /* 0x000fc400008f0eff */
[----:B------:R-:W-:Y:S01]  /*2610*/  IADD3.X R2, PT, PT, R10, UR5, R7, P2, P3 ;  /* 0x000000050a027c10 */ /* 0x000fe200097e6407 */
[----:B------:R-:W-:Y:S03]  /*2620*/  STL.64 [R1+0x2a8], R16 ;  /* 0x0002a81001007387 */ /* 0x000fe60000100a00 */
[----:B------:R-:W0:Y:S01]  /*2630*/  LDC R5, c[0x0][0x3d8] ;  /* 0x0000f600ff057b82 */ /* 0x000e220000000800 */
[----:B------:R-:W-:Y:S01]  /*2640*/  STL.64 [R1+0x2a0], R14 ;  /* 0x0002a00e01007387 */ /* 0x000fe20000100a00 */
[----:B---3--:R-:W-:-:S05]  /*2650*/  LEA R6, R4, R6, 0x1 ;  /* 0x0000000604067211 */ /* 0x008fca00078e08ff */
[C---:B------:R-:W-:Y:S01]  /*2660*/  IMAD R18, R4.reuse, 0x2, R6 ;  /* 0x0000000204127824 */ /* 0x040fe200078e0206 */
[----:B------:R3:W-:Y:S01]  /*2670*/  STL [R1+0x8], R6 ;  /* 0x0000080601007387 */ /* 0x0007e20000100800 */
[----:B------:R-:W1:Y:S03]  /*2680*/  LDC R7, c[0x0][0x3d8] ;  /* 0x0000f600ff077b82 */ /* 0x000e660000000800 */
[----:B------:R-:W-:-:S05]  /*2690*/  LEA R11, R4, R18, 0x1 ;  /* 0x00000012040b7211 */ /* 0x000fca00078e08ff */
[C---:B------:R-:W-:Y:S01]  /*26a0*/  IMAD R29, R4.reuse, 0x2, R11 ;  /* 0x00000002041d7824 */ /* 0x040fe200078e020b */
[----:B---3--:R-:W3:Y:S01]  /*26b0*/  LDC R6, c[0x0][0x3d8] ;  /* 0x0000f600ff067b82 */ /* 0x008ee20000000800 */
[----:B------:R-:W-:Y:S03]  /*26c0*/  STL [R1], R11 ;  /* 0x0000000b01007387 */ /* 0x000fe60000100800 */
[----:B------:R-:W-:-:S04]  /*26d0*/  LEA R28, R4, R29, 0x1 ;  /* 0x0000001d041c7211 */ /* 0x000fc800078e08ff */
[----:B------:R-:W2:Y:S01]  /*26e0*/  LDC R9, c[0x0][0x3d8] ;  /* 0x0000f600ff097b82 */ /* 0x000ea20000000800 */
[C---:B------:R-:W-:Y:S01]  /*26f0*/  IMAD R27, R4.reuse, 0x2, R28 ;  /* 0x00000002041b7824 */ /* 0x040fe200078e021c */
[----:B------:R4:W-:Y:S03]  /*2700*/  STL.64 [R1+0x1618], R28 ;  /* 0x0016181c01007387 */ /* 0x0009e60000100a00 */
[----:B------:R-:W-:-:S03]  /*2710*/  IMAD R26, R4, 0x2, R27 ;  /* 0x00000002041a7824 */ /* 0x000fc600078e021b */
[----:B------:R-:W2:Y:S02]  /*2720*/  LDC R10, c[0x0][0x3d8] ;  /* 0x0000f600ff0a7b82 */ /* 0x000ea40000000800 */
[----:B------:R-:W-:Y:S01]  /*2730*/  LEA R4, R4, R26, 0x1 ;  /* 0x0000001a04047211 */ /* 0x000fe200078e08ff */
[----:B------:R-:W-:Y:S01]  /*2740*/  STL.64 [R1+0x1610], R26 ;  /* 0x0016101a01007387 */ /* 0x000fe20000100a00 */
[----:B----4-:R-:W-:-:S03]  /*2750*/  MOV R29, R18 ;  /* 0x00000012001d7202 */ /* 0x010fc60000000f00 */
[----:B0-----:R-:W-:Y:S01]  /*2760*/  IMAD R5, R5, 0x2, R4 ;  /* 0x0000000205057824 */ /* 0x001fe200078e0204 */
[----:B------:R-:W0:Y:S01]  /*2770*/  LDC R11, c[0x0][0x3d8] ;  /* 0x0000f600ff0b7b82 */ /* 0x000e220000000800 */
[----:B------:R-:W-:-:S03]  /*2780*/  IMAD.MOV.U32 R28, RZ, RZ, R29 ;  /* 0x000000ffff1c7224 */ /* 0x000fc600078e001d */
[----:B---3--:R-:W-:Y:S01]  /*2790*/  LEA R6, R6, R5, 0x1 ;  /* 0x0000000506067211 */ /* 0x008fe200078e08ff */
[----:B------:R-:W-:Y:S01]  /*27a0*/  STL.64 [R1+0x15f8], R4 ;  /* 0x0015f80401007387 */ /* 0x000fe20000100a00 */
[----:B------:R-:W-:Y:S02]  /*27b0*/  MOV R29, R13 ;  /* 0x0000000d001d7202 */ /* 0x000fe40000000f00 */
[----:B------:R-:W3:Y:S01]  /*27c0*/  LDC R12, c[0x0][0x3d8] ;  /* 0x0000f600ff0c7b82 */ /* 0x000ee20000000800 */
[----:B-1----:R-:W-:-:S05]  /*27d0*/  IMAD R7, R7, 0x2, R6 ;  /* 0x0000000207077824 */ /* 0x002fca00078e0206 */
[----:B--2---:R-:W-:Y:S01]  /*27e0*/  LEA R8, R8, R7, 0x1 ;  /* 0x0000000708087211 */ /* 0x004fe200078e08ff */
[----:B------:R-:W-:Y:S01]  /*27f0*/  STL.64 [R1+0x1600], R6 ;  /* 0x0016000601007387 */ /* 0x000fe20000100a00 */
[----:B------:R-:W1:Y:S03]  /*2800*/  LDC R14, c[0x0][0x3d8] ;  /* 0x0000f600ff0e7b82 */ /* 0x000e660000000800 */
[----:B------:R-:W-:-:S05]  /*2810*/  IMAD R9, R9, 0x2, R8 ;  /* 0x0000000209097824 */ /* 0x000fca00078e0208 */
[----:B------:R-:W2:Y:S01]  /*2820*/  LDC R15, c[0x0][0x3d8] ;  /* 0x0000f600ff0f7b82 */ /* 0x000ea20000000800 */
[----:B------:R-:W-:Y:S01]  /*2830*/  LEA R10, R10, R9, 0x1 ;  /* 0x000000090a0a7211 */ /* 0x000fe200078e08ff */
[----:B------:R-:W-:Y:S04]  /*2840*/  STL.64 [R1+0x15f0], R8 ;  /* 0x0015f00801007387 */ /* 0x000fe80000100a00 */
[----:B0-----:R-:W-:Y:S02]  /*2850*/  IMAD R11, R11, 0x2, R10 ;  /* 0x000000020b0b7824 */ /* 0x001fe400078e020a */
[----:B------:R-:W0:Y:S03]  /*2860*/  LDC R16, c[0x0][0x3d8] ;  /* 0x0000f600ff107b82 */ /* 0x000e260000000800 */
[----:B---3--:R-:W-:Y:S01]  /*2870*/  LEA R12, R12, R11, 0x1 ;  /* 0x0000000b0c0c7211 */ /* 0x008fe200078e08ff */
[----:B------:R-:W-:Y:S04]  /*2880*/  STL.64 [R1+0x15d8], R10 ;  /* 0x0015d80a01007387 */ /* 0x000fe80000100a00 */
[----:B------:R-:W3:Y:S01]  /*2890*/  LDC R17, c[0x0][0x3d8] ;  /* 0x0000f600ff117b82 */ /* 0x000ee20000000800 */
[----:B-1----:R-:W-:Y:S01]  /*28a0*/  IMAD R14, R14, 0x2, R12 ;  /* 0x000000020e0e7824 */ /* 0x002fe200078e020c */
[----:B------:R1:W-:Y:S06]  /*28b0*/  STL [R1+0x1608], R12 ;  /* 0x0016080c01007387 */ /* 0x0003ec0000100800 */
[----:B------:R-:W4:Y:S01]  /*28c0*/  LDC R18, c[0x0][0x3d8] ;  /* 0x0000f600ff127b82 */ /* 0x000f220000000800 */
[----:B--2---:R-:W-:-:S02]  /*28d0*/  LEA R15, R15, R14, 0x1 ;  /* 0x0000000e0f0f7211 */ /* 0x004fc400078e08ff */
[----:B-1----:R-:W-:-:S03]  /*28e0*/  MOV R12, R28 ;  /* 0x0000001c000c7202 */ /* 0x002fc60000000f00 */
[----:B------:R-:W-:Y:S01]  /*28f0*/  STL.64 [R1+0x15d0], R14 ;  /* 0x0015d00e01007387 */ /* 0x000fe20000100a00 */
[----:B0-----:R-:W-:Y:S01]  /*2900*/  IMAD R16, R16, 0x2, R15 ;  /* 0x0000000210107824 */ /* 0x001fe200078e020f */
[----:B------:R-:W0:Y:S04]  /*2910*/  LDC R22, c[0x0][0x3d8] ;  /* 0x0000f600ff167b82 */ /* 0x000e280000000800 */
[----:B---3--:R-:W-:-:S04]  /*2920*/  LEA R17, R17, R16, 0x1 ;  /* 0x0000001011117211 */ /* 0x008fc800078e08ff */
[----:B------:R-:W1:Y:S01]  /*2930*/  LDC R23, c[0x0][0x3d8] ;  /* 0x0000f600ff177b82 */ /* 0x000e620000000800 */
[----:B------:R-:W-:Y:S01]  /*2940*/  STL.64 [R1+0x15e0], R16 ;  /* 0x0015e01001007387 */ /* 0x000fe20000100a00 */
[----:B----4-:R-:W-:-:S06]  /*2950*/  IMAD R18, R18, 0x2, R17 ;  /* 0x0000000212127824 */ /* 0x010fcc00078e0211 */
[----:B------:R-:W2:Y:S01]  /*2960*/  LDC R24, c[0x0][0x3d8] ;  /* 0x0000f600ff187b82 */ /* 0x000ea20000000800 */
[----:B------:R-:W-:Y:S01]  /*2970*/  STL [R1+0x1620], R17 ;  /* 0x0016201101007387 */ /* 0x000fe20000100800 */
[----:B------:R-:W-:-:S06]  /*2980*/  LEA R19, R19, R18, 0x1 ;  /* 0x0000001213137211 */ /* 0x000fcc00078e08ff */
[----:B------:R-:W3:Y:S01]  /*2990*/  LDC R25, c[0x0][0x3d8] ;  /* 0x0000f600ff197b82 */ /* 0x000ee20000000800 */
[----:B------:R-:W-:Y:S01]  /*29a0*/  IMAD R20, R20, 0x2, R19 ;  /* 0x0000000214147824 */ /* 0x000fe200078e0213 */
[----:B------:R-:W-:Y:S03]  /*29b0*/  STL.64 [R1+0x15e8], R18 ;  /* 0x0015e81201007387 */ /* 0x000fe60000100a00 */
[----:B------:R-:W-:-:S03]  /*29c0*/  IMAD R21, R21, 0x2, R20 ;  /* 0x0000000215157824 */ /* 0x000fc600078e0214 */
[----:B------:R-:W4:Y:S02]  /*29d0*/  LDC R6, c[0x0][0x3d8] ;  /* 0x0000f600ff067b82 */ /* 0x000f240000000800 */
[----:B0-----:R-:W-:Y:S01]  /*29e0*/  LEA R22, R22, R21, 0x1 ;  /* 0x0000001516167211 */ /* 0x001fe200078e08ff */
[----:B------:R-:W-:Y:S04]  /*29f0*/  STL.64 [R1+0x1628], R20 ;  /* 0x0016281401007387 */ /* 0x000fe80000100a00 */
[----:B-1----:R-:W-:Y:S01]  /*2a00*/  IMAD R23, R23, 0x2, R22 ;  /* 0x0000000217177824 */ /* 0x002fe200078e0216 */
[----:B------:R-:W4:Y:S04]  /*2a10*/  LDC R7, c[0x0][0x3d8] ;  /* 0x0000f600ff077b82 */ /* 0x000f280000000800 */
[----:B--2---:R-:W-:Y:S01]  /*2a20*/  LEA R24, R24, R23, 0x1 ;  /* 0x0000001718187211 */ /* 0x004fe200078e08ff */
[----:B------:R0:W-:Y:S03]  /*2a30*/  STL.64 [R1+0x1630], R22 ;  /* 0x0016301601007387 */ /* 0x0001e60000100a00 */
[----:B------:R-:W1:Y:S01]  /*2a40*/  LDC R9, c[0x0][0x3d8] ;  /* 0x0000f600ff097b82 */ /* 0x000e620000000800 */
[----:B---3--:R-:W-:-:S07]  /*2a50*/  IMAD R25, R25, 0x2, R24 ;  /* 0x0000000219197824 */ /* 0x008fce00078e0218 */
[----:B------:R-:W2:Y:S08]  /*2a60*/  LDC R10, c[0x0][0x3d8] ;  /* 0x0000f600ff0a7b82 */ /* 0x000eb00000000800 */
[----:B0-----:R-:W0:Y:S01]  /*2a70*/  LDC R23, c[0x0][0x3d8] ;  /* 0x0000f600ff177b82 */ /* 0x001e220000000800 */
[----:B----4-:R1:W-:Y:S07]  /*2a80*/  STL.64 [R1+0x1638], R6 ;  /* 0x0016380601007387 */ /* 0x0103ee0000100a00 */
[----:B------:R-:W3:Y:S01]  /*2a90*/  LDC R13, c[0x0][0x3d8] ;  /* 0x0000f600ff0d7b82 */ /* 0x000ee20000000800 */
[----:B-1----:R-:W-:-:S07]  /*2aa0*/  LEA R6, R9, R25, 0x1 ;  /* 0x0000001909067211 */ /* 0x002fce00078e08ff */
[----:B------:R-:W1:Y:S01]  /*2ab0*/  LDC R14, c[0x0][0x3d8] ;  /* 0x0000f600ff0e7b82 */ /* 0x000e620000000800 */
[----:B------:R2:W-:Y:S07]  /*2ac0*/  STL [R1+0x18], R6 ;  /* 0x0000180601007387 */ /* 0x0005ee0000100800 */
[----:B------:R-:W4:Y:S01]  /*2ad0*/  LDC R4, c[0x0][0x3d8] ;  /* 0x0000f600ff047b82 */ /* 0x000f220000000800 */
[----:B--2---:R-:W-:-:S07]  /*2ae0*/  IMAD R6, R10, 0x2, R6 ;  /* 0x000000020a067824 */ /* 0x004fce00078e0206 */
[----:B------:R-:W2:Y:S01]  /*2af0*/  LDC R18, c[0x0][0x3d8] ;  /* 0x0000f600ff127b82 */ /* 0x000ea20000000800 */
[----:B------:R0:W-:Y:S07]  /*2b00*/  STL [R1+0x14], R6 ;  /* 0x0000140601007387 */ /* 0x0001ee0000100800 */
[----:B------:R-:W1:Y:S01]  /*2b10*/  LDC R19, c[0x0][0x3d8] ;  /* 0x0000f600ff137b82 */ /* 0x000e620000000800 */
[----:B0-----:R-:W-:-:S07]  /*2b20*/  LEA R6, R23, R6, 0x1 ;  /* 0x0000000617067211 */ /* 0x001fce00078e08ff */
[----:B------:R-:W0:Y:S01]  /*2b30*/  LDC R23, c[0x0][0x3d8] ;  /* 0x0000f600ff177b82 */ /* 0x000e220000000800 */
[----:B------:R0:W-:Y:S07]  /*2b40*/  STL [R1+0x10], R6 ;  /* 0x0000100601007387 */ /* 0x0001ee0000100800 */
[----:B------:R-:W1:Y:S08]  /*2b50*/  LDC R16, c[0x0][0x3d8] ;  /* 0x0000f600ff107b82 */ /* 0x000e700000000800 */
[----:B------:R-:W1:Y:S01]  /*2b60*/  LDC R27, c[0x0][0x3d8] ;  /* 0x0000f600ff1b7b82 */ /* 0x000e620000000800 */
[----:B0-----:R-:W-:-:S07]  /*2b70*/  IMAD R6, R23, 0x2, R6 ;  /* 0x0000000217067824 */ /* 0x001fce00078e0206 */
[----:B------:R-:W0:Y:S01]  /*2b80*/  LDC R17, c[0x0][0x3d8] ;  /* 0x0000f600ff117b82 */ /* 0x000e220000000800 */
[----:B------:R0:W-:Y:S07]  /*2b90*/  STL [R1+0x24], R6 ;  /* 0x0000240601007387 */ /* 0x0001ee0000100800 */
[----:B------:R-:W0:Y:S08]  /*2ba0*/  LDC R23, c[0x0][0x3d8] ;  /* 0x0000f600ff177b82 */ /* 0x000e300000000800 */
[----:B------:R-:W1:Y:S08]  /*2bb0*/  LDC R15, c[0x0][0x3d8] ;  /* 0x0000f600ff0f7b82 */ /* 0x000e700000000800 */
[----:B------:R-:W1:Y:S01]  /*2bc0*/  LDC R26, c[0x0][0x3d8] ;  /* 0x0000f600ff1a7b82 */ /* 0x000e620000000800 */
[----:B0-----:R-:W-:-:S07]  /*2bd0*/  LEA R6, R23, R6, 0x1 ;  /* 0x0000000617067211 */ /* 0x001fce00078e08ff */
[----:B------:R-:W0:Y:S01]  /*2be0*/  LDC R20, c[0x0][0x3d8] ;  /* 0x0000f600ff147b82 */ /* 0x000e220000000800 */
[----:B------:R0:W-:Y:S07]  /*2bf0*/  STL [R1+0x20], R6 ;  /* 0x0000200601007387 */ /* 0x0001ee0000100800 */
[----:B------:R-:W0:Y:S08]  /*2c00*/  LDC R23, c[0x0][0x3d8] ;  /* 0x0000f600ff177b82 */ /* 0x000e300000000800 */
        /* <DEDUP_REMOVED lines=12> */
[----:B------:R-:W1:Y:S01]  /*2cd0*/  LDC R10, c[0x0][0x3d8] ;  /* 0x0000f600ff0a7b82 */ /* 0x000e620000000800 */
[----:B0-----:R-:W-:-:S07]  /*2ce0*/  IMAD R6, R23, 0x2, R6 ;  /* 0x0000000217067824 */ /* 0x001fce00078e0206 */
[----:B------:R-:W0:Y:S01]  /*2cf0*/  LDC R23, c[0x0][0x3d8] ;  /* 0x0000f600ff177b82 */ /* 0x000e220000000800 */
[----:B------:R0:W-:Y:S02]  /*2d00*/  STL [R1+0x2c], R6 ;  /* 0x00002c0601007387 */ /* 0x0001e40000100800 */
[----:B0-----:R-:W-:-:S05]  /*2d10*/  LEA R6, R23, R6, 0x1 ;  /* 0x0000000617067211 */ /* 0x001fca00078e08ff */
[----:B------:R-:W0:Y:S01]  /*2d20*/  LDC R23, c[0x0][0x3d8] ;  /* 0x0000f600ff177b82 */ /* 0x000e220000000800 */
[----:B------:R0:W-:Y:S02]  /*2d30*/  STL [R1+0x28], R6 ;  /* 0x0000280601007387 */ /* 0x0001e40000100800 */
[----:B0-----:R-:W-:-:S05]  /*2d40*/  IMAD R6, R23, 0x2, R6 ;  /* 0x0000000217067824 */ /* 0x001fca00078e0206 */
        /* <DEDUP_REMOVED lines=44> */
[----:B---3--:R-:W-:-:S05]  /*3010*/  LEA R6, R13, R6, 0x1 ;  /* 0x000000060d067211 */ /* 0x008fca00078e08ff */
[----:B------:R-:W3:Y:S02]  /*3020*/  LDC R13, c[0x0][0x3d8] ;  /* 0x0000f600ff0d7b82 */ /* 0x000ee40000000800 */
[----:B---3--:R3:W-:Y:S04]  /*3030*/  STL [R1+0x1568], R13 ;  /* 0x0015680d01007387 */ /* 0x0087e80000100800 */
[----:B------:R0:W-:Y:S02]  /*3040*/  STL [R1+0x78], R6 ;  /* 0x0000780601007387 */ /* 0x0001e40000100800 */
[----:B---3--:R-:W3:Y:S01]  /*3050*/  LDC R13, c[0x0][0x3d8] ;  /* 0x0000f600ff0d7b82 */ /* 0x008ee20000000800 */
        /* <DEDUP_REMOVED lines=35> */
[----:B-1----:R-:W-:Y:S01]  /*3290*/  IMAD R14, R14, 0x2, R6 ;  /* 0x000000020e0e7824 */ /* 0x002fe200078e0206 */
[----:B------:R0:W-:Y:S04]  /*32a0*/  STL [R1+0xb8], R6 ;  /* 0x0000b80601007387 */ /* 0x0001e80000100800 */
[----:B0-----:R-:W-:Y:S02]  /*32b0*/  LEA R6, R23, R14, 0x1 ;  /* 0x0000000e17067211 */ /* 0x001fe400078e08ff */
[----:B------:R-:W0:Y:S03]  /*32c0*/  LDC R23, c[0x0][0x3d8] ;  /* 0x0000f600ff177b82 */ /* 0x000e260000000800 */
[----:B------:R0:W-:Y:S02]  /*32d0*/  STL [R1+0xb0], R6 ;  /* 0x0000b00601007387 */ /* 0x0001e40000100800 */
[----:B0-----:R-:W-:-:S03]  /*32e0*/  IMAD R6, R23, 0x2, R6 ;  /* 0x0000000217067824 */ /* 0x001fc600078e0206 */
[----:B------:R-:W0:Y:S02]  /*32f0*/  LDC R23, c[0x0][0x3d8] ;  /* 0x0000f600ff177b82 */ /* 0x000e240000000800 */
[----:B------:R0:W-:Y:S02]  /*3300*/  STL [R1+0xd0], R6 ;  /* 0x0000d00601007387 */ /* 0x0001e40000100800 */
[----:B0-----:R-:W-:-:S04]  /*3310*/  LEA R6, R23, R6, 0x1 ;  /* 0x0000000617067211 */ /* 0x001fc800078e08ff */
[----:B------:R-:W0:Y:S01]  /*3320*/  LDC R23, c[0x0][0x3d8] ;  /* 0x0000f600ff177b82 */ /* 0x000e220000000800 */
[----:B------:R0:W-:Y:S02]  /*3330*/  STL [R1+0xcc], R6 ;  /* 0x0000cc0601007387 */ /* 0x0001e40000100800 */
[----:B0-----:R-:W-:-:S05]  /*3340*/  IMAD R6, R23, 0x2, R6 ;  /* 0x0000000217067824 */ /* 0x001fca00078e0206 */
[----:B------:R-:W0:Y:S01]  /*3350*/  LDC R23, c[0x0][0x3d8] ;  /* 0x0000f600ff177b82 */ /* 0x000e220000000800 */
[----:B----4-:R-:W-:Y:S01]  /*3360*/  LEA R4, R4, R6, 0x1 ;  /* 0x0000000604047211 */ /* 0x010fe200078e08ff */
[----:B------:R0:W-:Y:S04]  /*3370*/  STL [R1+0xc8], R6 ;  /* 0x0000c80601007387 */ /* 0x0001e80000100800 */
[----:B0-----:R-:W-:Y:S02]  /*3380*/  IMAD R6, R23, 0x2, R4 ;  /* 0x0000000217067824 */ /* 0x001fe400078e0204 */
[----:B------:R-:W0:Y:S03]  /*3390*/  LDC R23, c[0x0][0x3d8] ;  /* 0x0000f600ff177b82 */ /* 0x000e260000000800 */
[----:B------:R0:W-:Y:S02]  /*33a0*/  STL [R1+0xe4], R6 ;  /* 0x0000e40601007387 */ /* 0x0001e40000100800 */
[----:B0-----:R-:W-:-:S03]  /*33b0*/  LEA R6, R23, R6, 0x1 ;  /* 0x0000000617067211 */ /* 0x001fc600078e08ff */
[----:B------:R-:W0:Y:S02]  /*33c0*/  LDC R23, c[0x0][0x3d8] ;  /* 0x0000f600ff177b82 */ /* 0x000e240000000800 */
[----:B------:R2:W-:Y:S02]  /*33d0*/  STL [R1+0xe0], R6 ;  /* 0x0000e00601007387 */ /* 0x0005e40000100800 */
[----:B--2---:R-:W-:-:S05]  /*33e0*/  IMAD R6, R18, 0x2, R6 ;  /* 0x0000000212067824 */ /* 0x004fca00078e0206 */
[----:B------:R1:W-:Y:S02]  /*33f0*/  STL [R1+0x100], R6 ;  /* 0x0001000601007387 */ /* 0x0003e40000100800 */
[----:B-1----:R-:W-:-:S05]  /*3400*/  LEA R6, R19, R6, 0x1 ;  /* 0x0000000613067211 */ /* 0x002fca00078e08ff */
[----:B------:R1:W-:Y:S02]  /*3410*/  STL [R1+0xfc], R6 ;  /* 0x0000fc0601007387 */ /* 0x0003e40000100800 */
[----:B-1----:R-:W-:-:S05]  /*3420*/  IMAD R6, R16, 0x2, R6 ;  /* 0x0000000210067824 */ /* 0x002fca00078e0206 */
[----:B------:R1:W-:Y:S01]  /*3430*/  STL [R1+0xf8], R6 ;  /* 0x0000f80601007387 */ /* 0x0003e20000100800 */
[----:B------:R-:W-:-:S03]  /*3440*/  LEA R16, R27, R6, 0x1 ;  /* 0x000000061b107211 */ /* 0x000fc600078e08ff */
[----:B------:R-:W2:Y:S02]  /*3450*/  LDL.LU R27, [R1+0xa4] ;  /* 0x0000a400011b7983 */ /* 0x000ea40000300800 */
[----:B-1----:R-:W-:-:S05]  /*3460*/  IMAD R6, R17, 0x2, R16 ;  /* 0x0000000211067824 */ /* 0x002fca00078e0210 */
[----:B------:R1:W-:Y:S04]  /*3470*/  STL [R1+0x10c], R6 ;  /* 0x00010c0601007387 */ /* 0x0003e80000100800 */
[----:B------:R-:W4:Y:S04]  /*3480*/  LDL.LU R17, [R1+0xa8] ;  /* 0x0000a80001117983 */ /* 0x000f280000300800 */
[----:B------:R-:W4:Y:S01]  /*3490*/  LDL.LU R18, [R1+0x8] ;  /* 0x0000080001127983 */ /* 0x000f220000300800 */
[----:B------:R-:W-:Y:S01]  /*34a0*/  IMAD.MOV.U32 R19, RZ, RZ, R12 ;  /* 0x000000ffff137224 */ /* 0x000fe200078e000c */
[----:B-1----:R-:W-:-:S04]  /*34b0*/  LEA R6, R15, R6, 0x1 ;  /* 0x000000060f067211 */ /* 0x002fc800078e08ff */
[----:B------:R-:W-:Y:S01]  /*34c0*/  LEA R15, R26, R6, 0x1 ;  /* 0x000000061a0f7211 */ /* 0x000fe200078e08ff */
[----:B------:R1:W-:Y:S01]  /*34d0*/  STL [R1+0x108], R6 ;  /* 0x0001080601007387 */ /* 0x0003e20000100800 */
[----:B------:R-:W3:Y:S03]  /*34e0*/  LDC R26, c[0x0][0x3d8] ;  /* 0x0000f600ff1a7b82 */ /* 0x000ee60000000800 */
[C-C-:B0-----:R-:W-:Y:S01]  /*34f0*/  IMAD R7, R23.reuse, 0x2, R15.reuse ;  /* 0x0000000217077824 */ /* 0x141fe200078e020f */
[----:B------:R-:W4:Y:S04]  /*3500*/  LDL.LU R12, [R1] ;  /* 0x00000000010c7983 */ /* 0x000f280000300800 */
[----:B------:R-:W-:Y:S01]  /*3510*/  LEA R7, R20, R7, 0x1 ;  /* 0x0000000714077211 */ /* 0x000fe200078e08ff */
[----:B-1----:R-:W-:-:S04]  /*3520*/  IMAD R6, R23, 0x2, R15 ;  /* 0x0000000217067824 */ /* 0x002fc800078e020f */
[----:B------:R-:W-:Y:S01]  /*3530*/  IMAD R7, R21, 0x2, R7 ;  /* 0x0000000215077824 */ /* 0x000fe200078e0207 */
[----:B------:R0:W-:Y:S04]  /*3540*/  STL [R1+0x12c], R6 ;  /* 0x00012c0601007387 */ /* 0x0001e80000100800 */
[----:B---3--:R-:W-:Y:S02]  /*3550*/  LEA R13, R13, R7, 0x1 ;  /* 0x000000070d0d7211 */ /* 0x008fe400078e08ff */
[----:B0-----:R-:W-:Y:S01]  /*3560*/  LEA R6, R20, R6, 0x1 ;  /* 0x0000000614067211 */ /* 0x001fe200078e08ff */
[----:B------:R-:W-:-:S03]  /*3570*/  IMAD R26, R26, 0x2, R3 ;  /* 0x000000021a1a7824 */ /* 0x000fc600078e0203 */
[----:B------:R-:W-:Y:S01]  /*3580*/  LEA R22, R21, R6, 0x1 ;  /* 0x0000000615167211 */ /* 0x000fe200078e08ff */
[----:B------:R0:W-:Y:S01]  /*3590*/  STL [R1+0x128], R6 ;  /* 0x0001280601007387 */ /* 0x0001e20000100800 */
[-C--:B------:R-:W-:Y:S02]  /*35a0*/  LEA R22, P1, R26, R0.reuse, 0x1 ;  /* 0x000000001a167211 */ /* 0x080fe400078208ff */
[----:B0-----:R-:W-:-:S04]  /*35b0*/  LEA R6, P0, R3, R0, 0x1 ;  /* 0x0000000003067211 */ /* 0x001fc800078008ff */
[----:B------:R-:W-:-:S05]  /*35c0*/  LEA.HI.X.SX32 R7, R3, R2, 0x1, P0 ;  /* 0x0000000203077211 */ /* 0x000fca00000f0eff */
[----:B------:R0:W-:Y:S04]  /*35d0*/  STL.64 [R1+0x1438], R6 ;  /* 0x0014380601007387 */ /* 0x0001e80000100a00 */
[----:B0-----:R-:W3:Y:S01]  /*35e0*/  LDL.LU.64 R6, [R1+0x1638] ;  /* 0x0016380001067983 */ /* 0x001ee20000300a00 */
[----:B------:R-:W-:-:S05]  /*35f0*/  LEA.HI.X.SX32 R23, R26, R2, 0x1, P1 ;  /* 0x000000021a177211 */ /* 0x000fca00008f0eff */
[----:B------:R0:W-:Y:S04]  /*3600*/  STL.64 [R1+0x1430], R22 ;  /* 0x0014301601007387 */ /* 0x0001e80000100a00 */
[----:B0-----:R-:W3:Y:S04]  /*3610*/  LDL.LU.64 R22, [R1+0x1630] ;  /* 0x0016300001167983 */ /* 0x001ee80000300a00 */
[----:B------:R0:W-:Y:S02]  /*3620*/  STL [R1+0x138], R13 ;  /* 0x0001380d01007387 */ /* 0x0001e40000100800 */
[----:B0-----:R-:W-:Y:S01]  /*3630*/  IMAD R13, R28, 0x2, R13 ;  /* 0x000000021c0d7824 */ /* 0x001fe200078e020d */
[----:B--2---:R-:W-:-:S04]  /*3640*/  LEA R20, P2, R27, R0, 0x1 ;  /* 0x000000001b147211 */ /* 0x004fc800078408ff */
[----:B------:R-:W-:-:S05]  /*3650*/  LEA.HI.X.SX32 R21, R27, R2, 0x1, P2 ;  /* 0x000000021b157211 */ /* 0x000fca00010f0eff */
[----:B------:R0:W-:Y:S01]  /*3660*/  STL.64 [R1+0x1428], R20 ;  /* 0x0014281401007387 */ /* 0x0001e20000100a00 */
[-C--:B----4-:R-:W-:Y:S02]  /*3670*/  LEA R28, P1, R17, R0.reuse, 0x1 ;  /* 0x00000000111c7211 */ /* 0x090fe400078208ff */
[----:B0-----:R-:W-:Y:S02]  /*3680*/  LEA R20, P0, R29, R0, 0x1 ;  /* 0x000000001d147211 */ /* 0x001fe400078008ff */
[----:B------:R-:W-:-:S04]  /*3690*/  MOV R21, R29 ;  /* 0x0000001d00157202 */ /* 0x000fc80000000f00 */
[-C--:B------:R-:W-:Y:S02]  /*36a0*/  LEA.HI.X.SX32 R21, R21, R2.reuse, 0x1, P0 ;  /* 0x0000000215157211 */ /* 0x080fe400000f0eff */
[----:B------:R-:W-:-:S03]  /*36b0*/  LEA.HI.X.SX32 R29, R17, R2, 0x1, P1 ;  /* 0x00000002111d7211 */ /* 0x000fc600008f0eff */
[----:B------:R0:W-:Y:S04]  /*36c0*/  STL.64 [R1+0x1420], R20 ;  /* 0x0014201401007387 */ /* 0x0001e80000100a00 */
[----:B0-----:R-:W2:Y:S04]  /*36d0*/  LDL.LU.64 R20, [R1+0x1628] ;  /* 0x0016280001147983 */ /* 0x001ea80000300a00 */
[----:B------:R-:W4:Y:S04]  /*36e0*/  LDL.LU R17, [R1+0x1620] ;  /* 0x0016200001117983 */ /* 0x000f280000300800 */
[----:B------:R0:W-:Y:S04]  /*36f0*/  STL.64 [R1+0x1418], R28 ;  /* 0x0014181c01007387 */ /* 0x0001e80000100a00 */
[----:B0-----:R-:W2:Y:S01]  /*3700*/  LDL.LU.64 R28, [R1+0x1618] ;  /* 0x00161800011c7983 */ /* 0x001ea20000300a00 */
[----:B------:R-:W-:-:S04]  /*3710*/  LEA R26, P2, R18, R0, 0x1 ;  /* 0x00000000121a7211 */ /* 0x000fc800078408ff */
[----:B------:R-:W-:Y:S01]  /*3720*/  LEA.HI.X.SX32 R27, R18, R2, 0x1, P2 ;  /* 0x00000002121b7211 */ /* 0x000fe200010f0eff */
[----:B---3--:R-:W-:-:S05]  /*3730*/  IMAD R3, R6, 0x2, R13 ;  /* 0x0000000206037824 */ /* 0x008fca00078e020d */
[----:B------:R-:W-:Y:S04]  /*3740*/  STL [R1+0x134], R3 ;  /* 0x0001340301007387 */ /* 0x000fe80000100800 */
[----:B------:R0:W-:Y:S01]  /*3750*/  STL.64 [R1+0x1410], R26 ;  /* 0x0014101a01007387 */ /* 0x0001e20000100a00 */
[----:B------:R-:W-:Y:S01]  /*3760*/  LEA R18, R7, R3, 0x1 ;  /* 0x0000000307127211 */ /* 0x000fe200078e08ff */
[----:B0-----:R-:W-:Y:S01]  /*3770*/  IMAD.MOV.U32 R27, RZ, RZ, R19 ;  /* 0x000000ffff1b7224 */ /* 0x001fe200078e0013 */
[----:B------:R-:W-:Y:S01]  /*3780*/  LEA R26, P0, R19, R0, 0x1 ;  /* 0x00000000131a7211 */ /* 0x000fe200078008ff */
[----:B------:R-:W0:Y:S03]  /*3790*/  LDC R3, c[0x0][0x3d8] ;  /* 0x0000f600ff037b82 */ /* 0x000e260000000800 */
[----:B------:R-:W-:Y:S01]  /*37a0*/  LEA.HI.X.SX32 R27, R27, R2, 0x1, P0 ;  /* 0x000000021b1b7211 */ /* 0x000fe200000f0eff */
[----:B------:R-:W-:Y:S04]  /*37b0*/  STL [R1+0x120], R18 ;  /* 0x0001201201007387 */ /* 0x000fe80000100800 */
[----:B------:R1:W-:Y:S04]  /*37c0*/  STL.64 [R1+0x1408], R26 ;  /* 0x0014081a01007387 */ /* 0x0003e80000100a00 */
[----:B-1----:R-:W3:Y:S01]  /*37d0*/  LDL.LU.64 R26, [R1+0x1610] ;  /* 0x00161000011a7983 */ /* 0x002ee20000300a00 */
[----:B------:R-:W-:-:S05]  /*37e0*/  LEA R19, R6, R13, 0x1 ;  /* 0x0000000d06137211 */ /* 0x000fca00078e08ff */
[----:B------:R-:W-:Y:S01]  /*37f0*/  IMAD R19, R7, 0x2, R19 ;  /* 0x0000000207137824 */ /* 0x000fe200078e0213 */
[----:B------:R-:W-:-:S04]  /*3800*/  LEA R18, P1, R12, R0, 0x1 ;  /* 0x000000000c127211 */ /* 0x000fc800078208ff */
[----:B0-----:R-:W-:Y:S02]  /*3810*/  LEA R3, R3, R19, 0x1 ;  /* 0x0000001303037211 */ /* 0x001fe400078e08ff */
[----:B------:R-:W-:Y:S02]  /*3820*/  LEA.HI.X.SX32 R19, R12, R2, 0x1, P1 ;  /* 0x000000020c137211 */ /* 0x000fe400008f0eff */
[----:B------:R-:W4:Y:S04]  /*3830*/  LDL.LU R12, [R1+0x1608] ;  /* 0x00160800010c7983 */ /* 0x000f280000300800 */
[----:B------:R0:W-:Y:S04]  /*3840*/  STL [R1+0x11c], R3 ;  /* 0x00011c0301007387 */ /* 0x0001e80000100800 */
[----:B------:R1:W-:Y:S01]  /*3850*/  STL.64 [R1+0x1400], R18 ;  /* 0x0014001201007387 */ /* 0x0003e20000100a00 */
[----:B0-----:R-:W-:-:S02]  /*3860*/  LEA R3, R5, R3, 0x1 ;  /* 0x0000000305037211 */ /* 0x001fc400078e08ff */
[----:B------:R-:W0:Y:S03]  /*3870*/  LDC R5, c[0x0][0x3d8] ;  /* 0x0000f600ff057b82 */ /* 0x000e260000000800 */
[----:B------:R-:W-:-:S05]  /*3880*/  IMAD R9, R9, 0x2, R3 ;  /* 0x0000000209097824 */ /* 0x000fca00078e0203 */
[----:B-1----:R-:W1:Y:S01]  /*3890*/  LDC R19, c[0x0][0x3d8] ;  /* 0x0000f600ff137b82 */ /* 0x002e620000000800 */
[----:B--2---:R-:W-:-:S04]  /*38a0*/  LEA R6, P2, R29, R0, 0x1 ;  /* 0x000000001d067211 */ /* 0x004fc800078408ff */
[----:B------:R-:W-:-:S05]  /*38b0*/  LEA.HI.X.SX32 R7, R29, R2, 0x1, P2 ;  /* 0x000000021d077211 */ /* 0x000fca00010f0eff */
[----:B------:R-:W-:Y:S04]  /*38c0*/  STL.64 [R1+0x13f8], R6 ;  /* 0x0013f80601007387 */ /* 0x000fe80000100a00 */
[----:B------:R2:W-:Y:S02]  /*38d0*/  STL [R1+0x118], R3 ;  /* 0x0001180301007387 */ /* 0x0005e40000100800 */
[----:B--2---:R-:W2:Y:S01]  /*38e0*/  LDC R3, c[0x0][0x3d8] ;  /* 0x0000f600ff037b82 */ /* 0x004ea20000000800 */
[----:B------:R-:W-:Y:S01]  /*38f0*/  LEA R6, P0, R28, R0, 0x1 ;  /* 0x000000001c067211 */ /* 0x000fe200078008ff */
[----:B------:R-:W-:-:S03]  /*3900*/  IMAD.MOV.U32 R29, RZ, RZ, R4 ;  /* 0x000000ffff1d7224 */ /* 0x000fc600078e0004 */
[----:B------:R-:W-:-:S05]  /*3910*/  LEA.HI.X.SX32 R7, R28, R2, 0x1, P0 ;  /* 0x000000021c077211 */ /* 0x000fca00000f0eff */
[----:B------:R0:W-:Y:S04]  /*3920*/  STL.64 [R1+0x13f0], R6 ;  /* 0x0013f00601007387 */ /* 0x0001e80000100a00 */
[----:B0-----:R-:W4:Y:S01]  /*3930*/  LDL.LU.64 R6, [R1+0x1600] ;  /* 0x0016000001067983 */ /* 0x001f220000300a00 */
[----:B--2---:R-:W-:-:S05]  /*3940*/  LEA R3, R3, R15, 0x1 ;  /* 0x0000000f03037211 */ /* 0x004fca00078e08ff */
[----:B-1----:R-:W-:-:S05]  /*3950*/  IMAD R3, R19, 0x2, R3 ;  /* 0x0000000213037824 */ /* 0x002fca00078e0203 */
[----:B------:R-:W-:Y:S02]  /*3960*/  LEA R3, R5, R3, 0x1 ;  /* 0x0000000305037211 */ /* 0x000fe400078e08ff */
[----:B---3--:R-:W-:-:S04]  /*3970*/  LEA R4, P1, R27, R0, 0x1 ;  /* 0x000000001b047211 */ /* 0x008fc800078208ff */
[----:B------:R-:W-:-:S05]  /*3980*/  LEA.HI.X.SX32 R5, R27, R2, 0x1, P1 ;  /* 0x000000021b057211 */ /* 0x000fca00008f0eff */
[----:B------:R0:W-:Y:S04]  /*3990*/  STL.64 [R1+0x13e8], R4 ;  /* 0x0013e80401007387 */ /* 0x0001e80000100a00 */
[----:B0-----:R-:W2:Y:S01]  /*39a0*/  LDL.LU.64 R4, [R1+0x15f8] ;  /* 0x0015f80001047983 */ /* 0x001ea20000300a00 */
[----:B------:R-:W-:-:S04]  /*39b0*/  LEA R18, P2, R26, R0, 0x1 ;  /* 0x000000001a127211 */ /* 0x000fc800078408ff */
[----:B------:R-:W-:Y:S02]  /*39c0*/  LEA.HI.X.SX32 R19, R26, R2, 0x1, P2 ;  /* 0x000000021a137211 */ /* 0x000fe400010f0eff */
[----:B------:R-:W-:Y:S01]  /*39d0*/  LEA R26, R8, R9, 0x1 ;  /* 0x00000009081a7211 */ /* 0x000fe200078e08ff */
[----:B------:R0:W-:Y:S04]  /*39e0*/  STL [R1+0x114], R9 ;  /* 0x0001140901007387 */ /* 0x0001e80000100800 */
[----:B------:R-:W-:Y:S04]  /*39f0*/  STL.64 [R1+0x13e0], R18 ;  /* 0x0013e01201007387 */ /* 0x000fe80000100a00 */
[----:B------:R-:W-:Y:S01]  /*3a00*/  STL [R1+0xf4], R26 ;  /* 0x0000f41a01007387 */ /* 0x000fe20000100800 */
[----:B--2---:R-:W-:-:S04]  /*3a10*/  LEA R8, P0, R4, R0, 0x1 ;  /* 0x0000000004087211 */ /* 0x004fc800078008ff */
[----:B0-----:R-:W-:-:S05]  /*3a20*/  LEA.HI.X.SX32 R9, R4, R2, 0x1, P0 ;  /* 0x0000000204097211 */ /* 0x001fca00000f0eff */
[----:B------:R0:W-:Y:S04]  /*3a30*/  STL.64 [R1+0x13d8], R8 ;  /* 0x0013d80801007387 */ /* 0x0001e80000100a00 */
[----:B0-----:R-:W2:Y:S01]  /*3a40*/  LDL.LU.64 R8, [R1+0x15f0] ;  /* 0x0015f00001087983 */ /* 0x001ea20000300a00 */
[CC--:B------:R-:W-:Y:S02]  /*3a50*/  LEA R28, P1, R5.reuse, R0.reuse, 0x1 ;  /* 0x00000000051c7211 */ /* 0x0c0fe400078208ff */
[C---:B----4-:R-:W-:Y:S01]  /*3a60*/  LEA R18, P2, R6.reuse, R0, 0x1 ;  /* 0x0000000006127211 */ /* 0x050fe200078408ff */
[----:B------:R-:W-:Y:S01]  /*3a70*/  IMAD.MOV.U32 R27, RZ, RZ, R29 ;  /* 0x000000ffff1b7224 */ /* 0x000fe200078e001d */
[-C--:B------:R-:W-:Y:S01]  /*3a80*/  LEA.HI.X.SX32 R29, R5, R2.reuse, 0x1, P1 ;  /* 0x00000002051d7211 */ /* 0x080fe200008f0eff */
[----:B------:R-:W-:Y:S01]  /*3a90*/  IMAD R11, R11, 0x2, R26 ;  /* 0x000000020b0b7824 */ /* 0x000fe200078e021a */
[----:B------:R-:W-:-:S04]  /*3aa0*/  LEA.HI.X.SX32 R19, R6, R2, 0x1, P2 ;  /* 0x0000000206137211 */ /* 0x000fc800010f0eff */
[----:B------:R-:W-:Y:S04]  /*3ab0*/  STL [R1+0x104], R11 ;  /* 0x0001040b01007387 */ /* 0x000fe80000100800 */
[----:B------:R0:W-:Y:S04]  /*3ac0*/  STL.64 [R1+0x13d0], R28 ;  /* 0x0013d01c01007387 */ /* 0x0001e80000100a00 */
[----:B------:R1:W-:Y:S01]  /*3ad0*/  STL.64 [R1+0x13c8], R18 ;  /* 0x0013c81201007387 */ /* 0x0003e20000100a00 */
[----:B------:R-:W-:-:S03]  /*3ae0*/  IMAD R4, R10, 0x2, R11 ;  /* 0x000000020a047824 */ /* 0x000fc600078e020b */
[----:B------:R-:W-:Y:S01]  /*3af0*/  STL [R1+0x1588], R13 ;  /* 0x0015880d01007387 */ /* 0x000fe20000100800 */
[----:B0-----:R-:W-:Y:S01]  /*3b00*/  MOV R29, R16 ;  /* 0x00000010001d7202 */ /* 0x001fe20000000f00 */
[----:B------:R-:W0:Y:S01]  /*3b10*/  LDC R28, c[0x0][0x3d8] ;  /* 0x0000f600ff1c7b82 */ /* 0x000e220000000800 */
[----:B-1----:R-:W-:-:S04]  /*3b20*/  LEA R18, P0, R7, R0, 0x1 ;  /* 0x0000000007127211 */ /* 0x002fc800078008ff */
[----:B------:R-:W-:Y:S01]  /*3b30*/  LEA.HI.X.SX32 R19, R7, R2, 0x1, P0 ;  /* 0x0000000207137211 */ /* 0x000fe200000f0eff */
[----:B------:R-:W-:Y:S01]  /*3b40*/  STL [R1+0xf0], R4 ;  /* 0x0000f00401007387 */ /* 0x000fe20000100800 */
[----:B------:R-:W-:-:S03]  /*3b50*/  MOV R7, R17 ;  /* 0x0000001100077202 */ /* 0x000fc60000000f00 */
[----:B------:R1:W-:Y:S04]  /*3b60*/  STL.64 [R1+0x13c0], R18 ;  /* 0x0013c01201007387 */ /* 0x0003e80000100a00 */
[----:B-1----:R-:W3:Y:S01]  /*3b70*/  LDL.LU.64 R18, [R1+0x15e8] ;  /* 0x0015e80001127983 */ /* 0x002ee20000300a00 */
[CC--:B--2---:R-:W-:Y:S02]  /*3b80*/  LEA R10, P1, R8.reuse, R0.reuse, 0x1 ;  /* 0x00000000080a7211 */ /* 0x0c4fe400078208ff */
[----:B------:R-:W-:Y:S02]  /*3b90*/  LEA R16, P2, R9, R0, 0x1 ;  /* 0x0000000009107211 */ /* 0x000fe400078408ff */
[----:B------:R-:W-:-:S03]  /*3ba0*/  LEA.HI.X.SX32 R11, R8, R2, 0x1, P1 ;  /* 0x00000002080b7211 */ /* 0x000fc600008f0eff */
[----:B------:R1:W-:Y:S01]  /*3bb0*/  STL [R1+0x13b0], R16 ;  /* 0x0013b01001007387 */ /* 0x0003e20000100800 */
[----:B------:R-:W-:-:S03]  /*3bc0*/  IMAD.MOV.U32 R6, RZ, RZ, R16 ;  /* 0x000000ffff067224 */ /* 0x000fc600078e0010 */
[----:B-1----:R-:W2:Y:S04]  /*3bd0*/  LDL.LU.64 R16, [R1+0x15e0] ;  /* 0x0015e00001107983 */ /* 0x002ea80000300a00 */
[----:B------:R1:W-:Y:S04]  /*3be0*/  STL.64 [R1+0x13b8], R10 ;  /* 0x0013b80a01007387 */ /* 0x0003e80000100a00 */
[----:B-1----:R-:W4:Y:S01]  /*3bf0*/  LDL.LU.64 R10, [R1+0x15d8] ;  /* 0x0015d800010a7983 */ /* 0x002f220000300a00 */
[----:B0-----:R-:W-:Y:S02]  /*3c00*/  LEA R4, R28, R4, 0x1 ;  /* 0x000000041c047211 */ /* 0x001fe400078e08ff */
[----:B------:R-:W0:Y:S01]  /*3c10*/  LDC R28, c[0x0][0x3d8] ;  /* 0x0000f600ff1c7b82 */ /* 0x000e220000000800 */
[----:B------:R-:W-:Y:S01]  /*3c20*/  IMAD.MOV.U32 R26, RZ, RZ, R14 ;  /* 0x000000ffff1a7224 */ /* 0x000fe200078e000e */
[----:B------:R-:W-:Y:S01]  /*3c30*/  LEA.HI.X.SX32 R7, R9, R2, 0x1, P2 ;  /* 0x0000000209077211 */ /* 0x000fe200010f0eff */
[----:B------:R1:W-:Y:S04]  /*3c40*/  STL [R1+0xec], R4 ;  /* 0x0000ec0401007387 */ /* 0x0003e80000100800 */
[----:B------:R-:W-:Y:S01]  /*3c50*/  STL [R1+0x13b4], R7 ;  /* 0x0013b40701007387 */ /* 0x000fe20000100800 */
[----:B0-----:R-:W-:Y:S01]  /*3c60*/  IMAD R5, R28, 0x2, R4 ;  /* 0x000000021c057824 */ /* 0x001fe200078e0204 */
[----:B------:R-:W-:Y:S01]  /*3c70*/  MOV R28, R15 ;  /* 0x0000000f001c7202 */ /* 0x000fe20000000f00 */
[----:B-1----:R-:W0:Y:S03]  /*3c80*/  LDC R4, c[0x0][0x3d8] ;  /* 0x0000f600ff047b82 */ /* 0x002e260000000800 */
[----:B------:R0:W-:Y:S02]  /*3c90*/  STL [R1+0xdc], R5 ;  /* 0x0000dc0501007387 */ /* 0x0001e40000100800 */
[----:B0-----:R-:W-:-:S03]  /*3ca0*/  LEA R5, R4, R5, 0x1 ;  /* 0x0000000504057211 */ /* 0x001fc600078e08ff */
[----:B------:R-:W0:Y:S01]  /*3cb0*/  LDC R4, c[0x0][0x3d8] ;  /* 0x0000f600ff047b82 */ /* 0x000e220000000800 */
[----:B----4-:R-:W-:-:S04]  /*3cc0*/  LEA R14, P0, R10, R0, 0x1 ;  /* 0x000000000a0e7211 */ /* 0x010fc800078008ff */
[----:B------:R-:W-:-:S05]  /*3cd0*/  LEA.HI.X.SX32 R15, R10, R2, 0x1, P0 ;  /* 0x000000020a0f7211 */ /* 0x000fca00000f0eff */
[----:B------:R1:W-:Y:S04]  /*3ce0*/  STL.64 [R1+0x13a8], R14 ;  /* 0x0013a80e01007387 */ /* 0x0003e80000100a00 */
[----:B-1----:R-:W4:Y:S04]  /*3cf0*/  LDL.LU.64 R14, [R1+0x15d0] ;  /* 0x0015d000010e7983 */ /* 0x002f280000300a00 */
[----:B------:R0:W-:Y:S02]  /*3d00*/  STL [R1+0xd8], R5 ;  /* 0x0000d80501007387 */ /* 0x0001e40000100800 */
[----:B0-----:R-:W-:-:S02]  /*3d10*/  IMAD R5, R4, 0x2, R5 ;  /* 0x0000000204057824 */ /* 0x001fc400078e0205 */
[----:B------:R-:W0:Y:S01]  /*3d20*/  LDC R4, c[0x0][0x3d8] ;  /* 0x0000f600ff047b82 */ /* 0x000e220000000800 */
[CC--:B------:R-:W-:Y:S02]  /*3d30*/  LEA R8, P1, R11.reuse, R0.reuse, 0x1 ;  /* 0x000000000b087211 */ /* 0x0c0fe400078208ff */
[C---:B------:R-:W-:Y:S02]  /*3d40*/  LEA R6, P2, R12.reuse, R0, 0x1 ;  /* 0x000000000c067211 */ /* 0x040fe400078408ff */
[-C--:B------:R-:W-:Y:S02]  /*3d50*/  LEA.HI.X.SX32 R9, R11, R2.reuse, 0x1, P1 ;  /* 0x000000020b097211 */ /* 0x080fe400008f0eff */
[----:B------:R-:W-:-:S03]  /*3d60*/  LEA.HI.X.SX32 R7, R12, R2, 0x1, P2 ;  /* 0x000000020c077211 */ /* 0x000fc600010f0eff */
[----:B------:R-:W-:Y:S04]  /*3d70*/  STL.64 [R1+0x13a0], R8 ;  /* 0x0013a00801007387 */ /* 0x000fe80000100a00 */
[----:B------:R-:W-:Y:S04]  /*3d80*/  STL.64 [R1+0x1398], R6 ;  /* 0x0013980601007387 */ /* 0x000fe80000100a00 */
[----:B------:R0:W-:Y:S02]  /*3d90*/  STL [R1+0xc4], R5 ;  /* 0x0000c40501007387 */ /* 0x0001e40000100800 */
[----:B0-----:R-:W-:-:S02]  /*3da0*/  LEA R5, R4, R5, 0x1 ;  /* 0x0000000504057211 */ /* 0x001fc400078e08ff */
[----:B------:R-:W0:Y:S01]  /*3db0*/  LDC R4, c[0x0][0x3d8] ;  /* 0x0000f600ff047b82 */ /* 0x000e220000000800 */
[----:B--2---:R-:W-:-:S04]  /*3dc0*/  LEA R6, P2, R16, R0, 0x1 ;  /* 0x0000000010067211 */ /* 0x004fc800078408ff */
[----:B------:R-:W-:Y:S01]  /*3dd0*/  LEA.HI.X.SX32 R7, R16, R2, 0x1, P2 ;  /* 0x0000000210077211 */ /* 0x000fe200010f0eff */
[----:B------:R-:W-:Y:S01]  /*3de0*/  STL [R1+0xd4], R5 ;  /* 0x0000d40501007387 */ /* 0x000fe20000100800 */
[----:B----4-:R-:W-:-:S04]  /*3df0*/  LEA R10, P0, R14, R0, 0x1 ;  /* 0x000000000e0a7211 */ /* 0x010fc800078008ff */
[----:B------:R-:W-:-:S05]  /*3e00*/  LEA.HI.X.SX32 R11, R14, R2, 0x1, P0 ;  /* 0x000000020e0b7211 */ /* 0x000fca00000f0eff */
[----:B------:R-:W-:Y:S04]  /*3e10*/  STL.64 [R1+0x1390], R10 ;  /* 0x0013900a01007387 */ /* 0x000fe80000100a00 */
[----:B------:R0:W-:Y:S02]  /*3e20*/  STL.64 [R1+0x1380], R6 ;  /* 0x0013800601007387 */ /* 0x0001e40000100a00 */
[----:B0-----:R-:W-:Y:S02]  /*3e30*/  IMAD R6, R4, 0x2, R5 ;  /* 0x0000000204067824 */ /* 0x001fe400078e0205 */
[----:B------:R-:W0:Y:S01]  /*3e40*/  LDC R4, c[0x0][0x3d8] ;  /* 0x0000f600ff047b82 */ /* 0x000e220000000800 */
[----:B------:R-:W-:-:S04]  /*3e50*/  LEA R8, P1, R15, R0, 0x1 ;  /* 0x000000000f087211 */ /* 0x000fc800078208ff */
[----:B------:R-:W-:-:S05]  /*3e60*/  LEA.HI.X.SX32 R9, R15, R2, 0x1, P1 ;  /* 0x000000020f097211 */ /* 0x000fca00008f0eff */
[----:B------:R-:W-:Y:S04]  /*3e70*/  STL.64 [R1+0x1388], R8 ;  /* 0x0013880801007387 */ /* 0x000fe80000100a00 */
[----:B------:R-:W2:Y:S04]  /*3e80*/  LDL.LU R5, [R1+0x10] ;  /* 0x0000100001057983 */ /* 0x000ea80000300800 */
[----:B------:R0:W-:Y:S02]  /*3e90*/  STL [R1+0xc0], R6 ;  /* 0x0000c00601007387 */ /* 0x0001e40000100800 */
[----:B0-----:R-:W-:-:S02]  /*3ea0*/  LEA R6, R4, R6, 0x1 ;  /* 0x0000000604067211 */ /* 0x001fc400078e08ff */
[----:B------:R-:W0:Y:S01]  /*3eb0*/  LDC R4, c[0x0][0x3d8] ;  /* 0x0000f600ff047b82 */ /* 0x000e220000000800 */
[-C--:B------:R-:W-:Y:S02]  /*3ec0*/  LEA R12, P0, R17, R0.reuse, 0x1 ;  /* 0x00000000110c7211 */ /* 0x080fe400078008ff */
[CC--:B---3--:R-:W-:Y:S02]  /*3ed0*/  LEA R10, P1, R18.reuse, R0.reuse, 0x1 ;  /* 0x00000000120a7211 */ /* 0x0c8fe400078208ff */
[----:B------:R-:W-:Y:S02]  /*3ee0*/  LEA R8, P2, R19, R0, 0x1 ;  /* 0x0000000013087211 */ /* 0x000fe400078408ff */
[-C--:B------:R-:W-:Y:S02]  /*3ef0*/  LEA.HI.X.SX32 R13, R17, R2.reuse, 0x1, P0 ;  /* 0x00000002110d7211 */ /* 0x080fe400000f0eff */
[----:B------:R-:W3:Y:S01]  /*3f00*/  LDL.LU R17, [R1+0x18] ;  /* 0x0000180001117983 */ /* 0x000ee20000300800 */
[----:B------:R-:W-:-:S02]  /*3f10*/  LEA.HI.X.SX32 R11, R18, R2, 0x1, P1 ;  /* 0x00000002120b7211 */ /* 0x000fc400008f0eff */
[----:B------:R-:W-:Y:S01]  /*3f20*/  LEA.HI.X.SX32 R9, R19, R2, 0x1, P2 ;  /* 0x0000000213097211 */ /* 0x000fe200010f0eff */
[----:B------:R0:W-:Y:S04]  /*3f30*/  STL [R1+0xbc], R6 ;  /* 0x0000bc0601007387 */ /* 0x0001e80000100800 */
[----:B------:R1:W-:Y:S01]  /*3f40*/  STL.64 [R1+0x1378], R12 ;  /* 0x0013780c01007387 */ /* 0x0003e20000100a00 */
[----:B0-----:R-:W-:Y:S01]  /*3f50*/  IMAD R6, R4, 0x2, R6 ;  /* 0x0000000204067824 */ /* 0x001fe200078e0206 */
[----:B------:R-:W-:Y:S02]  /*3f60*/  MOV R4, R26 ;  /* 0x0000001a00047202 */ /* 0x000fe40000000f00 */
[----:B------:R-:W0:Y:S01]  /*3f70*/  LDC R26, c[0x0][0x3d8] ;  /* 0x0000f600ff1a7b82 */ /* 0x000e220000000800 */
[----:B-1----:R-:W4:Y:S04]  /*3f80*/  LDL.LU R12, [R1+0x14] ;  /* 0x00001400010c7983 */ /* 0x002f280000300800 */
[----:B------:R-:W-:Y:S04]  /*3f90*/  STL.64 [R1+0x1370], R10 ;  /* 0x0013700a01007387 */ /* 0x000fe80000100a00 */
[----:B------:R1:W-:Y:S02]  /*3fa0*/  STL.64 [R1+0x1368], R8 ;  /* 0x0013680801007387 */ /* 0x0003e40000100a00 */
[----:B-1----:R-:W-:-:S02]  /*3fb0*/  MOV R9, R27 ;  /* 0x0000001b00097202 */ /* 0x002fc40000000f00 */
[----:B------:R-:W-:Y:S02]  /*3fc0*/  MOV R27, R3 ;  /* 0x00000003001b7202 */ /* 0x000fe40000000f00 */
[----:B------:R-:W1:Y:S01]  /*3fd0*/  LDC R3, c[0x0][0x3d8] ;  /* 0x0000f600ff037b82 */ /* 0x000e620000000800 */
[CC--:B------:R-:W-:Y:S01]  /*3fe0*/  LEA R18, P0, R20.reuse, R0.reuse, 0x1 ;  /* 0x0000000014127211 */ /* 0x0c0fe200078008ff */
[----:B------:R0:W-:Y:S01]  /*3ff0*/  STL [R1+0xac], R6 ;  /* 0x0000ac0601007387 */ /* 0x0001e20000100800 */
[C---:B------:R-:W-:Y:S02]  /*4000*/  LEA R14, P1, R21.reuse, R0, 0x1 ;  /* 0x00000000150e7211 */ /* 0x040fe400078208ff */
[-C--:B------:R-:W-:Y:S02]  /*4010*/  LEA.HI.X.SX32 R19, R20, R2.reuse, 0x1, P0 ;  /* 0x0000000214137211 */ /* 0x080fe400000f0eff */
[----:B------:R-:W-:Y:S01]  /*4020*/  LEA.HI.X.SX32 R15, R21, R2, 0x1, P1 ;  /* 0x00000002150f7211 */ /* 0x000fe200008f0eff */
[----:B0-----:R-:W-:-:S05]  /*4030*/  IMAD R6, R26, 0x2, R6 ;  /* 0x000000021a067824 */ /* 0x001fca00078e0206 */
[----:B------:R0:W-:Y:S04]  /*4040*/  STL [R1+0xa8], R6 ;  /* 0x0000a80601007387 */ /* 0x0001e80000100800 */
[----:B------:R-:W-:Y:S01]  /*4050*/  STL.64 [R1+0x1360], R18 ;  /* 0x0013601201007387 */ /* 0x000fe20000100a00 */
[----:B-1----:R-:W-:Y:S02]  /*4060*/  IMAD R13, R3, 0x2, R6 ;  /* 0x00000002030d7824 */ /* 0x002fe400078e0206 */
[----:B------:R-:W1:Y:S01]  /*4070*/  LDC R3, c[0x0][0x3d8] ;  /* 0x0000f600ff037b82 */ /* 0x000e620000000800 */
[----:B0-----:R-:W4:Y:S04]  /*4080*/  LDL.LU R6, [R1+0x24] ;  /* 0x0000240001067983 */ /* 0x001f280000300800 */
[----:B------:R-:W-:Y:S04]  /*4090*/  STL.64 [R1+0x1358], R14 ;  /* 0x0013580e01007387 */ /* 0x000fe80000100a00 */
[----:B------:R-:W4:Y:S01]  /*40a0*/  LDL.LU R8, [R1+0x20] ;  /* 0x0000200001087983 */ /* 0x000f220000300800 */
[----:B------:R-:W-:-:S04]  /*40b0*/  LEA R10, P2, R22, R0, 0x1 ;  /* 0x00000000160a7211 */ /* 0x000fc800078408ff */
[----:B------:R-:W-:-:S05]  /*40c0*/  LEA.HI.X.SX32 R11, R22, R2, 0x1, P2 ;  /* 0x00000002160b7211 */ /* 0x000fca00010f0eff */
[----:B------:R-:W-:Y:S04]  /*40d0*/  STL.64 [R1+0x1350], R10 ;  /* 0x0013500a01007387 */ /* 0x000fe80000100a00 */
[----:B------:R-:W4:Y:S04]  /*40e0*/  LDL.LU R7, [R1+0x1c] ;  /* 0x00001c0001077983 */ /* 0x000f280000300800 */
[----:B------:R1:W-:Y:S02]  /*40f0*/  STL [R1+0x94], R13 ;  /* 0x0000940d01007387 */ /* 0x0003e40000100800 */
[----:B-1----:R-:W-:-:S02]  /*4100*/  LEA R13, R3, R13, 0x1 ;  /* 0x0000000d030d7211 */ /* 0x002fc400078e08ff */
[----:B------:R-:W0:Y:S01]  /*4110*/  LDC R3, c[0x0][0x3d8] ;  /* 0x0000f600ff037b82 */ /* 0x000e220000000800 */
[-C--:B------:R-:W-:Y:S02]  /*4120*/  LEA R18, P0, R23, R0.reuse, 0x1 ;  /* 0x0000000017127211 */ /* 0x080fe400078008ff */
[CC--:B------:R-:W-:Y:S02]  /*4130*/  LEA R14, P1, R24.reuse, R0.reuse, 0x1 ;  /* 0x00000000180e7211 */ /* 0x0c0fe400078208ff */
[----:B------:R-:W-:Y:S02]  /*4140*/  LEA R10, P2, R25, R0, 0x1 ;  /* 0x00000000190a7211 */ /* 0x000fe400078408ff */
[-C--:B------:R-:W-:Y:S02]  /*4150*/  LEA.HI.X.SX32 R19, R23, R2.reuse, 0x1, P0 ;  /* 0x0000000217137211 */ /* 0x080fe400000f0eff */
[----:B0-----:R-:W-:Y:S02]  /*4160*/  LEA R26, R3, R13, 0x1 ;  /* 0x0000000d031a7211 */ /* 0x001fe400078e08ff */
[----:B------:R-:W0:Y:S01]  /*4170*/  LDC R3, c[0x0][0x3d8] ;  /* 0x0000f600ff037b82 */ /* 0x000e220000000800 */
[-C--:B------:R-:W-:Y:S01]  /*4180*/  LEA.HI.X.SX32 R15, R24, R2.reuse, 0x1, P1 ;  /* 0x00000002180f7211 */ /* 0x080fe200008f0eff */
[----:B------:R-:W-:Y:S01]  /*4190*/  STL.64 [R1+0x1348], R18 ;  /* 0x0013481201007387 */ /* 0x000fe20000100a00 */
[----:B------:R-:W-:-:S03]  /*41a0*/  LEA.HI.X.SX32 R11, R25, R2, 0x1, P2 ;  /* 0x00000002190b7211 */ /* 0x000fc600010f0eff */
[----:B------:R-:W4:Y:S04]  /*41b0*/  LDL.LU R21, [R1+0x2c] ;  /* 0x00002c0001157983 */ /* 0x000f280000300800 */
[----:B------:R-:W-:Y:S04]  /*41c0*/  STL.64 [R1+0x1340], R14 ;  /* 0x0013400e01007387 */ /* 0x000fe80000100a00 */
[----:B------:R-:W4:Y:S04]  /*41d0*/  LDL.LU R16, [R1+0x28] ;  /* 0x0000280001107983 */ /* 0x000f280000300800 */
[----:B------:R-:W-:Y:S04]  /*41e0*/  STL.64 [R1+0x1338], R10 ;  /* 0x0013380a01007387 */ /* 0x000fe80000100a00 */
[----:B------:R1:W-:Y:S01]  /*41f0*/  STL [R1+0x1578], R26 ;  /* 0x0015781a01007387 */ /* 0x0003e20000100800 */
[----:B0-----:R-:W-:-:S03]  /*4200*/  IMAD R3, R3, 0x2, R26 ;  /* 0x0000000203037824 */ /* 0x001fc600078e021a */
[----:B-1----:R-:W4:Y:S01]  /*4210*/  LDL.LU R26, [R1+0x30] ;  /* 0x00003000011a7983 */ /* 0x002f220000300800 */
[----:B--2---:R-:W-:-:S04]  /*4220*/  LEA R14, P2, R5, R0, 0x1 ;  /* 0x00000000050e7211 */ /* 0x004fc800078408ff */
[----:B------:R-:W-:Y:S02]  /*4230*/  LEA.HI.X.SX32 R15, R5, R2, 0x1, P2 ;  /* 0x00000002050f7211 */ /* 0x000fe400010f0eff */
[----:B------:R-:W0:Y:S01]  /*4240*/  LDC R5, c[0x0][0x3d8] ;  /* 0x0000f600ff057b82 */ /* 0x000e220000000800 */
[----:B---3--:R-:W-:-:S04]  /*4250*/  LEA R18, P0, R17, R0, 0x1 ;  /* 0x0000000011127211 */ /* 0x008fc800078008ff */
[----:B------:R-:W-:Y:S02]  /*4260*/  LEA.HI.X.SX32 R19, R17, R2, 0x1, P0 ;  /* 0x0000000211137211 */ /* 0x000fe400000f0eff */
[----:B----4-:R-:W-:-:S04]  /*4270*/  LEA R10, P1, R12, R0, 0x1 ;  /* 0x000000000c0a7211 */ /* 0x010fc800078208ff */
[----:B------:R-:W-:-:S05]  /*4280*/  LEA.HI.X.SX32 R11, R12, R2, 0x1, P1 ;  /* 0x000000020c0b7211 */ /* 0x000fca00008f0eff */
[----:B------:R-:W-:Y:S04]  /*4290*/  STL.64 [R1+0x1328], R10 ;  /* 0x0013280a01007387 */ /* 0x000fe80000100a00 */
[----:B------:R1:W-:Y:S04]  /*42a0*/  STL.64 [R1+0x1330], R18 ;  /* 0x0013301201007387 */ /* 0x0003e80000100a00 */
[----:B-1----:R-:W2:Y:S04]  /*42b0*/  LDL.LU R18, [R1+0x3c] ;  /* 0x00003c0001127983 */ /* 0x002ea80000300800 */
[----:B------:R-:W3:Y:S04]  /*42c0*/  LDL.LU R17, [R1+0x38] ;  /* 0x0000380001117983 */ /* 0x000ee80000300800 */
[----:B------:R1:W-:Y:S04]  /*42d0*/  STL.64 [R1+0x1320], R14 ;  /* 0x0013200e01007387 */ /* 0x0003e80000100a00 */
[----:B------:R-:W4:Y:S04]  /*42e0*/  LDL.LU R11, [R1+0x34] ;  /* 0x00003400010b7983 */ /* 0x000f280000300800 */
[----:B------:R-:W-:Y:S01]  /*42f0*/  STL [R1+0x1598], R3 ;  /* 0x0015980301007387 */ /* 0x000fe20000100800 */
[----:B------:R-:W-:-:S04]  /*4300*/  LEA R24, P0, R6, R0, 0x1 ;  /* 0x0000000006187211 */ /* 0x000fc800078008ff */
[----:B------:R-:W-:Y:S02]  /*4310*/  LEA.HI.X.SX32 R25, R6, R2, 0x1, P0 ;  /* 0x0000000206197211 */ /* 0x000fe400000f0eff */
[C---:B------:R-:W-:Y:S01]  /*4320*/  LEA R22, P1, R8.reuse, R0, 0x1 ;  /* 0x0000000008167211 */ /* 0x040fe200078208ff */
[----:B------:R-:W0:Y:S03]  /*4330*/  LDC R6, c[0x0][0x3d8] ;  /* 0x0000f600ff067b82 */ /* 0x000e260000000800 */
[----:B------:R-:W-:Y:S01]  /*4340*/  LEA.HI.X.SX32 R23, R8, R2, 0x1, P1 ;  /* 0x0000000208177211 */ /* 0x000fe200008f0eff */
[----:B------:R-:W-:Y:S04]  /*4350*/  STL.64 [R1+0x1318], R24 ;  /* 0x0013181801007387 */ /* 0x000fe80000100a00 */
[----:B------:R0:W-:Y:S01]  /*4360*/  STL.64 [R1+0x1310], R22 ;  /* 0x0013101601007387 */ /* 0x0001e20000100a00 */
[----:B------:R-:W-:Y:S01]  /*4370*/  MOV R10, R4 ;  /* 0x00000004000a7202 */ /* 0x000fe20000000f00 */
[----:B------:R-:W0:Y:S02]  /*4380*/  LDC R8, c[0x0][0x3d8] ;  /* 0x0000f600ff087b82 */ /* 0x000e240000000800 */
[----:B------:R-:W4:Y:S04]  /*4390*/  LDL.LU R20, [R1+0x48] ;  /* 0x0000480001147983 */ /* 0x000f280000300800 */
[----:B------:R-:W4:Y:S02]  /*43a0*/  LDL.LU R12, [R1+0x44] ;  /* 0x00004400010c7983 */ /* 0x000f240000300800 */
[----:B------:R-:W0:Y:S01]  /*43b0*/  LDC R4, c[0x0][0x3d8] ;  /* 0x0000f600ff047b82 */ /* 0x000e220000000800 */
[----:B-1----:R-:W-:-:S04]  /*43c0*/  LEA R14, P2, R7, R0, 0x1 ;  /* 0x00000000070e7211 */ /* 0x002fc800078408ff */
[----:B------:R-:W-:-:S03]  /*43d0*/  LEA.HI.X.SX32 R15, R7, R2, 0x1, P2 ;  /* 0x00000002070f7211 */ /* 0x000fc600010f0eff */
[----:B------:R-:W1:Y:S02]  /*43e0*/  LDC R7, c[0x0][0x3d8] ;  /* 0x0000f600ff077b82 */ /* 0x000e640000000800 */
[----:B------:R0:W-:Y:S04]  /*43f0*/  STL.64 [R1+0x1308], R14 ;  /* 0x0013080e01007387 */ /* 0x0001e80000100a00 */
[----:B------:R-:W4:Y:S01]  /*4400*/  LDL.LU R19, [R1+0x40] ;  /* 0x0000400001137983 */ /* 0x000f220000300800 */
[----:B0-----:R-:W-:-:S05]  /*4410*/  LEA R4, R4, R3, 0x1 ;  /* 0x0000000304047211 */ /* 0x001fca00078e08ff */
[----:B------:R-:W-:-:S05]  /*4420*/  IMAD R5, R5, 0x2, R4 ;  /* 0x0000000205057824 */ /* 0x000fca00078e0204 */
[----:B------:R-:W-:Y:S01]  /*4430*/  STL.64 [R1+0x1560], R4 ;  /* 0x0015600401007387 */ /* 0x000fe20000100a00 */
[----:B------:R-:W-:-:S04]  /*4440*/  LEA R22, P1, R21, R0, 0x1 ;  /* 0x0000000015167211 */ /* 0x000fc800078208ff */
[----:B------:R-:W-:Y:S02]  /*4450*/  LEA.HI.X.SX32 R23, R21, R2, 0x1, P1 ;  /* 0x0000000215177211 */ /* 0x000fe400008f0eff */
[----:B------:R-:W-:-:S04]  /*4460*/  LEA R14, P2, R16, R0, 0x1 ;  /* 0x00000000100e7211 */ /* 0x000fc800078408ff */
[----:B------:R-:W-:Y:S02]  /*4470*/  LEA.HI.X.SX32 R15, R16, R2, 0x1, P2 ;  /* 0x00000002100f7211 */ /* 0x000fe400010f0eff */
[----:B------:R-:W-:-:S04]  /*4480*/  LEA R24, P0, R26, R0, 0x1 ;  /* 0x000000001a187211 */ /* 0x000fc800078008ff */
[----:B------:R-:W-:-:S05]  /*4490*/  LEA.HI.X.SX32 R25, R26, R2, 0x1, P0 ;  /* 0x000000021a197211 */ /* 0x000fca00000f0eff */
[----:B------:R-:W-:Y:S04]  /*44a0*/  STL.64 [R1+0x1300], R24 ;  /* 0x0013001801007387 */ /* 0x000fe80000100a00 */
[----:B------:R0:W-:Y:S04]  /*44b0*/  STL.64 [R1+0x12f8], R22 ;  /* 0x0012f81601007387 */ /* 0x0001e80000100a00 */
[----:B------:R1:W-:Y:S04]  /*44c0*/  STL.64 [R1+0x12f0], R14 ;  /* 0x0012f00e01007387 */ /* 0x0003e80000100a00 */
[----:B0-----:R-:W4:Y:S04]  /*44d0*/  LDL.LU R22, [R1+0x54] ;  /* 0x0000540001167983 */ /* 0x001f280000300800 */
[----:B------:R-:W4:Y:S04]  /*44e0*/  LDL.LU R21, [R1+0x50] ;  /* 0x0000500001157983 */ /* 0x000f280000300800 */
[----:B------:R-:W4:Y:S01]  /*44f0*/  LDL.LU R16, [R1+0x4c] ;  /* 0x00004c0001107983 */ /* 0x000f220000300800 */
[----:B------:R-:W-:-:S04]  /*4500*/  LEA R6, R6, R5, 0x1 ;  /* 0x0000000506067211 */ /* 0x000fc800078e08ff */
[----:B-1----:R-:W-:Y:S02]  /*4510*/  LEA R7, R7, R6, 0x1 ;  /* 0x0000000607077211 */ /* 0x002fe400078e08ff */
[----:B------:R-:W-:Y:S02]  /*4520*/  MOV R14, R9 ;  /* 0x00000009000e7202 */ /* 0x000fe40000000f00 */
[----:B------:R-:W0:Y:S01]  /*4530*/  LDC R9, c[0x0][0x3d8] ;  /* 0x0000f600ff097b82 */ /* 0x000e220000000800 */
[----:B------:R2:W-:Y:S01]  /*4540*/  STL.64 [R1+0x1570], R6 ;  /* 0x0015700601007387 */ /* 0x0005e20000100a00 */
[----:B------:R-:W-:Y:S01]  /*4550*/  IMAD R8, R8, 0x2, R7 ;  /* 0x0000000208087824 */ /* 0x000fe200078e0207 */
[----:B------:R-:W-:-:S05]  /*4560*/  MOV R15, R10 ;  /* 0x0000000a000f7202 */ /* 0x000fca0000000f00 */
[----:B------:R-:W1:Y:S01]  /*4570*/  LDC R10, c[0x0][0x3d8] ;  /* 0x0000f600ff0a7b82 */ /* 0x000e620000000800 */
[----:B0-----:R-:W-:-:S05]  /*4580*/  IMAD R9, R9, 0x2, R8 ;  /* 0x0000000209097824 */ /* 0x001fca00078e0208 */
[----:B-1----:R-:W-:Y:S02]  /*4590*/  LEA R10, R10, R9, 0x1 ;  /* 0x000000090a0a7211 */ /* 0x002fe400078e08ff */
[CC--:B--2---:R-:W-:Y:S02]  /*45a0*/  LEA R6, P0, R18.reuse, R0.reuse, 0x1 ;  /* 0x0000000012067211 */ /* 0x0c4fe400078008ff */
[C---:B---3--:R-:W-:Y:S02]  /*45b0*/  LEA R24, P1, R17.reuse, R0, 0x1 ;  /* 0x0000000011187211 */ /* 0x048fe400078208ff */
[-C--:B------:R-:W-:Y:S02]  /*45c0*/  LEA.HI.X.SX32 R7, R18, R2.reuse, 0x1, P0 ;  /* 0x0000000212077211 */ /* 0x080fe400000f0eff */
[----:B------:R-:W-:Y:S02]  /*45d0*/  LEA.HI.X.SX32 R25, R17, R2, 0x1, P1 ;  /* 0x0000000211197211 */ /* 0x000fe400008f0eff */
[C---:B----4-:R-:W-:Y:S01]  /*45e0*/  LEA R4, P2, R11.reuse, R0, 0x1 ;  /* 0x000000000b047211 */ /* 0x050fe200078408ff */
[----:B------:R-:W-:Y:S03]  /*45f0*/  STL.64 [R1+0x12e8], R6 ;  /* 0x0012e80601007387 */ /* 0x000fe60000100a00 */
[----:B------:R-:W-:Y:S01]  /*4600*/  LEA.HI.X.SX32 R5, R11, R2, 0x1, P2 ;  /* 0x000000020b057211 */ /* 0x000fe200010f0eff */
[----:B------:R0:W-:Y:S01]  /*4610*/  STL.64 [R1+0x12e0], R24 ;  /* 0x0012e01801007387 */ /* 0x0001e20000100a00 */
[----:B------:R-:W1:Y:S03]  /*4620*/  LDC R11, c[0x0][0x3d8] ;  /* 0x0000f600ff0b7b82 */ /* 0x000e660000000800 */
[----:B0-----:R-:W2:Y:S04]  /*4630*/  LDL.LU R24, [R1+0x60] ;  /* 0x0000600001187983 */ /* 0x001ea80000300800 */
[----:B------:R0:W-:Y:S04]  /*4640*/  STL.64 [R1+0x12d8], R4 ;  /* 0x0012d80401007387 */ /* 0x0001e80000100a00 */
[----:B------:R-:W3:Y:S04]  /*4650*/  LDL.LU R17, [R1+0x5c] ;  /* 0x00005c0001117983 */ /* 0x000ee80000300800 */
[----:B------:R-:W4:Y:S04]  /*4660*/  LDL.LU R18, [R1+0x58] ;  /* 0x0000580001127983 */ /* 0x000f280000300800 */
[----:B------:R0:W-:Y:S02]  /*4670*/  STL.64 [R1+0x1580], R8 ;  /* 0x0015800801007387 */ /* 0x0001e40000100a00 */
[----:B0-----:R-:W-:-:S04]  /*4680*/  LEA R4, P1, R12, R0, 0x1 ;  /* 0x000000000c047211 */ /* 0x001fc800078208ff */
[----:B------:R-:W-:Y:S02]  /*4690*/  LEA.HI.X.SX32 R5, R12, R2, 0x1, P1 ;  /* 0x000000020c057211 */ /* 0x000fe400008f0eff */
[C---:B------:R-:W-:Y:S01]  /*46a0*/  LEA R8, P0, R20.reuse, R0, 0x1 ;  /* 0x0000000014087211 */ /* 0x040fe200078008ff */
[----:B------:R-:W0:Y:S03]  /*46b0*/  LDC R12, c[0x0][0x3d8] ;  /* 0x0000f600ff0c7b82 */ /* 0x000e260000000800 */
[----:B------:R-:W-:Y:S01]  /*46c0*/  LEA.HI.X.SX32 R9, R20, R2, 0x1, P0 ;  /* 0x0000000214097211 */ /* 0x000fe200000f0eff */
[----:B------:R1:W-:Y:S04]  /*46d0*/  STL.64 [R1+0x12c8], R4 ;  /* 0x0012c80401007387 */ /* 0x0003e80000100a00 */
[----:B-1----:R-:W4:Y:S04]  /*46e0*/  LDL.LU R5, [R1+0x6c] ;  /* 0x00006c0001057983 */ /* 0x002f280000300800 */
[----:B------:R-:W-:Y:S04]  /*46f0*/  STL.64 [R1+0x12d0], R8 ;  /* 0x0012d00801007387 */ /* 0x000fe80000100a00 */
[----:B------:R-:W4:Y:S04]  /*4700*/  LDL.LU R3, [R1+0x68] ;  /* 0x0000680001037983 */ /* 0x000f280000300800 */
[----:B------:R-:W4:Y:S01]  /*4710*/  LDL.LU R20, [R1+0x64] ;  /* 0x0000640001147983 */ /* 0x000f220000300800 */
[----:B------:R-:W-:-:S02]  /*4720*/  LEA R6, P2, R19, R0, 0x1 ;  /* 0x0000000013067211 */ /* 0x000fc400078408ff */
[----:B------:R-:W-:Y:S02]  /*4730*/  LEA R11, R11, R10, 0x1 ;  /* 0x0000000a0b0b7211 */ /* 0x000fe400078e08ff */
[----:B------:R-:W-:-:S05]  /*4740*/  LEA.HI.X.SX32 R7, R19, R2, 0x1, P2 ;  /* 0x0000000213077211 */ /* 0x000fca00010f0eff */
[----:B------:R-:W-:Y:S04]  /*4750*/  STL.64 [R1+0x12c0], R6 ;  /* 0x0012c00601007387 */ /* 0x000fe80000100a00 */
[----:B------:R1:W-:Y:S01]  /*4760*/  STL.64 [R1+0x1590], R10 ;  /* 0x0015900a01007387 */ /* 0x0003e20000100a00 */
[----:B0-----:R-:W-:-:S05]  /*4770*/  IMAD R12, R12, 0x2, R11 ;  /* 0x000000020c0c7824 */ /* 0x001fca00078e020b */
[----:B------:R-:W-:Y:S01]  /*4780*/  STL [R1+0x15a8], R12 ;  /* 0x0015a80c01007387 */ /* 0x000fe20000100800 */
[CC--:B-1----:R-:W-:Y:S02]  /*4790*/  LEA R10, P0, R22.reuse, R0.reuse, 0x1 ;  /* 0x00000000160a7211 */ /* 0x0c2fe400078008ff */
[C---:B------:R-:W-:Y:S02]  /*47a0*/  LEA R8, P1, R21.reuse, R0, 0x1 ;  /* 0x0000000015087211 */ /* 0x040fe400078208ff */
[----:B------:R-:W-:Y:S02]  /*47b0*/  LEA.HI.X.SX32 R11, R22, R2, 0x1, P0 ;  /* 0x00000002160b7211 */ /* 0x000fe400000f0eff */
[C---:B------:R-:W-:Y:S02]  /*47c0*/  LEA R6, P2, R16.reuse, R0, 0x1 ;  /* 0x0000000010067211 */ /* 0x040fe400078408ff */
[-C--:B------:R-:W-:Y:S01]  /*47d0*/  LEA.HI.X.SX32 R9, R21, R2.reuse, 0x1, P1 ;  /* 0x0000000215097211 */ /* 0x080fe200008f0eff */
[----:B------:R-:W-:Y:S01]  /*47e0*/  STL.64 [R1+0x12b8], R10 ;  /* 0x0012b80a01007387 */ /* 0x000fe20000100a00 */
[----:B------:R-:W-:-:S02]  /*47f0*/  LEA.HI.X.SX32 R7, R16, R2, 0x1, P2 ;  /* 0x0000000210077211 */ /* 0x000fc400010f0eff */
[----:B------:R-:W-:Y:S01]  /*4800*/  MOV R23, R14 ;  /* 0x0000000e00177202 */ /* 0x000fe20000000f00 */
[----:B------:R-:W4:Y:S01]  /*4810*/  LDL.LU R21, [R1+0x78] ;  /* 0x0000780001157983 */ /* 0x000f220000300800 */
[----:B------:R-:W0:Y:S03]  /*4820*/  LDC R14, c[0x0][0x3d8] ;  /* 0x0000f600ff0e7b82 */ /* 0x000e260000000800 */
[----:B------:R3:W-:Y:S04]  /*4830*/  STL.64 [R1+0x12b0], R8 ;  /* 0x0012b00801007387 */ /* 0x0007e80000100a00 */
[----:B------:R-:W4:Y:S01]  /*4840*/  LDL.LU R4, [R1+0x74] ;  /* 0x0000740001047983 */ /* 0x000f220000300800 */
[----:B------:R-:W-:Y:S01]  /*4850*/  MOV R19, R15 ;  /* 0x0000000f00137202 */ /* 0x000fe20000000f00 */
[----:B------:R-:W1:Y:S02]  /*4860*/  LDC R16, c[0x0][0x3d8] ;  /* 0x0000f600ff107b82 */ /* 0x000e640000000800 */
[----:B------:R4:W-:Y:S04]  /*4870*/  STL.64 [R1+0x12a8], R6 ;  /* 0x0012a80601007387 */ /* 0x0009e80000100a00 */
[----:B------:R-:W4:Y:S02]  /*4880*/  LDL.LU R22, [R1+0x70] ;  /* 0x0000700001167983 */ /* 0x000f240000300800 */
[----:B------:R-:W1:Y:S01]  /*4890*/  LDC R15, c[0x0][0x3d8] ;  /* 0x0000f600ff0f7b82 */ /* 0x000e620000000800 */
[----:B0-----:R-:W-:-:S05]  /*48a0*/  IMAD R14, R14, 0x2, R12 ;  /* 0x000000020e0e7824 */ /* 0x001fca00078e020c */
[----:B-1----:R-:W-:-:S05]  /*48b0*/  LEA R15, R15, R14, 0x1 ;  /* 0x0000000e0f0f7211 */ /* 0x002fca00078e08ff */
[----:B------:R-:W-:Y:S01]  /*48c0*/  STL.64 [R1+0x15a0], R14 ;  /* 0x0015a00e01007387 */ /* 0x000fe20000100a00 */
[----:B------:R-:W-:Y:S02]  /*48d0*/  LEA R16, R16, R15, 0x1 ;  /* 0x0000000f10107211 */ /* 0x000fe400078e08ff */
[----:B---3--:R-:W-:-:S04]  /*48e0*/  LEA R8, P1, R17, R0, 0x1 ;  /* 0x0000000011087211 */ /* 0x008fc800078208ff */
[----:B------:R-:W-:Y:S02]  /*48f0*/  LEA.HI.X.SX32 R9, R17, R2, 0x1, P1 ;  /* 0x0000000211097211 */ /* 0x000fe400008f0eff */
[----:B------:R-:W0:Y:S01]  /*4900*/  LDC R17, c[0x0][0x3d8] ;  /* 0x0000f600ff117b82 */ /* 0x000e220000000800 */
[----:B--2---:R-:W-:-:S04]  /*4910*/  LEA R10, P0, R24, R0, 0x1 ;  /* 0x00000000180a7211 */ /* 0x004fc800078008ff */
[----:B------:R-:W-:Y:S02]  /*4920*/  LEA.HI.X.SX32 R11, R24, R2, 0x1, P0 ;  /* 0x00000002180b7211 */ /* 0x000fe400000f0eff */
[----:B------:R-:W2:Y:S01]  /*4930*/  LDL.LU R24, [R1+0x7c] ;  /* 0x00007c0001187983 */ /* 0x000ea20000300800 */
[----:B----4-:R-:W-:-:S03]  /*4940*/  LEA R6, P2, R18, R0, 0x1 ;  /* 0x0000000012067211 */ /* 0x010fc600078408ff */
[----:B------:R-:W-:Y:S04]  /*4950*/  STL.64 [R1+0x12a0], R10 ;  /* 0x0012a00a01007387 */ /* 0x000fe80000100a00 */
[----:B------:R1:W-:Y:S01]  /*4960*/  STL.64 [R1+0x1298], R8 ;  /* 0x0012980801007387 */ /* 0x0003e20000100a00 */
[----:B------:R-:W-:Y:S02]  /*4970*/  LEA.HI.X.SX32 R7, R18, R2, 0x1, P2 ;  /* 0x0000000212077211 */ /* 0x000fe400010f0eff */
[----:B------:R-:W3:Y:S01]  /*4980*/  LDC R18, c[0x0][0x3d8] ;  /* 0x0000f600ff127b82 */ /* 0x000ee20000000800 */
[----:B-1----:R-:W4:Y:S04]  /*4990*/  LDL.LU R8, [R1+0x84] ;  /* 0x0000840001087983 */ /* 0x002f280000300800 */
[----:B------:R-:W4:Y:S01]  /*49a0*/  LDL.LU R26, [R1+0x80] ;  /* 0x00008000011a7983 */ /* 0x000f220000300800 */
[----:B------:R-:W-:Y:S01]  /*49b0*/  LEA R14, P0, R5, R0, 0x1 ;  /* 0x00000000050e7211 */ /* 0x000fe200078008ff */
[----:B0-----:R-:W-:-:S02]  /*49c0*/  IMAD R17, R17, 0x2, R16 ;  /* 0x0000000211117824 */ /* 0x001fc400078e0210 */
[----:B------:R0:W-:Y:S01]  /*49d0*/  STL.64 [R1+0x1290], R6 ;  /* 0x0012900601007387 */ /* 0x0001e20000100a00 */
[----:B------:R-:W-:Y:S02]  /*49e0*/  LEA.HI.X.SX32 R15, R5, R2, 0x1, P0 ;  /* 0x00000002050f7211 */ /* 0x000fe400000f0eff */
[C---:B------:R-:W-:Y:S01]  /*49f0*/  LEA R10, P1, R3.reuse, R0, 0x1 ;  /* 0x00000000030a7211 */ /* 0x040fe200078208ff */
[----:B------:R-:W-:Y:S03]  /*4a00*/  STL.64 [R1+0x15b0], R16 ;  /* 0x0015b01001007387 */ /* 0x000fe60000100a00 */
[----:B------:R-:W-:Y:S02]  /*4a10*/  LEA.HI.X.SX32 R11, R3, R2, 0x1, P1 ;  /* 0x00000002030b7211 */ /* 0x000fe400008f0eff */
[C---:B0-----:R-:W-:Y:S01]  /*4a20*/  LEA R6, P2, R20.reuse, R0, 0x1 ;  /* 0x0000000014067211 */ /* 0x041fe200078408ff */
[----:B------:R0:W-:Y:S03]  /*4a30*/  STL.64 [R1+0x1288], R14 ;  /* 0x0012880e01007387 */ /* 0x0001e60000100a00 */
[----:B------:R-:W-:Y:S01]  /*4a40*/  LEA.HI.X.SX32 R7, R20, R2, 0x1, P2 ;  /* 0x0000000214077211 */ /* 0x000fe200010f0eff */
[----:B------:R-:W4:Y:S01]  /*4a50*/  LDL.LU R9, [R1+0x90] ;  /* 0x0000900001097983 */ /* 0x000f220000300800 */
[----:B------:R-:W-:Y:S01]  /*4a60*/  MOV R25, R23 ;  /* 0x0000001700197202 */ /* 0x000fe20000000f00 */
[----:B------:R-:W1:Y:S02]  /*4a70*/  LDC R20, c[0x0][0x3d8] ;  /* 0x0000f600ff147b82 */ /* 0x000e640000000800 */
[----:B------:R0:W-:Y:S04]  /*4a80*/  STL.64 [R1+0x1280], R10 ;  /* 0x0012800a01007387 */ /* 0x0001e80000100a00 */
[----:B------:R-:W4:Y:S04]  /*4a90*/  LDL.LU R5, [R1+0x8c] ;  /* 0x00008c0001057983 */ /* 0x000f280000300800 */
[----:B------:R0:W-:Y:S04]  /*4aa0*/  STL.64 [R1+0x1278], R6 ;  /* 0x0012780601007387 */ /* 0x0001e80000100a00 */
[----:B------:R-:W4:Y:S01]  /*4ab0*/  LDL.LU R3, [R1+0x88] ;  /* 0x0000880001037983 */ /* 0x000f220000300800 */
[----:B------:R-:W-:-:S02]  /*4ac0*/  IMAD.MOV.U32 R23, RZ, RZ, R19 ;  /* 0x000000ffff177224 */ /* 0x000fc400078e0013 */
[----:B------:R-:W0:Y:S01]  /*4ad0*/  LDC R19, c[0x0][0x3d8] ;  /* 0x0000f600ff137b82 */ /* 0x000e220000000800 */
[----:B---3--:R-:W-:-:S04]  /*4ae0*/  LEA R18, R18, R17, 0x1 ;  /* 0x0000001112127211 */ /* 0x008fc800078e08ff */
[----:B0-----:R-:W-:-:S05]  /*4af0*/  LEA R19, R19, R18, 0x1 ;  /* 0x0000001213137211 */ /* 0x001fca00078e08ff */
[----:B------:R-:W-:Y:S01]  /*4b00*/  STL.64 [R1+0x15b8], R18 ;  /* 0x0015b81201007387 */ /* 0x000fe20000100a00 */
[----:B------:R-:W-:-:S04]  /*4b10*/  LEA R14, P0, R21, R0, 0x1 ;  /* 0x00000000150e7211 */ /* 0x000fc800078008ff */
[----:B------:R-:W-:Y:S02]  /*4b20*/  LEA.HI.X.SX32 R15, R21, R2, 0x1, P0 ;  /* 0x00000002150f7211 */ /* 0x000fe400000f0eff */
[----:B------:R-:W0:Y:S01]  /*4b30*/  LDC R21, c[0x0][0x3d8] ;  /* 0x0000f600ff157b82 */ /* 0x000e220000000800 */
[C---:B------:R-:W-:Y:S02]  /*4b40*/  LEA R10, P1, R4.reuse, R0, 0x1 ;  /* 0x00000000040a7211 */ /* 0x040fe400078208ff */
[----:B------:R-:W-:Y:S02]  /*4b50*/  STL.64 [R1+0x1270], R14 ;  /* 0x0012700e01007387 */ /* 0x000fe40000100a00 */
[----:B------:R-:W-:Y:S02]  /*4b60*/  LEA.HI.X.SX32 R11, R4, R2, 0x1, P1 ;  /* 0x00000002040b7211 */ /* 0x000fe400008f0eff */
[----:B------:R-:W3:Y:S01]  /*4b70*/  LDL.LU R17, [R1+0xa0] ;  /* 0x0000a00001117983 */ /* 0x000ee20000300800 */
[----:B------:R-:W-:-:S03]  /*4b80*/  LEA R6, P2, R22, R0, 0x1 ;  /* 0x0000000016067211 */ /* 0x000fc600078408ff */
[----:B------:R1:W-:Y:S01]  /*4b90*/  STL.64 [R1+0x1268], R10 ;  /* 0x0012680a01007387 */ /* 0x0003e20000100a00 */
[----:B------:R-:W-:Y:S02]  /*4ba0*/  LEA.HI.X.SX32 R7, R22, R2, 0x1, P2 ;  /* 0x0000000216077211 */ /* 0x000fe400010f0eff */
[----:B------:R-:W0:Y:S01]  /*4bb0*/  LDC R22, c[0x0][0x3d8] ;  /* 0x0000f600ff167b82 */ /* 0x000e220000000800 */
[----:B-1----:R-:W3:Y:S04]  /*4bc0*/  LDL.LU R10, [R1+0x9c] ;  /* 0x00009c00010a7983 */ /* 0x002ee80000300800 */
[----:B------:R2:W-:Y:S04]  /*4bd0*/  STL.64 [R1+0x1260], R6 ;  /* 0x0012600601007387 */ /* 0x0005e80000100a00 */
[----:B------:R-:W3:Y:S01]  /*4be0*/  LDL.LU R4, [R1+0x98] ;  /* 0x0000980001047983 */ /* 0x000ee20000300800 */
[----:B------:R-:W-:Y:S01]  /*4bf0*/  IMAD.MOV.U32 R11, RZ, RZ, R23 ;  /* 0x000000ffff0b7224 */ /* 0x000fe200078e0017 */
[----:B------:R-:W-:Y:S01]  /*4c00*/  LEA R20, R20, R19, 0x1 ;  /* 0x0000001314147211 */ /* 0x000fe200078e08ff */
[----:B------:R-:W1:Y:S04]  /*4c10*/  LDC R23, c[0x0][0x3d8] ;  /* 0x0000f600ff177b82 */ /* 0x000e680000000800 */
[----:B0-----:R-:W-:-:S05]  /*4c20*/  IMAD R21, R21, 0x2, R20 ;  /* 0x0000000215157824 */ /* 0x001fca00078e0214 */
[----:B------:R-:W-:Y:S01]  /*4c30*/  STL.64 [R1+0x14f0], R20 ;  /* 0x0014f01401007387 */ /* 0x000fe20000100a00 */
[----:B------:R-:W-:-:S04]  /*4c40*/  LEA R22, R22, R21, 0x1 ;  /* 0x0000001516167211 */ /* 0x000fc800078e08ff */
[----:B-1----:R-:W-:Y:S02]  /*4c50*/  LEA R23, R23, R22, 0x1 ;  /* 0x0000001617177211 */ /* 0x002fe400078e08ff */
[----:B--2---:R-:W-:-:S04]  /*4c60*/  LEA R6, P2, R24, R0, 0x1 ;  /* 0x0000000018067211 */ /* 0x004fc800078408ff */
[----:B------:R-:W-:Y:S02]  /*4c70*/  LEA.HI.X.SX32 R7, R24, R2, 0x1, P2 ;  /* 0x0000000218077211 */ /* 0x000fe400010f0eff */
[----:B------:R-:W0:Y:S01]  /*4c80*/  LDC R24, c[0x0][0x3d8] ;  /* 0x0000f600ff187b82 */ /* 0x000e220000000800 */
[-C--:B----4-:R-:W-:Y:S02]  /*4c90*/  LEA R18, P0, R8, R0.reuse, 0x1 ;  /* 0x0000000008127211 */ /* 0x090fe400078008ff */
[----:B------:R-:W-:Y:S02]  /*4ca0*/  LEA R14, P1, R26, R0, 0x1 ;  /* 0x000000001a0e7211 */ /* 0x000fe400078208ff */
[-C--:B------:R-:W-:Y:S02]  /*4cb0*/  LEA.HI.X.SX32 R19, R8, R2.reuse, 0x1, P0 ;  /* 0x0000000208137211 */ /* 0x080fe400000f0eff */
[----:B------:R-:W-:-:S03]  /*4cc0*/  LEA.HI.X.SX32 R15, R26, R2, 0x1, P1 ;  /* 0x000000021a0f7211 */ /* 0x000fc600008f0eff */
[----:B------:R1:W-:Y:S04]  /*4cd0*/  STL.64 [R1+0x1258], R18 ;  /* 0x0012581201007387 */ /* 0x0003e80000100a00 */
[----:B------:R2:W-:Y:S04]  /*4ce0*/  STL.64 [R1+0x1250], R14 ;  /* 0x0012500e01007387 */ /* 0x0005e80000100a00 */
[----:B------:R-:W4:Y:S04]  /*4cf0*/  LDL.LU R16, [R1+0xb8] ;  /* 0x0000b80001107983 */ /* 0x000f280000300800 */
[----:B------:R-:W4:Y:S01]  /*4d00*/  LDL.LU R8, [R1+0xb0] ;  /* 0x0000b00001087983 */ /* 0x000f220000300800 */
[----:B-1----:R-:W-:-:S03]  /*4d10*/  LEA R18, P0, R9, R0, 0x1 ;  /* 0x0000000009127211 */ /* 0x002fc600078008ff */
[----:B------:R1:W-:Y:S01]  /*4d20*/  STL.64 [R1+0x1248], R6 ;  /* 0x0012480601007387 */ /* 0x0003e20000100a00 */
[----:B------:R-:W-:Y:S02]  /*4d30*/  LEA.HI.X.SX32 R19, R9, R2, 0x1, P0 ;  /* 0x0000000209137211 */ /* 0x000fe400000f0eff */
[-C--:B--2---:R-:W-:Y:S01]  /*4d40*/  LEA R14, P1, R5, R0.reuse, 0x1 ;  /* 0x00000000050e7211 */ /* 0x084fe200078208ff */
[----:B------:R-:W-:Y:S01]  /*4d50*/  STL.64 [R1+0x15c0], R22 ;  /* 0x0015c01601007387 */ /* 0x000fe20000100a00 */
[----:B-1----:R-:W-:Y:S02]  /*4d60*/  LEA R6, P2, R3, R0, 0x1 ;  /* 0x0000000003067211 */ /* 0x002fe400078408ff */
[-C--:B------:R-:W-:Y:S02]  /*4d70*/  LEA.HI.X.SX32 R15, R5, R2.reuse, 0x1, P1 ;  /* 0x00000002050f7211 */ /* 0x080fe400008f0eff */
[----:B------:R-:W-:Y:S01]  /*4d80*/  LEA.HI.X.SX32 R7, R3, R2, 0x1, P2 ;  /* 0x0000000203077211 */ /* 0x000fe200010f0eff */
[----:B------:R-:W-:Y:S04]  /*4d90*/  STL.64 [R1+0x1240], R18 ;  /* 0x0012401201007387 */ /* 0x000fe80000100a00 */
[----:B------:R1:W-:Y:S04]  /*4da0*/  STL.64 [R1+0x1230], R6 ;  /* 0x0012300601007387 */ /* 0x0003e80000100a00 */
[----:B------:R2:W-:Y:S04]  /*4db0*/  STL.64 [R1+0x1238], R14 ;  /* 0x0012380e01007387 */ /* 0x0005e80000100a00 */
[----:B------:R-:W4:Y:S04]  /*4dc0*/  LDL.LU R9, [R1+0xd0] ;  /* 0x0000d00001097983 */ /* 0x000f280000300800 */
[----:B-1----:R-:W4:Y:S04]  /*4dd0*/  LDL.LU R7, [R1+0xcc] ;  /* 0x0000cc0001077983 */ /* 0x002f280000300800 */
[----:B------:R-:W4:Y:S01]  /*4de0*/  LDL.LU R5, [R1+0xc8] ;  /* 0x0000c80001057983 */ /* 0x000f220000300800 */
[----:B------:R-:W-:-:S02]  /*4df0*/  MOV R26, R25 ;  /* 0x00000019001a7202 */ /* 0x000fc40000000f00 */
[----:B------:R-:W1:Y:S01]  /*4e00*/  LDC R25, c[0x0][0x3d8] ;  /* 0x0000f600ff197b82 */ /* 0x000e620000000800 */
[----:B0-----:R-:W-:Y:S02]  /*4e10*/  LEA R24, R24, R23, 0x1 ;  /* 0x0000001718187211 */ /* 0x001fe400078e08ff */
[----:B------:R-:W-:-:S03]  /*4e20*/  MOV R3, R13 ;  /* 0x0000000d00037202 */ /* 0x000fc60000000f00 */
[----:B-1----:R-:W-:-:S05]  /*4e30*/  IMAD R25, R25, 0x2, R24 ;  /* 0x0000000219197824 */ /* 0x002fca00078e0218 */
[----:B------:R-:W-:Y:S01]  /*4e40*/  STL.64 [R1+0x15c8], R24 ;  /* 0x0015c81801007387 */ /* 0x000fe20000100a00 */
[----:B---3--:R-:W-:-:S04]  /*4e50*/  LEA R18, P0, R17, R0, 0x1 ;  /* 0x0000000011127211 */ /* 0x008fc800078008ff */
[----:B------:R-:W-:Y:S02]  /*4e60*/  LEA.HI.X.SX32 R19, R17, R2, 0x1, P0 ;  /* 0x0000000211137211 */ /* 0x000fe400000f0eff */
[-C--:B------:R-:W-:Y:S01]  /*4e70*/  LEA R12, P2, R4, R0.reuse, 0x1 ;  /* 0x00000000040c7211 */ /* 0x080fe200078408ff */
[----:B------:R-:W0:Y:S01]  /*4e80*/  LDC R17, c[0x0][0x3d8] ;  /* 0x0000f600ff117b82 */ /* 0x000e220000000800 */
[----:B--2---:R-:W-:Y:S02]  /*4e90*/  LEA R14, P1, R10, R0, 0x1 ;  /* 0x000000000a0e7211 */ /* 0x004fe400078208ff */
[-C--:B------:R-:W-:Y:S02]  /*4ea0*/  LEA.HI.X.SX32 R13, R4, R2.reuse, 0x1, P2 ;  /* 0x00000002040d7211 */ /* 0x080fe400010f0eff */
[----:B------:R-:W-:-:S03]  /*4eb0*/  LEA.HI.X.SX32 R15, R10, R2, 0x1, P1 ;  /* 0x000000020a0f7211 */ /* 0x000fc600008f0eff */
[----:B------:R-:W-:Y:S04]  /*4ec0*/  STL.64 [R1+0x1218], R12 ;  /* 0x0012180c01007387 */ /* 0x000fe80000100a00 */
[----:B------:R-:W-:Y:S04]  /*4ed0*/  STL.64 [R1+0x1228], R18 ;  /* 0x0012281201007387 */ /* 0x000fe80000100a00 */
[----:B------:R1:W-:Y:S04]  /*4ee0*/  STL.64 [R1+0x1220], R14 ;  /* 0x0012200e01007387 */ /* 0x0003e80000100a00 */
[----:B------:R-:W2:Y:S04]  /*4ef0*/  LDL.LU R20, [R1+0xe4] ;  /* 0x0000e40001147983 */ /* 0x000ea80000300800 */
[----:B-1----:R-:W3:Y:S04]  /*4f00*/  LDL.LU R15, [R1+0xe0] ;  /* 0x0000e000010f7983 */ /* 0x002ee80000300800 */
[----:B------:R-:W3:Y:S01]  /*4f10*/  LDL.LU R4, [R1+0x100] ;  /* 0x0001000001047983 */ /* 0x000ee20000300800 */
[----:B------:R-:W-:-:S02]  /*4f20*/  MOV R6, R29 ;  /* 0x0000001d00067202 */ /* 0x000fc40000000f00 */
[----:B------:R-:W1:Y:S01]  /*4f30*/  LDC R29, c[0x0][0x3d8] ;  /* 0x0000f600ff1d7b82 */ /* 0x000e620000000800 */
[----:B------:R-:W-:Y:S02]  /*4f40*/  MOV R13, R28 ;  /* 0x0000001c000d7202 */ /* 0x000fe40000000f00 */
[----:B------:R-:W-:-:S05]  /*4f50*/  LEA R24, P1, R11, R0, 0x1 ;  /* 0x000000000b187211 */ /* 0x000fca00078208ff */
[----:B------:R-:W0:Y:S01]  /*4f60*/  LDC R28, c[0x0][0x3d8] ;  /* 0x0000f600ff1c7b82 */ /* 0x000e220000000800 */
[----:B------:R-:W-:Y:S04]  /*4f70*/  STL [R1+0x1208], R24 ;  /* 0x0012081801007387 */ /* 0x000fe80000100800 */
[----:B------:R-:W3:Y:S01]  /*4f80*/  LDL.LU R12, [R1+0xfc] ;  /* 0x0000fc00010c7983 */ /* 0x000ee20000300800 */
[----:B------:R-:W-:Y:S02]  /*4f90*/  MOV R14, R26 ;  /* 0x0000001a000e7202 */ /* 0x000fe40000000f00 */
[----:B------:R-:W-:Y:S01]  /*4fa0*/  MOV R26, R27 ;  /* 0x0000001b001a7202 */ /* 0x000fe20000000f00 */
[----:B------:R-:W3:Y:S01]  /*4fb0*/  LDL.LU R10, [R1+0xf8] ;  /* 0x0000f800010a7983 */ /* 0x000ee20000300800 */
[----:B------:R-:W4:Y:S01]  /*4fc0*/  LDC R27, c[0x0][0x3d8] ;  /* 0x0000f600ff1b7b82 */ /* 0x000f220000000800 */
[----:B-1----:R-:W-:-:S04]  /*4fd0*/  IMAD R29, R29, 0x2, R25 ;  /* 0x000000021d1d7824 */ /* 0x002fc800078e0219 */
[----:B0-----:R-:W-:-:S05]  /*4fe0*/  IMAD R28, R28, 0x2, R29 ;  /* 0x000000021c1c7824 */ /* 0x001fca00078e021d */
[----:B------:R0:W-:Y:S02]  /*4ff0*/  STL.64 [R1+0x14e8], R28 ;  /* 0x0014e81c01007387 */ /* 0x0001e40000100a00 */
[----:B0-----:R-:W-:Y:S02]  /*5000*/  MOV R29, R25 ;  /* 0x00000019001d7202 */ /* 0x001fe40000000f00 */
[----:B------:R-:W-:Y:S01]  /*5010*/  LEA.HI.X.SX32 R29, R11, R2, 0x1, P1 ;  /* 0x000000020b1d7211 */ /* 0x000fe200008f0eff */
[----:B------:R-:W-:Y:S02]  /*5020*/  IMAD.MOV.U32 R11, RZ, RZ, R6 ;  /* 0x000000ffff0b7224 */ /* 0x000fe400078e0006 */
[----:B------:R-:W0:Y:S01]  /*5030*/  LDC R6, c[0x0][0x3d8] ;  /* 0x0000f600ff067b82 */ /* 0x000e220000000800 */
[----:B----4-:R-:W-:Y:S01]  /*5040*/  LEA R27, R27, R28, 0x1 ;  /* 0x0000001c1b1b7211 */ /* 0x010fe200078e08ff */
[----:B------:R-:W-:Y:S02]  /*5050*/  IMAD.MOV.U32 R28, RZ, RZ, R24 ;  /* 0x000000ffff1c7224 */ /* 0x000fe400078e0018 */
[----:B------:R-:W4:Y:S01]  /*5060*/  LDL.LU.64 R24, [R1+0x15c8] ;  /* 0x0015c80001187983 */ /* 0x000f220000300a00 */
[----:B------:R-:W-:-:S02]  /*5070*/  MOV R21, R3 ;  /* 0x0000000300157202 */ /* 0x000fc40000000f00 */
[-C--:B------:R-:W-:Y:S02]  /*5080*/  LEA R22, P0, R16, R0.reuse, 0x1 ;  /* 0x0000000010167211 */ /* 0x080fe400078008ff */
[----:B------:R-:W-:Y:S02]  /*5090*/  LEA R18, P2, R8, R0, 0x1 ;  /* 0x0000000008127211 */ /* 0x000fe400078408ff */
[-C--:B------:R-:W-:Y:S02]  /*50a0*/  LEA.HI.X.SX32 R23, R16, R2.reuse, 0x1, P0 ;  /* 0x0000000210177211 */ /* 0x080fe400000f0eff */
[----:B------:R-:W-:Y:S02]  /*50b0*/  LEA.HI.X.SX32 R19, R8, R2, 0x1, P2 ;  /* 0x0000000208137211 */ /* 0x000fe400010f0eff */
[CC--:B------:R-:W-:Y:S01]  /*50c0*/  LEA R8, R17.reuse, R27.reuse, 0x1 ;  /* 0x0000001b11087211 */ /* 0x0c0fe200078e08ff */
[----:B------:R1:W-:Y:S04]  /*50d0*/  STL.64 [R1+0x1210], R22 ;  /* 0x0012101601007387 */ /* 0x0003e80000100a00 */
[----:B-1----:R-:W4:Y:S04]  /*50e0*/  LDL.LU.64 R22, [R1+0x15c0] ;  /* 0x0015c00001167983 */ /* 0x002f280000300a00 */
[----:B------:R1:W-:Y:S04]  /*50f0*/  STL [R1+0x120c], R29 ;  /* 0x00120c1d01007387 */ /* 0x0003e80000100800 */
[----:B------:R0:W-:Y:S04]  /*5100*/  STL.64 [R1+0x1200], R18 ;  /* 0x0012001201007387 */ /* 0x0001e80000100a00 */
[----:B------:R-:W4:Y:S04]  /*5110*/  LDL.LU R3, [R1+0x10c] ;  /* 0x00010c0001037983 */ /* 0x000f280000300800 */
[----:B------:R-:W4:Y:S01]  /*5120*/  LDL.LU R8, [R1+0x108] ;  /* 0x0001080001087983 */ /* 0x000f220000300800 */
[----:B-1----:R-:W-:-:S02]  /*5130*/  LEA R29, R17, R27, 0x1 ;  /* 0x0000001b111d7211 */ /* 0x002fc400078e08ff */
[-C--:B------:R-:W-:Y:S02]  /*5140*/  LEA R28, P0, R9, R0.reuse, 0x1 ;  /* 0x00000000091c7211 */ /* 0x080fe400078008ff */
[-C--:B0-----:R-:W-:Y:S01]  /*5150*/  LEA R18, P1, R7, R0.reuse, 0x1 ;  /* 0x0000000007127211 */ /* 0x081fe200078208ff */
[----:B------:R-:W-:Y:S01]  /*5160*/  IMAD R6, R6, 0x2, R29 ;  /* 0x0000000206067824 */ /* 0x000fe200078e021d */
[----:B------:R-:W-:Y:S02]  /*5170*/  LEA R16, P2, R5, R0, 0x1 ;  /* 0x0000000005107211 */ /* 0x000fe400078408ff */
[-C--:B------:R-:W-:Y:S02]  /*5180*/  LEA.HI.X.SX32 R29, R9, R2.reuse, 0x1, P0 ;  /* 0x00000002091d7211 */ /* 0x080fe400000f0eff */
[-C--:B------:R-:W-:Y:S02]  /*5190*/  LEA.HI.X.SX32 R19, R7, R2.reuse, 0x1, P1 ;  /* 0x0000000207137211 */ /* 0x080fe400008f0eff */
[----:B------:R-:W-:Y:S01]  /*51a0*/  LEA.HI.X.SX32 R17, R5, R2, 0x1, P2 ;  /* 0x0000000205117211 */ /* 0x000fe200010f0eff */
[----:B------:R0:W-:Y:S01]  /*51b0*/  STL [R1+0x4], R6 ;  /* 0x0000040601007387 */ /* 0x0001e20000100800 */
[----:B------:R-:W-:Y:S01]  /*51c0*/  MOV R9, R13 ;  /* 0x0000000d00097202 */ /* 0x000fe20000000f00 */
[----:B------:R-:W0:Y:S02]  /*51d0*/  LDC R5, c[0x0][0x3d8] ;  /* 0x0000f600ff057b82 */ /* 0x000e240000000800 */
[----:B------:R-:W-:Y:S04]  /*51e0*/  STL.64 [R1+0x11f8], R28 ;  /* 0x0011f81c01007387 */ /* 0x000fe80000100a00 */
[----:B------:R1:W-:Y:S04]  /*51f0*/  STL.64 [R1+0x11f0], R18 ;  /* 0x0011f01201007387 */ /* 0x0003e80000100a00 */
[----:B------:R-:W-:Y:S04]  /*5200*/  STL.64 [R1+0x11e8], R16 ;  /* 0x0011e81001007387 */ /* 0x000fe80000100a00 */
[----:B------:R-:W4:Y:S04]  /*5210*/  LDL.LU R13, [R1+0x12c] ;  /* 0x00012c00010d7983 */ /* 0x000f280000300800 */
[----:B------:R-:W4:Y:S01]  /*5220*/  LDL.LU R7, [R1+0x128] ;  /* 0x0001280001077983 */ /* 0x000f220000300800 */
[----:B0-----:R-:W-:-:S02]  /*5230*/  LEA R6, R5, R6, 0x1 ;  /* 0x0000000605067211 */ /* 0x001fc400078e08ff */
[----:B------:R-:W0:Y:S01]  /*5240*/  LDC R5, c[0x0][0x3d8] ;  /* 0x0000f600ff057b82 */ /* 0x000e220000000800 */
[----:B-1----:R-:W-:Y:S01]  /*5250*/  LEA R18, P0, R14, R0, 0x1 ;  /* 0x000000000e127211 */ /* 0x002fe200078008ff */
[----:B------:R-:W-:Y:S01]  /*5260*/  IMAD.MOV.U32 R19, RZ, RZ, R14 ;  /* 0x000000ffff137224 */ /* 0x000fe200078e000e */
[----:B------:R1:W-:Y:S01]  /*5270*/  STL [R1], R6 ;  /* 0x0000000601007387 */ /* 0x0003e20000100800 */
[----:B0-----:R-:W-:-:S04]  /*5280*/  LEA R14, R5, R6, 0x1 ;  /* 0x00000006050e7211 */ /* 0x001fc800078e08ff */
[----:B-1----:R-:W0:Y:S01]  /*5290*/  LDC R6, c[0x0][0x3d8] ;  /* 0x0000f600ff067b82 */ /* 0x002e220000000800 */
[----:B------:R-:W-:Y:S02]  /*52a0*/  LEA.HI.X.SX32 R19, R19, R2, 0x1, P0 ;  /* 0x0000000213137211 */ /* 0x000fe400000f0eff */
[----:B------:R-:W-:Y:S02]  /*52b0*/  MOV R5, R26 ;  /* 0x0000001a00057202 */ /* 0x000fe40000000f00 */
[----:B------:R-:W4:Y:S04]  /*52c0*/  LDL.LU R26, [R1+0x138] ;  /* 0x00013800011a7983 */ /* 0x000f280000300800 */
[----:B------:R-:W-:Y:S04]  /*52d0*/  STL [R1+0x14], R14 ;  /* 0x0000140e01007387 */ /* 0x000fe80000100800 */
[----:B------:R1:W-:Y:S01]  /*52e0*/  STL.64 [R1+0x11e0], R18 ;  /* 0x0011e01201007387 */ /* 0x0003e20000100a00 */
[----:B--2---:R-:W-:-:S03]  /*52f0*/  LEA R28, P1, R20, R0, 0x1 ;  /* 0x00000000141c7211 */ /* 0x004fc600078208ff */
[----:B-1----:R-:W2:Y:S01]  /*5300*/  LDL.LU.64 R18, [R1+0x15b8] ;  /* 0x0015b80001127983 */ /* 0x002ea20000300a00 */
[----:B------:R-:W-:Y:S02]  /*5310*/  LEA.HI.X.SX32 R29, R20, R2, 0x1, P1 ;  /* 0x00000002141d7211 */ /* 0x000fe400008f0eff */
[----:B---3--:R-:W-:-:S04]  /*5320*/  LEA R16, P2, R15, R0, 0x1 ;  /* 0x000000000f107211 */ /* 0x008fc800078408ff */
[----:B------:R-:W-:Y:S01]  /*5330*/  LEA.HI.X.SX32 R17, R15, R2, 0x1, P2 ;  /* 0x000000020f117211 */ /* 0x000fe200010f0eff */
[----:B0-----:R-:W-:Y:S01]  /*5340*/  IMAD R20, R6, 0x2, R14 ;  /* 0x0000000206147824 */ /* 0x001fe200078e020e */
[----:B------:R-:W-:Y:S01]  /*5350*/  STL.64 [R1+0x11d8], R28 ;  /* 0x0011d81c01007387 */ /* 0x000fe20000100a00 */
[----:B------:R-:W0:Y:S03]  /*5360*/  LDC R6, c[0x0][0x3d8] ;  /* 0x0000f600ff067b82 */ /* 0x000e260000000800 */
[----:B------:R1:W-:Y:S02]  /*5370*/  STL.64 [R1+0x11d0], R16 ;  /* 0x0011d01001007387 */ /* 0x0003e40000100a00 */
[----:B-1----:R-:W-:-:S04]  /*5380*/  LEA R16, P0, R4, R0, 0x1 ;  /* 0x0000000004107211 */ /* 0x002fc800078008ff */
[----:B------:R-:W-:Y:S02]  /*5390*/  LEA.HI.X.SX32 R17, R4, R2, 0x1, P0 ;  /* 0x0000000204117211 */ /* 0x000fe400000f0eff */
[----:B------:R-:W1:Y:S01]  /*53a0*/  LDC R4, c[0x0][0x3d8] ;  /* 0x0000f600ff047b82 */ /* 0x000e620000000800 */
[----:B------:R-:W-:Y:S02]  /*53b0*/  LEA R28, P1, R12, R0, 0x1 ;  /* 0x000000000c1c7211 */ /* 0x000fe400078208ff */
[----:B0-----:R-:W-:Y:S01]  /*53c0*/  LEA R6, R6, R20, 0x1 ;  /* 0x0000001406067211 */ /* 0x001fe200078e08ff */
[----:B------:R0:W-:Y:S01]  /*53d0*/  STL.64 [R1+0x11c8], R16 ;  /* 0x0011c81001007387 */ /* 0x0001e20000100a00 */
[----:B------:R-:W-:-:S03]  /*53e0*/  LEA.HI.X.SX32 R29, R12, R2, 0x1, P1 ;  /* 0x000000020c1d7211 */ /* 0x000fc600008f0eff */
[----:B0-----:R-:W3:Y:S04]  /*53f0*/  LDL.LU.64 R16, [R1+0x15b0] ;  /* 0x0015b00001107983 */ /* 0x001ee80000300a00 */
[----:B------:R-:W2:Y:S04]  /*5400*/  LDL.LU R12, [R1+0x15a8] ;  /* 0x0015a800010c7983 */ /* 0x000ea80000300800 */
[----:B------:R1:W-:Y:S02]  /*5410*/  STL [R1+0xc], R6 ;  /* 0x00000c0601007387 */ /* 0x0003e40000100800 */
[----:B-1----:R-:W-:-:S02]  /*5420*/  LEA R6, R4, R6, 0x1 ;  /* 0x0000000604067211 */ /* 0x002fc400078e08ff */
[----:B------:R-:W0:Y:S01]  /*5430*/  LDC R4, c[0x0][0x3d8] ;  /* 0x0000f600ff047b82 */ /* 0x000e220000000800 */
[----:B------:R-:W-:-:S04]  /*5440*/  LEA R14, P2, R10, R0, 0x1 ;  /* 0x000000000a0e7211 */ /* 0x000fc800078408ff */
[----:B------:R-:W-:Y:S01]  /*5450*/  LEA.HI.X.SX32 R15, R10, R2, 0x1, P2 ;  /* 0x000000020a0f7211 */ /* 0x000fe200010f0eff */
[----:B------:R-:W-:Y:S04]  /*5460*/  STL.64 [R1+0x11c0], R28 ;  /* 0x0011c01c01007387 */ /* 0x000fe80000100a00 */
[----:B------:R-:W-:Y:S04]  /*5470*/  STL.64 [R1+0x11b8], R14 ;  /* 0x0011b80e01007387 */ /* 0x000fe80000100a00 */
[----:B------:R0:W-:Y:S02]  /*5480*/  STL [R1+0x20], R6 ;  /* 0x0000200601007387 */ /* 0x0001e40000100800 */
[----:B0-----:R-:W-:-:S02]  /*5490*/  LEA R6, R4, R6, 0x1 ;  /* 0x0000000604067211 */ /* 0x001fc400078e08ff */
[----:B------:R-:W0:Y:S01]  /*54a0*/  LDC R4, c[0x0][0x3d8] ;  /* 0x0000f600ff047b82 */ /* 0x000e220000000800 */
[----:B------:R-:W-:Y:S01]  /*54b0*/  IMAD.MOV.U32 R15, RZ, RZ, R11 ;  /* 0x000000ffff0f7224 */ /* 0x000fe200078e000b */
[----:B------:R-:W-:-:S04]  /*54c0*/  LEA R14, P0, R11, R0, 0x1 ;  /* 0x000000000b0e7211 */ /* 0x000fc800078008ff */
[----:B------:R-:W-:-:S05]  /*54d0*/  LEA.HI.X.SX32 R15, R15, R2, 0x1, P0 ;  /* 0x000000020f0f7211 */ /* 0x000fca00000f0eff */
[----:B------:R1:W-:Y:S04]  /*54e0*/  STL.64 [R1+0x11b0], R14 ;  /* 0x0011b00e01007387 */ /* 0x0003e80000100a00 */
[----:B-1----:R-:W2:Y:S01]  /*54f0*/  LDL.LU.64 R14, [R1+0x15a0] ;  /* 0x0015a000010e7983 */ /* 0x002ea20000300a00 */
[CC--:B----4-:R-:W-:Y:S02]  /*5500*/  LEA R28, P1, R3.reuse, R0.reuse, 0x1 ;  /* 0x00000000031c7211 */ /* 0x0d0fe400078208ff */
[C---:B------:R-:W-:Y:S02]  /*5510*/  LEA R10, P2, R8.reuse, R0, 0x1 ;  /* 0x00000000080a7211 */ /* 0x040fe400078408ff */
[-C--:B------:R-:W-:Y:S02]  /*5520*/  LEA.HI.X.SX32 R29, R3, R2.reuse, 0x1, P1 ;  /* 0x00000002031d7211 */ /* 0x080fe400008f0eff */
[----:B------:R-:W-:Y:S01]  /*5530*/  LEA.HI.X.SX32 R11, R8, R2, 0x1, P2 ;  /* 0x00000002080b7211 */ /* 0x000fe200010f0eff */
[----:B------:R-:W4:Y:S04]  /*5540*/  LDL.LU R3, [R1+0x1598] ;  /* 0x0015980001037983 */ /* 0x000f280000300800 */
[----:B------:R0:W-:Y:S04]  /*5550*/  STL [R1+0x1c], R6 ;  /* 0x00001c0601007387 */ /* 0x0001e80000100800 */
[----:B------:R-:W-:Y:S04]  /*5560*/  STL.64 [R1+0x11a8], R28 ;  /* 0x0011a81c01007387 */ /* 0x000fe80000100a00 */
[----:B------:R1:W-:Y:S01]  /*5570*/  STL.64 [R1+0x11a0], R10 ;  /* 0x0011a00a01007387 */ /* 0x0003e20000100a00 */
[----:B0-----:R-:W-:-:S02]  /*5580*/  LEA R6, R4, R6, 0x1 ;  /* 0x0000000604067211 */ /* 0x001fc400078e08ff */
[----:B------:R-:W0:Y:S01]  /*5590*/  LDC R4, c[0x0][0x3d8] ;  /* 0x0000f600ff047b82 */ /* 0x000e220000000800 */
[----:B-1----:R-:W-:Y:S01]  /*55a0*/  IMAD.MOV.U32 R11, RZ, RZ, R9 ;  /* 0x000000ffff0b7224 */ /* 0x002fe200078e0009 */
[-C--:B------:R-:W-:Y:S02]  /*55b0*/  LEA R10, P0, R9, R0.reuse, 0x1 ;  /* 0x00000000090a7211 */ /* 0x080fe400078008ff */
[----:B------:R-:W-:Y:S02]  /*55c0*/  LEA R28, P1, R13, R0, 0x1 ;  /* 0x000000000d1c7211 */ /* 0x000fe400078208ff */
[-C--:B------:R-:W-:Y:S01]  /*55d0*/  LEA.HI.X.SX32 R11, R11, R2.reuse, 0x1, P0 ;  /* 0x000000020b0b7211 */ /* 0x080fe200000f0eff */
[----:B------:R-:W-:Y:S01]  /*55e0*/  STL [R1+0x18], R6 ;  /* 0x0000180601007387 */ /* 0x000fe20000100800 */
[----:B------:R-:W-:-:S03]  /*55f0*/  LEA.HI.X.SX32 R29, R13, R2, 0x1, P1 ;  /* 0x000000020d1d7211 */ /* 0x000fc600008f0eff */
[----:B------:R1:W-:Y:S04]  /*5600*/  STL.64 [R1+0x1198], R10 ;  /* 0x0011980a01007387 */ /* 0x0003e80000100a00 */
[----:B-1----:R-:W2:Y:S04]  /*5610*/  LDL.LU.64 R10, [R1+0x1590] ;  /* 0x00159000010a7983 */ /* 0x002ea80000300a00 */
[----:B------:R-:W2:Y:S01]  /*5620*/  LDL.LU R13, [R1+0x1588] ;  /* 0x00158800010d7983 */ /* 0x000ea20000300800 */
[----:B0-----:R-:W-:Y:S02]  /*5630*/  LEA R6, R4, R6, 0x1 ;  /* 0x0000000604067211 */ /* 0x001fe400078e08ff */
[----:B------:R-:W0:Y:S03]  /*5640*/  LDC R4, c[0x0][0x3d8] ;  /* 0x0000f600ff047b82 */ /* 0x000e260000000800 */
[----:B------:R-:W-:Y:S04]  /*5650*/  STL [R1+0x30], R6 ;  /* 0x0000300601007387 */ /* 0x000fe80000100800 */
[----:B------:R1:W-:Y:S01]  /*5660*/  STL.64 [R1+0x1190], R28 ;  /* 0x0011901c01007387 */ /* 0x0003e20000100a00 */
[C---:B------:R-:W-:Y:S01]  /*5670*/  LEA R8, P2, R7.reuse, R0, 0x1 ;  /* 0x0000000007087211 */ /* 0x040fe200078408ff */
[----:B-1----:R-:W1:Y:S03]  /*5680*/  LDC R29, c[0x0][0x3d8] ;  /* 0x0000f600ff1d7b82 */ /* 0x002e660000000800 */
[----:B------:R-:W-:-:S05]  /*5690*/  LEA.HI.X.SX32 R9, R7, R2, 0x1, P2 ;  /* 0x0000000207097211 */ /* 0x000fca00010f0eff */
[----:B------:R0:W-:Y:S02]  /*56a0*/  STL.64 [R1+0x1188], R8 ;  /* 0x0011880801007387 */ /* 0x0001e40000100a00 */
[----:B0-----:R-:W-:Y:S02]  /*56b0*/  LEA R28, R4, R6, 0x1 ;  /* 0x00000006041c7211 */ /* 0x001fe400078e08ff */
[-C--:B------:R-:W-:Y:S01]  /*56c0*/  LEA R6, P1, R26, R0.reuse, 0x1 ;  /* 0x000000001a067211 */ /* 0x080fe200078208ff */
[----:B------:R-:W-:Y:S01]  /*56d0*/  IMAD.MOV.U32 R9, RZ, RZ, R5 ;  /* 0x000000ffff097224 */ /* 0x000fe200078e0005 */
[----:B------:R-:W-:-:S04]  /*56e0*/  LEA R8, P0, R5, R0, 0x1 ;  /* 0x0000000005087211 */ /* 0x000fc800078008ff */
[-C--:B------:R-:W-:Y:S01]  /*56f0*/  LEA.HI.X.SX32 R9, R9, R2.reuse, 0x1, P0 ;  /* 0x0000000209097211 */ /* 0x080fe200000f0eff */
[----:B------:R1:W-:Y:S01]  /*5700*/  STL [R1+0x2c], R28 ;  /* 0x00002c1c01007387 */ /* 0x0003e20000100800 */
[----:B------:R-:W-:-:S03]  /*5710*/  LEA.HI.X.SX32 R7, R26, R2, 0x1, P1 ;  /* 0x000000021a077211 */ /* 0x000fc600008f0eff */
[----:B------:R0:W-:Y:S01]  /*5720*/  STL.64 [R1+0x1180], R8 ;  /* 0x0011800801007387 */ /* 0x0001e20000100a00 */
[----:B-1----:R-:W-:Y:S02]  /*5730*/  LEA R28, R29, R28, 0x1 ;  /* 0x0000001c1d1c7211 */ /* 0x002fe400078e08ff */
[----:B------:R-:W1:Y:S01]  /*5740*/  LDC R29, c[0x0][0x3d8] ;  /* 0x0000f600ff1d7b82 */ /* 0x000e620000000800 */
[----:B0-----:R-:W3:Y:S04]  /*5750*/  LDL.LU.64 R8, [R1+0x1580] ;  /* 0x0015800001087983 */ /* 0x001ee80000300a00 */
[----:B------:R-:W3:Y:S04]  /*5760*/  LDL.LU R26, [R1+0x1578] ;  /* 0x00157800011a7983 */ /* 0x000ee80000300800 */
[----:B------:R0:W-:Y:S04]  /*5770*/  STL.64 [R1+0x1178], R6 ;  /* 0x0011780601007387 */ /* 0x0001e80000100a00 */
[----:B0-----:R-:W3:Y:S04]  /*5780*/  LDL.LU.64 R6, [R1+0x1570] ;  /* 0x0015700001067983 */ /* 0x001ee80000300a00 */
[----:B------:R-:W-:Y:S01]  /*5790*/  STL [R1+0x28], R28 ;  /* 0x0000281c01007387 */ /* 0x000fe20000100800 */
[----:B--2---:R-:W-:-:S04]  /*57a0*/  LEA R4, P2, R13, R0, 0x1 ;  /* 0x000000000d047211 */ /* 0x004fc800078408ff */
[----:B------:R-:W-:Y:S02]  /*57b0*/  LEA.HI.X.SX32 R5, R13, R2, 0x1, P2 ;  /* 0x000000020d057211 */ /* 0x000fe400010f0eff */
[----:B------:R-:W2:Y:S04]  /*57c0*/  LDL.LU R13, [R1+0x1568] ;  /* 0x00156800010d7983 */ /* 0x000ea80000300800 */
[----:B------:R0:W-:Y:S04]  /*57d0*/  STL.64 [R1+0x1170], R4 ;  /* 0x0011700401007387 */ /* 0x0001e80000100a00 */
[----:B0-----:R-:W2:Y:S01]  /*57e0*/  LDL.LU.64 R4, [R1+0x1560] ;  /* 0x0015600001047983 */ /* 0x001ea20000300a00 */
[----:B-1----:R-:W-:-:S03]  /*57f0*/  LEA R29, R29, R28, 0x1 ;  /* 0x0000001c1d1d7211 */ /* 0x002fc600078e08ff */
[----:B------:R-:W3:Y:S04]  /*5800*/  LDL.LU R28, [R1+0x118] ;  /* 0x00011800011c7983 */ /* 0x000ee80000300800 */
[----:B------:R0:W-:Y:S04]  /*5810*/  STL.64 [R1+0x1558], R18 ;  /* 0x0015581201007387 */ /* 0x0001e80000100a00 */
[----:B0-----:R-:W3:Y:S01]  /*5820*/  LDL.LU R19, [R1+0xd4] ;  /* 0x0000d40001137983 */ /* 0x001ee20000300800 */
[----:B------:R-:W0:Y:S03]  /*5830*/  LDC R18, c[0x0][0x3d8] ;  /* 0x0000f600ff127b82 */ /* 0x000e260000000800 */
[----:B------:R-:W-:Y:S04]  /*5840*/  STL [R1+0x44], R29 ;  /* 0x0000441d01007387 */ /* 0x000fe80000100800 */
[----:B------:R1:W-:Y:S02]  /*5850*/  STL.64 [R1+0x1550], R22 ;  /* 0x0015501601007387 */ /* 0x0003e40000100a00 */
[----:B-1----:R-:W-:-:S02]  /*5860*/  IMAD.MOV.U32 R23, RZ, RZ, R29 ;  /* 0x000000ffff177224 */ /* 0x002fc400078e001d */
[----:B------:R-:W4:Y:S04]  /*5870*/  LDL.LU R22, [R1+0xf4] ;  /* 0x0000f40001167983 */ /* 0x000f280000300800 */
[----:B------:R-:W4:Y:S04]  /*5880*/  LDL.LU R29, [R1+0xec] ;  /* 0x0000ec00011d7983 */ /* 0x000f280000300800 */
[----:B------:R-:W-:Y:S04]  /*5890*/  STL.64 [R1+0x1548], R24 ;  /* 0x0015481801007387 */ /* 0x000fe80000100a00 */
[----:B--2---:R1:W-:Y:S04]  /*58a0*/  STL.64 [R1+0x1540], R4 ;  /* 0x0015400401007387 */ /* 0x0043e80000100a00 */
[----:B-1----:R-:W2:Y:S04]  /*58b0*/  LDL.LU R4, [R1+0x11c] ;  /* 0x00011c0001047983 */ /* 0x002ea80000300800 */
[----:B------:R-:W4:Y:S04]  /*58c0*/  LDL.LU R5, [R1+0xf0] ;  /* 0x0000f00001057983 */ /* 0x000f280000300800 */
[----:B---3--:R1:W-:Y:S04]  /*58d0*/  STL.64 [R1+0x1538], R6 ;  /* 0x0015380601007387 */ /* 0x0083e80000100a00 */
[----:B-1----:R-:W3:Y:S04]  /*58e0*/  LDL.LU R6, [R1+0x104] ;  /* 0x0001040001067983 */ /* 0x002ee80000300800 */
[----:B------:R-:W3:Y:S04]  /*58f0*/  LDL.LU R7, [R1+0xc4] ;  /* 0x0000c40001077983 */ /* 0x000ee80000300800 */
[----:B------:R1:W-:Y:S04]  /*5900*/  STL.64 [R1+0x1530], R8 ;  /* 0x0015300801007387 */ /* 0x0003e80000100a00 */
[----:B-1----:R-:W3:Y:S04]  /*5910*/  LDL.LU R9, [R1+0x120] ;  /* 0x0001200001097983 */ /* 0x002ee80000300800 */
[----:B------:R-:W4:Y:S04]  /*5920*/  LDL.LU R8, [R1+0xd8] ;  /* 0x0000d80001087983 */ /* 0x000f280000300800 */
[----:B------:R1:W-:Y:S04]  /*5930*/  STL.64 [R1+0x1528], R10 ;  /* 0x0015280a01007387 */ /* 0x0003e80000100a00 */
[----:B-1----:R-:W4:Y:S04]  /*5940*/  LDL.LU R11, [R1+0x134] ;  /* 0x00013400010b7983 */ /* 0x002f280000300800 */
[----:B------:R-:W4:Y:S04]  /*5950*/  LDL.LU R10, [R1+0xdc] ;  /* 0x0000dc00010a7983 */ /* 0x000f280000300800 */
[----:B------:R-:W-:Y:S04]  /*5960*/  STL.64 [R1+0x1520], R12 ;  /* 0x0015200c01007387 */ /* 0x000fe80000100a00 */
[----:B------:R1:W-:Y:S04]  /*5970*/  STL.64 [R1+0x1518], R14 ;  /* 0x0015180e01007387 */ /* 0x0003e80000100a00 */
[----:B-1----:R-:W4:Y:S01]  /*5980*/  LDL.LU R15, [R1+0x114] ;  /* 0x00011400010f7983 */ /* 0x002f220000300800 */
[----:B0-----:R-:W-:-:S02]  /*5990*/  LEA R23, R18, R23, 0x1 ;  /* 0x0000001712177211 */ /* 0x001fc400078e08ff */
[----:B------:R-:W0:Y:S01]  /*59a0*/  LDC R18, c[0x0][0x3d8] ;  /* 0x0000f600ff127b82 */ /* 0x000e220000000800 */
[----:B------:R-:W-:Y:S04]  /*59b0*/  STL.64 [R1+0x1510], R16 ;  /* 0x0015101001007387 */ /* 0x000fe80000100a00 */
[----:B------:R1:W-:Y:S01]  /*59c0*/  STL [R1+0x40], R23 ;  /* 0x0000401701007387 */ /* 0x0003e20000100800 */
[----:B--2---:R-:W-:-:S04]  /*59d0*/  LEA R24, P2, R4, R0, 0x1 ;  /* 0x0000000004187211 */ /* 0x004fc800078408ff */
[----:B------:R-:W-:Y:S02]  /*59e0*/  LEA.HI.X.SX32 R25, R4, R2, 0x1, P2 ;  /* 0x0000000204197211 */ /* 0x000fe400010f0eff */
[----:B0-----:R-:W-:Y:S02]  /*59f0*/  LEA R4, R18, R23, 0x1 ;  /* 0x0000001712047211 */ /* 0x001fe400078e08ff */
[----:B-1----:R-:W0:Y:S01]  /*5a00*/  LDC R23, c[0x0][0x3d8] ;  /* 0x0000f600ff177b82 */ /* 0x002e220000000800 */
[----:B---3--:R-:W-:-:S04]  /*5a10*/  LEA R12, P1, R9, R0, 0x1 ;  /* 0x00000000090c7211 */ /* 0x008fc800078208ff */
[----:B------:R-:W-:Y:S02]  /*5a20*/  LEA.HI.X.SX32 R13, R9, R2, 0x1, P1 ;  /* 0x00000002090d7211 */ /* 0x000fe400008f0eff */
[----:B----4-:R-:W-:-:S04]  /*5a30*/  LEA R16, P0, R11, R0, 0x1 ;  /* 0x000000000b107211 */ /* 0x010fc800078008ff */
[----:B------:R-:W-:-:S05]  /*5a40*/  LEA.HI.X.SX32 R17, R11, R2, 0x1, P0 ;  /* 0x000000020b117211 */ /* 0x000fca00000f0eff */
[----:B------:R-:W-:Y:S04]  /*5a50*/  STL.64 [R1+0x1168], R16 ;  /* 0x0011681001007387 */ /* 0x000fe80000100a00 */
[----:B------:R1:W-:Y:S04]  /*5a60*/  STL.64 [R1+0x1160], R12 ;  /* 0x0011600c01007387 */ /* 0x0003e80000100a00 */
[----:B-1----:R-:W2:Y:S01]  /*5a70*/  LDL.LU R12, [R1+0xc0] ;  /* 0x0000c000010c7983 */ /* 0x002ea20000300800 */
[----:B------:R-:W-:-:S03]  /*5a80*/  LEA R18, P0, R28, R0, 0x1 ;  /* 0x000000001c127211 */ /* 0x000fc600078008ff */
[----:B------:R1:W-:Y:S01]  /*5a90*/  STL.64 [R1+0x1158], R24 ;  /* 0x0011581801007387 */ /* 0x0003e20000100a00 */
[----:B------:R-:W-:-:S03]  /*5aa0*/  IMAD.MOV.U32 R11, RZ, RZ, R19 ;  /* 0x000000ffff0b7224 */ /* 0x000fc600078e0013 */
[----:B------:R-:W3:Y:S01]  /*5ab0*/  LDL.LU R9, [R1+0xbc] ;  /* 0x0000bc0001097983 */ /* 0x000ee20000300800 */
[----:B------:R-:W-:-:S03]  /*5ac0*/  LEA.HI.X.SX32 R19, R28, R2, 0x1, P0 ;  /* 0x000000021c137211 */ /* 0x000fc600000f0eff */
[----:B------:R0:W-:Y:S04]  /*5ad0*/  STL [R1+0x3c], R4 ;  /* 0x00003c0401007387 */ /* 0x0001e80000100800 */
[----:B------:R4:W-:Y:S01]  /*5ae0*/  STL.64 [R1+0x1150], R18 ;  /* 0x0011501201007387 */ /* 0x0009e20000100a00 */
[----:B-1----:R-:W-:Y:S02]  /*5af0*/  LEA R24, P1, R15, R0, 0x1 ;  /* 0x000000000f187211 */ /* 0x002fe400078208ff */
[----:B0-----:R-:W-:Y:S02]  /*5b00*/  LEA R4, R23, R4, 0x1 ;  /* 0x0000000417047211 */ /* 0x001fe400078e08ff */
[----:B------:R-:W0:Y:S01]  /*5b10*/  LDC R23, c[0x0][0x3d8] ;  /* 0x0000f600ff177b82 */ /* 0x000e220000000800 */
[----:B----4-:R-:W4:Y:S04]  /*5b20*/  LDL.LU.64 R18, [R1+0x1558] ;  /* 0x0015580001127983 */ /* 0x010f280000300a00 */
[----:B------:R-:W3:Y:S01]  /*5b30*/  LDL.LU R14, [R1+0xac] ;  /* 0x0000ac00010e7983 */ /* 0x000ee20000300800 */
[----:B------:R-:W-:Y:S01]  /*5b40*/  LEA.HI.X.SX32 R25, R15, R2, 0x1, P1 ;  /* 0x000000020f197211 */ /* 0x000fe200008f0eff */
[----:B------:R-:W-:-:S02]  /*5b50*/  IMAD.MOV.U32 R15, RZ, RZ, R21 ;  /* 0x000000ffff0f7224 */ /* 0x000fc400078e0015 */
[----:B------:R-:W1:Y:S01]  /*5b60*/  LDC R21, c[0x0][0x3d8] ;  /* 0x0000f600ff157b82 */ /* 0x000e620000000800 */
[----:B------:R-:W3:Y:S04]  /*5b70*/  LDL.LU R13, [R1+0xa8] ;  /* 0x0000a800010d7983 */ /* 0x000ee80000300800 */
[----:B------:R0:W-:Y:S04]  /*5b80*/  STL [R1+0x50], R4 ;  /* 0x0000500401007387 */ /* 0x0001e80000100800 */
[----:B------:R-:W3:Y:S01]  /*5b90*/  LDL.LU R28, [R1+0x94] ;  /* 0x00009400011c7983 */ /* 0x000ee20000300800 */
[----:B------:R-:W-:-:S04]  /*5ba0*/  LEA R16, P2, R22, R0, 0x1 ;  /* 0x0000000016107211 */ /* 0x000fc800078408ff */
[----:B------:R-:W-:Y:S02]  /*5bb0*/  LEA.HI.X.SX32 R17, R22, R2, 0x1, P2 ;  /* 0x0000000216117211 */ /* 0x000fe400010f0eff */
[----:B0-----:R-:W-:Y:S01]  /*5bc0*/  LEA R4, R23, R4, 0x1 ;  /* 0x0000000417047211 */ /* 0x001fe200078e08ff */
[----:B------:R-:W-:Y:S04]  /*5bd0*/  STL.64 [R1+0x1148], R24 ;  /* 0x0011481801007387 */ /* 0x000fe80000100a00 */
[----:B------:R-:W-:Y:S04]  /*5be0*/  STL.64 [R1+0x1140], R16 ;  /* 0x0011401001007387 */ /* 0x000fe80000100a00 */
[----:B------:R1:W-:Y:S02]  /*5bf0*/  STL [R1+0x4c], R4 ;  /* 0x00004c0401007387 */ /* 0x0003e40000100800 */
[----:B-1----:R-:W-:-:S02]  /*5c00*/  LEA R4, R21, R4, 0x1 ;  /* 0x0000000415047211 */ /* 0x002fc400078e08ff */
[----:B------:R-:W0:Y:S01]  /*5c10*/  LDC R21, c[0x0][0x3d8] ;  /* 0x0000f600ff157b82 */ /* 0x000e220000000800 */
[CC--:B------:R-:W-:Y:S02]  /*5c20*/  LEA R22, P0, R6.reuse, R0.reuse, 0x1 ;  /* 0x0000000006167211 */ /* 0x0c0fe400078008ff */
[C---:B------:R-:W-:Y:S02]  /*5c30*/  LEA R24, P1, R5.reuse, R0, 0x1 ;  /* 0x0000000005187211 */ /* 0x040fe400078208ff */
[-C--:B------:R-:W-:Y:S02]  /*5c40*/  LEA.HI.X.SX32 R23, R6, R2.reuse, 0x1, P0 ;  /* 0x0000000206177211 */ /* 0x080fe400000f0eff */
[----:B------:R-:W-:-:S03]  /*5c50*/  LEA.HI.X.SX32 R25, R5, R2, 0x1, P1 ;  /* 0x0000000205197211 */ /* 0x000fc600008f0eff */
[----:B------:R1:W-:Y:S01]  /*5c60*/  STL.64 [R1+0x1138], R22 ;  /* 0x0011381601007387 */ /* 0x0003e20000100a00 */
[----:B------:R-:W-:-:S04]  /*5c70*/  LEA R16, P2, R29, R0, 0x1 ;  /* 0x000000001d107211 */ /* 0x000fc800078408ff */
[----:B------:R-:W-:Y:S02]  /*5c80*/  LEA.HI.X.SX32 R17, R29, R2, 0x1, P2 ;  /* 0x000000021d117211 */ /* 0x000fe400010f0eff */
[----:B------:R-:W0:Y:S01]  /*5c90*/  LDC R29, c[0x0][0x3d8] ;  /* 0x0000f600ff1d7b82 */ /* 0x000e220000000800 */
[----:B-1----:R-:W4:Y:S04]  /*5ca0*/  LDL.LU.64 R22, [R1+0x1550] ;  /* 0x0015500001167983 */ /* 0x002f280000300a00 */
[----:B------:R1:W-:Y:S01]  /*5cb0*/  STL [R1+0x48], R4 ;  /* 0x0000480401007387 */ /* 0x0003e20000100800 */
[----:B0-----:R-:W-:-:S03]  /*5cc0*/  LEA R21, R21, R4, 0x1 ;  /* 0x0000000415157211 */ /* 0x001fc600078e08ff */
[----:B------:R0:W-:Y:S01]  /*5cd0*/  STL.64 [R1+0x1130], R24 ;  /* 0x0011301801007387 */ /* 0x0001e20000100a00 */
[-C--:B-1----:R-:W-:Y:S02]  /*5ce0*/  LEA R4, P1, R8, R0.reuse, 0x1 ;  /* 0x0000000008047211 */ /* 0x082fe400078208ff */
[----:B0-----:R-:W-:Y:S02]  /*5cf0*/  LEA R24, P0, R10, R0, 0x1 ;  /* 0x000000000a187211 */ /* 0x001fe400078008ff */
[-C--:B------:R-:W-:Y:S02]  /*5d00*/  LEA.HI.X.SX32 R5, R8, R2.reuse, 0x1, P1 ;  /* 0x0000000208057211 */ /* 0x080fe400008f0eff */
[----:B------:R-:W-:Y:S01]  /*5d10*/  LEA.HI.X.SX32 R25, R10, R2, 0x1, P0 ;  /* 0x000000020a197211 */ /* 0x000fe200000f0eff */
[----:B------:R-:W-:Y:S04]  /*5d20*/  STL.64 [R1+0x1128], R16 ;  /* 0x0011281001007387 */ /* 0x000fe80000100a00 */
[----:B------:R0:W-:Y:S04]  /*5d30*/  STL.64 [R1+0x1120], R24 ;  /* 0x0011201801007387 */ /* 0x0001e80000100a00 */
[----:B0-----:R-:W4:Y:S04]  /*5d40*/  LDL.LU.64 R24, [R1+0x1548] ;  /* 0x0015480001187983 */ /* 0x001f280000300a00 */
[----:B------:R0:W-:Y:S04]  /*5d50*/  STL.64 [R1+0x1118], R4 ;  /* 0x0011180401007387 */ /* 0x0001e80000100a00 */
[----:B0-----:R-:W4:Y:S01]  /*5d60*/  LDL.LU.64 R4, [R1+0x1540] ;  /* 0x0015400001047983 */ /* 0x001f220000300a00 */
[----:B------:R-:W-:-:S02]  /*5d70*/  IMAD R6, R29, 0x2, R21 ;  /* 0x000000021d067824 */ /* 0x000fc400078e0215 */
[----:B------:R-:W0:Y:S01]  /*5d80*/  LDC R29, c[0x0][0x3d8] ;  /* 0x0000f600ff1d7b82 */ /* 0x000e220000000800 */
[----:B------:R-:W-:-:S04]  /*5d90*/  LEA R16, P2, R7, R0, 0x1 ;  /* 0x0000000007107211 */ /* 0x000fc800078408ff */
[----:B------:R-:W-:Y:S02]  /*5da0*/  LEA.HI.X.SX32 R17, R7, R2, 0x1, P2 ;  /* 0x0000000207117211 */ /* 0x000fe400010f0eff */
[----:B0-----:R-:W-:Y:S02]  /*5db0*/  LEA R8, R29, R6, 0x1 ;  /* 0x000000061d087211 */ /* 0x001fe400078e08ff */
[----:B------:R-:W0:Y:S01]  /*5dc0*/  LDC R29, c[0x0][0x3d8] ;  /* 0x0000f600ff1d7b82 */ /* 0x000e220000000800 */
[----:B------:R-:W-:Y:S04]  /*5dd0*/  STL [R1+0x64], R6 ;  /* 0x0000640601007387 */ /* 0x000fe80000100800 */
[----:B------:R-:W-:Y:S04]  /*5de0*/  STL.64 [R1+0x1110], R16 ;  /* 0x0011101001007387 */ /* 0x000fe80000100a00 */
[----:B------:R0:W-:Y:S02]  /*5df0*/  STL [R1+0x60], R8 ;  /* 0x0000600801007387 */ /* 0x0001e40000100800 */
[----:B0-----:R-:W-:-:S02]  /*5e00*/  IMAD R8, R29, 0x2, R8 ;  /* 0x000000021d087824 */ /* 0x001fc400078e0208 */
[----:B------:R-:W0:Y:S01]  /*5e10*/  LDC R29, c[0x0][0x3d8] ;  /* 0x0000f600ff1d7b82 */ /* 0x000e220000000800 */
[----:B------:R-:W-:Y:S02]  /*5e20*/  LEA R6, P0, R11, R0, 0x1 ;  /* 0x000000000b067211 */ /* 0x000fe400078008ff */
[----:B------:R-:W-:-:S04]  /*5e30*/  MOV R7, R11 ;  /* 0x0000000b00077202 */ /* 0x000fc80000000f00 */
[----:B------:R-:W-:-:S05]  /*5e40*/  LEA.HI.X.SX32 R7, R7, R2, 0x1, P0 ;  /* 0x0000000207077211 */ /* 0x000fca00000f0eff */
[----:B------:R1:W-:Y:S04]  /*5e50*/  STL.64 [R1+0x1108], R6 ;  /* 0x0011080601007387 */ /* 0x0003e80000100a00 */
[----:B-1----:R-:W4:Y:S04]  /*5e60*/  LDL.LU.64 R6, [R1+0x1538] ;  /* 0x0015380001067983 */ /* 0x002f280000300a00 */
[----:B------:R1:W-:Y:S01]  /*5e70*/  STL [R1+0x80], R8 ;  /* 0x0000800801007387 */ /* 0x0003e20000100800 */
[----:B--2---:R-:W-:-:S04]  /*5e80*/  LEA R16, P1, R12, R0, 0x1 ;  /* 0x000000000c107211 */ /* 0x004fc800078208ff */
[----:B------:R-:W-:Y:S02]  /*5e90*/  LEA.HI.X.SX32 R17, R12, R2, 0x1, P1 ;  /* 0x000000020c117211 */ /* 0x000fe400008f0eff */
[----:B0-----:R-:W-:Y:S02]  /*5ea0*/  LEA R12, R29, R8, 0x1 ;  /* 0x000000081d0c7211 */ /* 0x001fe400078e08ff */
[----:B------:R-:W0:Y:S01]  /*5eb0*/  LDC R29, c[0x0][0x3d8] ;  /* 0x0000f600ff1d7b82 */ /* 0x000e220000000800 */
[----:B---3--:R-:W-:-:S04]  /*5ec0*/  LEA R10, P2, R9, R0, 0x1 ;  /* 0x00000000090a7211 */ /* 0x008fc800078408ff */
[----:B------:R-:W-:Y:S01]  /*5ed0*/  LEA.HI.X.SX32 R11, R9, R2, 0x1, P2 ;  /* 0x00000002090b7211 */ /* 0x000fe200010f0eff */
[----:B------:R-:W-:Y:S04]  /*5ee0*/  STL.64 [R1+0x1100], R16 ;  /* 0x0011001001007387 */ /* 0x000fe80000100a00 */
[----:B------:R-:W-:Y:S04]  /*5ef0*/  STL.64 [R1+0x10f8], R10 ;  /* 0x0010f80a01007387 */ /* 0x000fe80000100a00 */
[----:B------:R0:W-:Y:S01]  /*5f00*/  STL [R1+0x7c], R12 ;  /* 0x00007c0c01007387 */ /* 0x0001e20000100800 */
[----:B-1----:R-:W-:-:S02]  /*5f10*/  LEA R8, P0, R14, R0, 0x1 ;  /* 0x000000000e087211 */ /* 0x002fc400078008ff */
[----:B0-----:R-:W-:Y:S02]  /*5f20*/  LEA R12, R29, R12, 0x1 ;  /* 0x0000000c1d0c7211 */ /* 0x001fe400078e08ff */
[----:B------:R-:W0:Y:S01]  /*5f30*/  LDC R29, c[0x0][0x3d8] ;  /* 0x0000f600ff1d7b82 */ /* 0x000e220000000800 */
[----:B------:R-:W-:-:S05]  /*5f40*/  LEA.HI.X.SX32 R9, R14, R2, 0x1, P0 ;  /* 0x000000020e097211 */ /* 0x000fca00000f0eff */
[----:B------:R1:W-:Y:S01]  /*5f50*/  STL.64 [R1+0x10f0], R8 ;  /* 0x0010f00801007387 */ /* 0x0003e20000100a00 */
[----:B------:R-:W-:-:S03]  /*5f60*/  LEA R10, P1, R13, R0, 0x1 ;  /* 0x000000000d0a7211 */ /* 0x000fc600078208ff */
[----:B-1----:R-:W2:Y:S01]  /*5f70*/  LDL.LU.64 R8, [R1+0x1530] ;  /* 0x0015300001087983 */ /* 0x002ea20000300a00 */
[C---:B------:R-:W-:Y:S02]  /*5f80*/  LEA R16, P2, R28.reuse, R0, 0x1 ;  /* 0x000000001c107211 */ /* 0x040fe400078408ff */
[-C--:B------:R-:W-:Y:S02]  /*5f90*/  LEA.HI.X.SX32 R11, R13, R2.reuse, 0x1, P1 ;  /* 0x000000020d0b7211 */ /* 0x080fe400008f0eff */
[----:B------:R-:W-:Y:S01]  /*5fa0*/  LEA.HI.X.SX32 R17, R28, R2, 0x1, P2 ;  /* 0x000000021c117211 */ /* 0x000fe200010f0eff */
[----:B0-----:R-:W-:Y:S02]  /*5fb0*/  IMAD R28, R29, 0x2, R12 ;  /* 0x000000021d1c7824 */ /* 0x001fe400078e020c */
[----:B------:R-:W0:Y:S01]  /*5fc0*/  LDC R29, c[0x0][0x3d8] ;  /* 0x0000f600ff1d7b82 */ /* 0x000e220000000800 */
[----:B------:R1:W-:Y:S01]  /*5fd0*/  STL.64 [R1+0x10e8], R10 ;  /* 0x0010e80a01007387 */ /* 0x0003e20000100a00 */
[----:B------:R-:W-:-:S03]  /*5fe0*/  MOV R13, R15 ;  /* 0x0000000f000d7202 */ /* 0x000fc60000000f00 */
[----:B-1----:R-:W3:Y:S04]  /*5ff0*/  LDL.LU.64 R10, [R1+0x1528] ;  /* 0x00152800010a7983 */ /* 0x002ee80000300a00 */
[----:B------:R1:W-:Y:S02]  /*6000*/  STL [R1+0x78], R12 ;  /* 0x0000780c01007387 */ /* 0x0003e40000100800 */
[----:B-1----:R-:W-:Y:S02]  /*6010*/  LEA R12, P0, R15, R0, 0x1 ;  /* 0x000000000f0c7211 */ /* 0x002fe400078008ff */
[----:B------:R-:W-:Y:S02]  /*6020*/  STL.64 [R1+0x10e0], R16 ;  /* 0x0010e01001007387 */ /* 0x000fe40000100a00 */
[----:B------:R-:W-:-:S02]  /*6030*/  LEA.HI.X.SX32 R13, R13, R2, 0x1, P0 ;  /* 0x000000020d0d7211 */ /* 0x000fc400000f0eff */
[----:B------:R-:W-:Y:S04]  /*6040*/  STL [R1+0x8c], R28 ;  /* 0x00008c1c01007387 */ /* 0x000fe80000100800 */
[----:B------:R1:W-:Y:S04]  /*6050*/  STL.64 [R1+0x10d8], R12 ;  /* 0x0010d80c01007387 */ /* 0x0003e80000100a00 */
[----:B-1----:R-:W3:Y:S01]  /*6060*/  LDL.LU.64 R12, [R1+0x1520] ;  /* 0x00152000010c7983 */ /* 0x002ee20000300a00 */
[----:B0-----:R-:W-:Y:S02]  /*6070*/  LEA R28, R29, R28, 0x1 ;  /* 0x0000001c1d1c7211 */ /* 0x001fe400078e08ff */
[----:B------:R-:W0:Y:S01]  /*6080*/  LDC R29, c[0x0][0x3d8] ;  /* 0x0000f600ff1d7b82 */ /* 0x000e220000000800 */
[----:B------:R-:W-:-:S02]  /*6090*/  LEA R14, P1, R26, R0, 0x1 ;  /* 0x000000001a0e7211 */ /* 0x000fc400078208ff */
[C---:B------:R-:W-:Y:S02]  /*60a0*/  LEA R16, P2, R3.reuse, R0, 0x1 ;  /* 0x0000000003107211 */ /* 0x040fe400078408ff */
[-C--:B------:R-:W-:Y:S02]  /*60b0*/  LEA.HI.X.SX32 R15, R26, R2.reuse, 0x1, P1 ;  /* 0x000000021a0f7211 */ /* 0x080fe400008f0eff */
[----:B------:R-:W-:-:S03]  /*60c0*/  LEA.HI.X.SX32 R17, R3, R2, 0x1, P2 ;  /* 0x0000000203117211 */ /* 0x000fc600010f0eff */
[----:B------:R1:W-:Y:S04]  /*60d0*/  STL.64 [R1+0x10d0], R14 ;  /* 0x0010d00e01007387 */ /* 0x0003e80000100a00 */
[----:B-1----:R-:W3:Y:S04]  /*60e0*/  LDL.LU.64 R14, [R1+0x1518] ;  /* 0x00151800010e7983 */ /* 0x002ee80000300a00 */
[----:B------:R-:W-:Y:S04]  /*60f0*/  STL [R1+0x88], R28 ;  /* 0x0000881c01007387 */ /* 0x000fe80000100800 */
[----:B------:R1:W-:Y:S01]  /*6100*/  STL.64 [R1+0x10c8], R16 ;  /* 0x0010c81001007387 */ /* 0x0003e20000100a00 */
[----:B0-----:R-:W-:-:S02]  /*6110*/  IMAD R26, R29, 0x2, R28 ;  /* 0x000000021d1a7824 */ /* 0x001fc400078e021c */
[----:B------:R-:W0:Y:S01]  /*6120*/  LDC R29, c[0x0][0x3d8] ;  /* 0x0000f600ff1d7b82 */ /* 0x000e220000000800 */
[----:B-1----:R-:W3:Y:S04]  /*6130*/  LDL.LU.64 R16, [R1+0x1510] ;  /* 0x0015100001107983 */ /* 0x002ee80000300a00 */
[----:B----4-:R1:W-:Y:S04]  /*6140*/  STL.64 [R1+0x1508], R18 ;  /* 0x0015081201007387 */ /* 0x0103e80000100a00 */
[----:B------:R-:W-:Y:S01]  /*6150*/  STL.64 [R1+0x1500], R22 ;  /* 0x0015001601007387 */ /* 0x000fe20000100a00 */
[----:B-1----:R-:W-:-:S03]  /*6160*/  LEA R18, P0, R4, R0, 0x1 ;  /* 0x0000000004127211 */ /* 0x002fc600078008ff */
[----:B------:R-:W-:Y:S01]  /*6170*/  STL.64 [R1+0x14f8], R24 ;  /* 0x0014f81801007387 */ /* 0x000fe20000100a00 */
[----:B------:R-:W-:-:S03]  /*6180*/  LEA.HI.X.SX32 R19, R4, R2, 0x1, P0 ;  /* 0x0000000204137211 */ /* 0x000fc600000f0eff */
[----:B------:R-:W-:Y:S04]  /*6190*/  STL [R1+0x74], R26 ;  /* 0x0000741a01007387 */ /* 0x000fe80000100800 */
[----:B------:R1:W-:Y:S04]  /*61a0*/  STL.64 [R1+0x10c0], R18 ;  /* 0x0010c01201007387 */ /* 0x0003e80000100a00 */
[----:B-1----:R-:W4:Y:S01]  /*61b0*/  LDL.LU.64 R18, [R1+0x1508] ;  /* 0x0015080001127983 */ /* 0x002f220000300a00 */
[----:B0-----:R-:W-:Y:S02]  /*61c0*/  LEA R3, R29, R26, 0x1 ;  /* 0x0000001a1d037211 */ /* 0x001fe400078e08ff */
[----:B------:R-:W0:Y:S03]  /*61d0*/  LDC R29, c[0x0][0x3d8] ;  /* 0x0000f600ff1d7b82 */ /* 0x000e260000000800 */
[----:B------:R0:W-:Y:S01]  /*61e0*/  STL [R1+0x84], R3 ;  /* 0x0000840301007387 */ /* 0x0001e20000100800 */
[----:B------:R-:W-:-:S02]  /*61f0*/  LEA R24, P1, R5, R0, 0x1 ;  /* 0x0000000005187211 */ /* 0x000fc400078208ff */
[----:B0-----:R-:W-:Y:S02]  /*6200*/  LEA R3, R29, R3, 0x1 ;  /* 0x000000031d037211 */ /* 0x001fe400078e08ff */
[----:B------:R-:W0:Y:S01]  /*6210*/  LDC R29, c[0x0][0x3d8] ;  /* 0x0000f600ff1d7b82 */ /* 0x000e220000000800 */
[----:B------:R-:W-:Y:S02]  /*6220*/  LEA.HI.X.SX32 R25, R5, R2, 0x1, P1 ;  /* 0x0000000205197211 */ /* 0x000fe400008f0eff */
[----:B------:R-:W-:-:S04]  /*6230*/  LEA R22, P2, R6, R0, 0x1 ;  /* 0x0000000006167211 */ /* 0x000fc800078408ff */
[----:B------:R-:W-:Y:S01]  /*6240*/  LEA.HI.X.SX32 R23, R6, R2, 0x1, P2 ;  /* 0x0000000206177211 */ /* 0x000fe200010f0eff */
[----:B------:R-:W-:Y:S04]  /*6250*/  STL.64 [R1+0x10b8], R24 ;  /* 0x0010b81801007387 */ /* 0x000fe80000100a00 */
[----:B------:R-:W-:Y:S04]  /*6260*/  STL.64 [R1+0x10b0], R22 ;  /* 0x0010b01601007387 */ /* 0x000fe80000100a00 */
[----:B------:R0:W-:Y:S02]  /*6270*/  STL [R1+0x70], R3 ;  /* 0x0000700301007387 */ /* 0x0001e40000100800 */
[----:B0-----:R-:W-:-:S02]  /*6280*/  IMAD R3, R29, 0x2, R3 ;  /* 0x000000021d037824 */ /* 0x001fc400078e0203 */
[----:B------:R-:W0:Y:S01]  /*6290*/  LDC R29, c[0x0][0x3d8] ;  /* 0x0000f600ff1d7b82 */ /* 0x000e220000000800 */
[----:B------:R-:W-:-:S04]  /*62a0*/  LEA R22, P0, R7, R0, 0x1 ;  /* 0x0000000007167211 */ /* 0x000fc800078008ff */
[----:B------:R-:W-:-:S05]  /*62b0*/  LEA.HI.X.SX32 R23, R7, R2, 0x1, P0 ;  /* 0x0000000207177211 */ /* 0x000fca00000f0eff */
[----:B------:R1:W-:Y:S01]  /*62c0*/  STL.64 [R1+0x1050], R22 ;  /* 0x0010501601007387 */ /* 0x0003e20000100a00 */
[----:B------:R-:W-:Y:S02]  /*62d0*/  MOV R26, R21 ;  /* 0x00000015001a7202 */ /* 0x000fe40000000f00 */
[----:B------:R-:W3:Y:S01]  /*62e0*/  LDC R21, c[0x0][0x3d8] ;  /* 0x0000f600ff157b82 */ /* 0x000ee20000000800 */
[----:B-1----:R-:W4:Y:S01]  /*62f0*/  LDL.LU.64 R22, [R1+0x1500] ;  /* 0x0015000001167983 */ /* 0x002f220000300a00 */
[----:B--2---:R-:W-:-:S04]  /*6300*/  LEA R24, P1, R8, R0, 0x1 ;  /* 0x0000000008187211 */ /* 0x004fc800078208ff */
[----:B------:R-:W-:-:S05]  /*6310*/  LEA.HI.X.SX32 R25, R8, R2, 0x1, P1 ;  /* 0x0000000208197211 */ /* 0x000fca00008f0eff */
[----:B------:R1:W-:Y:S04]  /*6320*/  STL.64 [R1+0x1048], R24 ;  /* 0x0010481801007387 */ /* 0x0003e80000100a00 */
[----:B-1----:R-:W2:Y:S04]  /*6330*/  LDL.LU.64 R24, [R1+0x14f8] ;  /* 0x0014f80001187983 */ /* 0x002ea80000300a00 */
[----:B------:R0:W-:Y:S02]  /*6340*/  STL [R1+0x6c], R3 ;  /* 0x00006c0301007387 */ /* 0x0001e40000100800 */
[----:B0-----:R-:W-:-:S02]  /*6350*/  LEA R3, R29, R3, 0x1 ;  /* 0x000000031d037211 */ /* 0x001fc400078e08ff */
[----:B------:R-:W0:Y:S01]  /*6360*/  LDC R29, c[0x0][0x3d8] ;  /* 0x0000f600ff1d7b82 */ /* 0x000e220000000800 */
[CC--:B------:R-:W-:Y:S02]  /*6370*/  LEA R4, P2, R9.reuse, R0.reuse, 0x1 ;  /* 0x0000000009047211 */ /* 0x0c0fe400078408ff */
[C---:B---3--:R-:W-:Y:S02]  /*6380*/  LEA R8, P0, R10.reuse, R0, 0x1 ;  /* 0x000000000a087211 */ /* 0x048fe400078008ff */
[-C--:B------:R-:W-:Y:S02]  /*6390*/  LEA.HI.X.SX32 R5, R9, R2.reuse, 0x1, P2 ;  /* 0x0000000209057211 */ /* 0x080fe400010f0eff */
[----:B------:R-:W-:-:S03]  /*63a0*/  LEA.HI.X.SX32 R9, R10, R2, 0x1, P0 ;  /* 0x000000020a097211 */ /* 0x000fc600000f0eff */
[----:B------:R-:W-:Y:S04]  /*63b0*/  STL.64 [R1+0x1040], R4 ;  /* 0x0010400401007387 */ /* 0x000fe80000100a00 */
[----:B------:R-:W-:Y:S01]  /*63c0*/  STL [R1+0x5c], R3 ;  /* 0x00005c0301007387 */ /* 0x000fe20000100800 */
[----:B------:R-:W-:-:S03]  /*63d0*/  LEA R13, R13, R3, 0x1 ;  /* 0x000000030d0d7211 */ /* 0x000fc600078e08ff */
[----:B------:R0:W-:Y:S02]  /*63e0*/  STL.64 [R1+0xee0], R8 ;  /* 0x000ee00801007387 */ /* 0x0001e40000100a00 */
[----:B0-----:R-:W-:-:S04]  /*63f0*/  IMAD R9, R29, 0x2, R13 ;  /* 0x000000021d097824 */ /* 0x001fc800078e020d */
[----:B------:R-:W-:Y:S02]  /*6400*/  IMAD R3, R21, 0x2, R9 ;  /* 0x0000000215037824 */ /* 0x000fe400078e0209 */
[----:B------:R-:W0:Y:S01]  /*6410*/  LDC R21, c[0x0][0x3d8] ;  /* 0x0000f600ff157b82 */ /* 0x000e220000000800 */
[CC--:B------:R-:W-:Y:S02]  /*6420*/  LEA R6, P1, R11.reuse, R0.reuse, 0x1 ;  /* 0x000000000b067211 */ /* 0x0c0fe400078208ff */
[C---:B------:R-:W-:Y:S02]  /*6430*/  LEA R4, P2, R12.reuse, R0, 0x1 ;  /* 0x000000000c047211 */ /* 0x040fe400078408ff */
[-C--:B------:R-:W-:Y:S02]  /*6440*/  LEA.HI.X.SX32 R7, R11, R2.reuse, 0x1, P1 ;  /* 0x000000020b077211 */ /* 0x080fe400008f0eff */
[----:B------:R-:W-:Y:S02]  /*6450*/  LEA.HI.X.SX32 R5, R12, R2, 0x1, P2 ;  /* 0x000000020c057211 */ /* 0x000fe400010f0eff */
[CC--:B------:R-:W-:Y:S01]  /*6460*/  LEA R28, P0, R14.reuse, R0.reuse, 0x1 ;  /* 0x000000000e1c7211 */ /* 0x0c0fe200078008ff */
[----:B------:R1:W-:Y:S01]  /*6470*/  STL.64 [R1+0xed0], R6 ;  /* 0x000ed00601007387 */ /* 0x0003e20000100a00 */
[C---:B------:R-:W-:Y:S01]  /*6480*/  LEA R10, P1, R15.reuse, R0, 0x1 ;  /* 0x000000000f0a7211 */ /* 0x040fe200078208ff */
[----:B------:R-:W3:Y:S01]  /*6490*/  LDC R12, c[0x0][0x3d8] ;  /* 0x0000f600ff0c7b82 */ /* 0x000ee20000000800 */
[-C--:B------:R-:W-:Y:S01]  /*64a0*/  LEA.HI.X.SX32 R29, R14, R2.reuse, 0x1, P0 ;  /* 0x000000020e1d7211 */ /* 0x080fe200000f0eff */
[----:B------:R1:W-:Y:S01]  /*64b0*/  STL.64 [R1+0xec0], R4 ;  /* 0x000ec00401007387 */ /* 0x0003e20000100a00 */
[----:B------:R-:W-:-:S02]  /*64c0*/  LEA.HI.X.SX32 R11, R15, R2, 0x1, P1 ;  /* 0x000000020f0b7211 */ /* 0x000fc400008f0eff */
[----:B-1----:R-:W-:Y:S02]  /*64d0*/  MOV R6, R20 ;  /* 0x0000001400067202 */ /* 0x002fe40000000f00 */
[CC--:B------:R-:W-:Y:S02]  /*64e0*/  LEA R4, P2, R16.reuse, R0.reuse, 0x1 ;  /* 0x0000000010047211 */ /* 0x0c0fe400078408ff */
[----:B------:R-:W-:Y:S02]  /*64f0*/  LEA R20, P0, R17, R0, 0x1 ;  /* 0x0000000011147211 */ /* 0x000fe400078008ff */
[-C--:B------:R-:W-:Y:S02]  /*6500*/  LEA.HI.X.SX32 R5, R16, R2.reuse, 0x1, P2 ;  /* 0x0000000210057211 */ /* 0x080fe400010f0eff */
[----:B0-----:R-:W-:Y:S02]  /*6510*/  LEA R7, R21, R3, 0x1 ;  /* 0x0000000315077211 */ /* 0x001fe400078e08ff */
[----:B------:R-:W-:Y:S01]  /*6520*/  LEA.HI.X.SX32 R21, R17, R2, 0x1, P0 ;  /* 0x0000000211157211 */ /* 0x000fe200000f0eff */
[----:B------:R0:W-:Y:S04]  /*6530*/  STL.64 [R1+0xd20], R28 ;  /* 0x000d201c01007387 */ /* 0x0001e80000100a00 */
[----:B------:R-:W-:Y:S04]  /*6540*/  STL.64 [R1+0xd18], R10 ;  /* 0x000d180a01007387 */ /* 0x000fe80000100a00 */
[----:B------:R1:W-:Y:S04]  /*6550*/  STL.64 [R1+0xd10], R4 ;  /* 0x000d100401007387 */ /* 0x0003e80000100a00 */
[----:B------:R3:W-:Y:S01]  /*6560*/  STL.64 [R1+0xbb0], R20 ;  /* 0x000bb01401007387 */ /* 0x0007e20000100a00 */
[----:B0-----:R-:W0:Y:S08]  /*6570*/  LDC R29, c[0x0][0x3d8] ;  /* 0x0000f600ff1d7b82 */ /* 0x001e300000000800 */
[----:B-1----:R-:W1:Y:S01]  /*6580*/  LDC R4, c[0x0][0x3d8] ;  /* 0x0000f600ff047b82 */ /* 0x002e620000000800 */
[----:B---3--:R-:W3:Y:S01]  /*6590*/  LDL.LU.64 R20, [R1+0x14f0] ;  /* 0x0014f00001147983 */ /* 0x008ee20000300a00 */
[----:B----4-:R-:W-:-:S02]  /*65a0*/  LEA R14, P1, R18, R0, 0x1 ;  /* 0x00000000120e7211 */ /* 0x010fc400078208ff */
[C---:B------:R-:W-:Y:S02]  /*65b0*/  LEA R10, P2, R19.reuse, R0, 0x1 ;  /* 0x00000000130a7211 */ /* 0x040fe400078408ff */
[-C--:B------:R-:W-:Y:S02]  /*65c0*/  LEA.HI.X.SX32 R15, R18, R2.reuse, 0x1, P1 ;  /* 0x00000002120f7211 */ /* 0x080fe400008f0eff */
[----:B------:R-:W-:-:S03]  /*65d0*/  LEA.HI.X.SX32 R11, R19, R2, 0x1, P2 ;  /* 0x00000002130b7211 */ /* 0x000fc600010f0eff */
[----:B------:R4:W-:Y:S04]  /*65e0*/  STL.64 [R1+0xba0], R14 ;  /* 0x000ba00e01007387 */ /* 0x0009e80000100a00 */
[----:B------:R0:W-:Y:S04]  /*65f0*/  STL.64 [R1+0xb90], R10 ;  /* 0x000b900a01007387 */ /* 0x0001e80000100a00 */
[----:B------:R-:W2:Y:S01]  /*6600*/  LDL.LU R8, [R1+0x4] ;  /* 0x0000040001087983 */ /* 0x000ea20000300800 */
[----:B0-----:R-:W-:Y:S02]  /*6610*/  LEA R5, R29, R7, 0x1 ;  /* 0x000000071d057211 */ /* 0x001fe400078e08ff */
[----:B------:R-:W0:Y:S03]  /*6620*/  LDC R29, c[0x0][0x3d8] ;  /* 0x0000f600ff1d7b82 */ /* 0x000e260000000800 */
[----:B0-----:R-:W-:-:S05]  /*6630*/  IMAD R3, R29, 0x2, R5 ;  /* 0x000000021d037824 */ /* 0x001fca00078e0205 */
[----:B------:R-:W0:Y:S02]  /*6640*/  LDC R29, c[0x0][0x3d8] ;  /* 0x0000f600ff1d7b82 */ /* 0x000e240000000800 */
[----:B0-----:R-:W-:-:S06]  /*6650*/  LEA R3, R29, R3, 0x1 ;  /* 0x000000031d037211 */ /* 0x001fcc00078e08ff */
[----:B------:R-:W0:Y:S01]  /*6660*/  LDC R29, c[0x0][0x3d8] ;  /* 0x0000f600ff1d7b82 */ /* 0x000e220000000800 */
[----:B----4-:R-:W-:-:S04]  /*6670*/  LEA R14, P2, R22, R0, 0x1 ;  /* 0x00000000160e7211 */ /* 0x010fc800078408ff */
[----:B------:R-:W-:Y:S02]  /*6680*/  LEA.HI.X.SX32 R15, R22, R2, 0x1, P2 ;  /* 0x00000002160f7211 */ /* 0x000fe400010f0eff */
[----:B0-----:R-:W-:Y:S02]  /*6690*/  LEA R3, R29, R3, 0x1 ;  /* 0x000000031d037211 */ /* 0x001fe400078e08ff */
[CC--:B---3--:R-:W-:Y:S02]  /*66a0*/  LEA R16, P0, R20.reuse, R0.reuse, 0x1 ;  /* 0x0000000014107211 */ /* 0x0c8fe400078008ff */
[C---:B------:R-:W-:Y:S02]  /*66b0*/  LEA R10, P1, R21.reuse, R0, 0x1 ;  /* 0x00000000150a7211 */ /* 0x040fe400078208ff */
[-C--:B------:R-:W-:Y:S02]  /*66c0*/  LEA.HI.X.SX32 R17, R20, R2.reuse, 0x1, P0 ;  /* 0x0000000214117211 */ /* 0x080fe400000f0eff */
[----:B------:R-:W-:-:S02]  /*66d0*/  LEA.HI.X.SX32 R11, R21, R2, 0x1, P1 ;  /* 0x00000002150b7211 */ /* 0x000fc400008f0eff */
[C---:B------:R-:W-:Y:S01]  /*66e0*/  LEA R28, P0, R23.reuse, R0, 0x1 ;  /* 0x00000000171c7211 */ /* 0x040fe200078008ff */
[----:B------:R-:W-:Y:S03]  /*66f0*/  STL.64 [R1+0x9f0], R16 ;  /* 0x0009f01001007387 */ /* 0x000fe60000100a00 */
[----:B------:R-:W-:Y:S01]  /*6700*/  LEA.HI.X.SX32 R29, R23, R2, 0x1, P0 ;  /* 0x00000002171d7211 */ /* 0x000fe200000f0eff */
[----:B--2---:R-:W-:Y:S04]  /*6710*/  STL.64 [R1+0x14e0], R8 ;  /* 0x0014e00801007387 */ /* 0x004fe80000100a00 */
[----:B------:R0:W-:Y:S04]  /*6720*/  STL.64 [R1+0x9e8], R10 ;  /* 0x0009e80a01007387 */ /* 0x0001e80000100a00 */
[----:B0-----:R-:W2:Y:S04]  /*6730*/  LDL.LU R10, [R1] ;  /* 0x00000000010a7983 */ /* 0x001ea80000300800 */
[----:B------:R0:W-:Y:S04]  /*6740*/  STL.64 [R1+0x9e0], R14 ;  /* 0x0009e00e01007387 */ /* 0x0001e80000100a00 */
[----:B------:R-:W3:Y:S04]  /*6750*/  LDL.LU R16, [R1+0x14] ;  /* 0x0000140001107983 */ /* 0x000ee80000300800 */
[----:B------:R-:W4:Y:S04]  /*6760*/  LDL.LU R11, [R1+0xc] ;  /* 0x00000c00010b7983 */ /* 0x000f280000300800 */
[----:B------:R1:W-:Y:S01]  /*6770*/  STL.64 [R1+0x930], R28 ;  /* 0x0009301c01007387 */ /* 0x0003e20000100a00 */
[----:B0-----:R-:W-:Y:S01]  /*6780*/  MOV R15, R6 ;  /* 0x00000006000f7202 */ /* 0x001fe20000000f00 */
[----:B-1----:R-:W-:Y:S01]  /*6790*/  IMAD R4, R4, 0x2, R3 ;  /* 0x0000000204047824 */ /* 0x002fe200078e0203 */
[----:B------:R-:W-:Y:S01]  /*67a0*/  LEA R20, P1, R24, R0, 0x1 ;  /* 0x0000000018147211 */ /* 0x000fe200078208ff */
[----:B------:R-:W0:Y:S01]  /*67b0*/  LDC R14, c[0x0][0x3d8] ;  /* 0x0000f600ff0e7b82 */ /* 0x000e220000000800 */
[----:B------:R-:W2:Y:S01]  /*67c0*/  LDL.LU.64 R28, [R1+0x14e8] ;  /* 0x0014e800011c7983 */ /* 0x000ea20000300a00 */
[----:B------:R-:W-:-:S06]  /*67d0*/  MOV R6, R26 ;  /* 0x0000001a00067202 */ /* 0x000fcc0000000f00 */
[----:B------:R-:W1:Y:S01]  /*67e0*/  LDC R26, c[0x0][0x3d8] ;  /* 0x0000f600ff1a7b82 */ /* 0x000e620000000800 */
[----:B------:R-:W-:Y:S02]  /*67f0*/  LEA.HI.X.SX32 R21, R24, R2, 0x1, P1 ;  /* 0x0000000218157211 */ /* 0x000fe400008f0eff */
[----:B------:R-:W-:Y:S01]  /*6800*/  LEA R18, P2, R25, R0, 0x1 ;  /* 0x0000000019127211 */ /* 0x000fe200078408ff */
[----:B-1----:R-:W-:-:S04]  /*6810*/  IMAD R24, R26, 0x2, R4 ;  /* 0x000000021a187824 */ /* 0x002fc800078e0204 */
[----:B------:R-:W1:Y:S01]  /*6820*/  LDC R26, c[0x0][0x3d8] ;  /* 0x0000f600ff1a7b82 */ /* 0x000e620000000800 */
[----:B------:R-:W-:Y:S01]  /*6830*/  LEA.HI.X.SX32 R19, R25, R2, 0x1, P2 ;  /* 0x0000000219137211 */ /* 0x000fe200010f0eff */
[----:B------:R-:W-:Y:S01]  /*6840*/  STL.64 [R1+0x928], R20 ;  /* 0x0009281401007387 */ /* 0x000fe20000100a00 */
[----:B------:R-:W-:-:S03]  /*6850*/  IMAD.MOV.U32 R25, RZ, RZ, R9 ;  /* 0x000000ffff197224 */ /* 0x000fc600078e0009 */
[----:B------:R-:W-:Y:S04]  /*6860*/  STL.64 [R1+0x920], R18 ;  /* 0x0009201201007387 */ /* 0x000fe80000100a00 */
[----:B------:R0:W-:Y:S01]  /*6870*/  STL [R1+0x14c8], R24 ;  /* 0x0014c81801007387 */ /* 0x0001e20000100800 */
[----:B-1----:R-:W-:Y:S02]  /*6880*/  LEA R23, R26, R24, 0x1 ;  /* 0x000000181a177211 */ /* 0x002fe400078e08ff */
[----:B--2---:R-:W-:Y:S01]  /*6890*/  LEA R8, P1, R28, R0, 0x1 ;  /* 0x000000001c087211 */ /* 0x004fe200078208ff */
[----:B------:R-:W1:Y:S03]  /*68a0*/  LDC R26, c[0x0][0x3d8] ;  /* 0x0000f600ff1a7b82 */ /* 0x000e660000000800 */
[----:B0-----:R-:W-:Y:S01]  /*68b0*/  MOV R24, R8 ;  /* 0x0000000800187202 */ /* 0x001fe20000000f00 */
[----:B------:R0:W-:Y:S04]  /*68c0*/  STL [R1+0x910], R8 ;  /* 0x0009100801007387 */ /* 0x0001e80000100800 */
[----:B0-----:R-:W2:Y:S04]  /*68d0*/  LDL.LU.64 R8, [R1+0x14e0] ;  /* 0x0014e00001087983 */ /* 0x001ea80000300a00 */
[----:B------:R-:W2:Y:S04]  /*68e0*/  LDL.LU R22, [R1+0x20] ;  /* 0x0000200001167983 */ /* 0x000ea80000300800 */
[----:B------:R-:W2:Y:S01]  /*68f0*/  LDL.LU R4, [R1+0x1c] ;  /* 0x00001c0001047983 */ /* 0x000ea20000300800 */
[----:B------:R-:W-:-:S02]  /*6900*/  LEA R18, P0, R29, R0, 0x1 ;  /* 0x000000001d127211 */ /* 0x000fc400078008ff */
[----:B------:R-:W-:Y:S02]  /*6910*/  LEA R20, P2, R27, R0, 0x1 ;  /* 0x000000001b147211 */ /* 0x000fe400078408ff */
[-C--:B------:R-:W-:Y:S02]  /*6920*/  LEA.HI.X.SX32 R19, R29, R2.reuse, 0x1, P0 ;  /* 0x000000021d137211 */ /* 0x080fe400000f0eff */
[-C--:B------:R-:W-:Y:S02]  /*6930*/  LEA.HI.X.SX32 R25, R28, R2.reuse, 0x1, P1 ;  /* 0x000000021c197211 */ /* 0x080fe400008f0eff */
[----:B------:R-:W-:Y:S02]  /*6940*/  LEA.HI.X.SX32 R21, R27, R2, 0x1, P2 ;  /* 0x000000021b157211 */ /* 0x000fe400010f0eff */
[----:B-1----:R-:W-:Y:S02]  /*6950*/  LEA R26, R26, R23, 0x1 ;  /* 0x000000171a1a7211 */ /* 0x002fe400078e08ff */
[----:B------:R-:W-:-:S03]  /*6960*/  LEA R12, R12, R27, 0x1 ;  /* 0x0000001b0c0c7211 */ /* 0x000fc600078e08ff */
[----:B------:R-:W-:Y:S01]  /*6970*/  IMAD R14, R14, 0x2, R26 ;  /* 0x000000020e0e7824 */ /* 0x000fe200078e021a */
[C---:B------:R-:W-:Y:S01]  /*6980*/  LEA R24, P0, R12.reuse, R0, 0x1 ;  /* 0x000000000c187211 */ /* 0x040fe200078008ff */
[----:B--2---:R-:W-:Y:S04]  /*6990*/  STL.64 [R1+0x14d0], R4 ;  /* 0x0014d00401007387 */ /* 0x004fe80000100a00 */
[----:B------:R0:W-:Y:S04]  /*69a0*/  STL.64 [R1+0x918], R18 ;  /* 0x0009181201007387 */ /* 0x0001e80000100a00 */
[----:B0-----:R-:W2:Y:S04]  /*69b0*/  LDL.LU R18, [R1+0x18] ;  /* 0x0000180001127983 */ /* 0x001ea80000300800 */
[----:B------:R0:W-:Y:S04]  /*69c0*/  STL [R1+0x914], R25 ;  /* 0x0009141901007387 */ /* 0x0001e80000100800 */
[----:B------:R-:W-:Y:S04]  /*69d0*/  STL.64 [R1+0x14d8], R22 ;  /* 0x0014d81601007387 */ /* 0x000fe80000100a00 */
[----:B------:R1:W-:Y:S01]  /*69e0*/  STL.64 [R1+0x908], R20 ;  /* 0x0009081401007387 */ /* 0x0003e20000100a00 */
[----:B0-----:R-:W-:-:S02]  /*69f0*/  LEA.HI.X.SX32 R25, R12, R2, 0x1, P0 ;  /* 0x000000020c197211 */ /* 0x001fc400000f0eff */
[-C--:B------:R-:W-:Y:S01]  /*6a00*/  LEA R4, P2, R10, R0.reuse, 0x1 ;  /* 0x000000000a047211 */ /* 0x080fe200078408ff */
[----:B------:R-:W2:Y:S01]  /*6a10*/  LDL.LU R29, [R1+0x30] ;  /* 0x00003000011d7983 */ /* 0x000ea20000300800 */
[----:B-1----:R-:W-:-:S04]  /*6a20*/  LEA R20, P1, R8, R0, 0x1 ;  /* 0x0000000008147211 */ /* 0x002fc800078208ff */
[-C--:B------:R-:W-:Y:S02]  /*6a30*/  LEA.HI.X.SX32 R21, R8, R2.reuse, 0x1, P1 ;  /* 0x0000000208157211 */ /* 0x080fe400008f0eff */
[----:B------:R-:W0:Y:S01]  /*6a40*/  LDC R8, c[0x0][0x3d8] ;  /* 0x0000f600ff087b82 */ /* 0x000e220000000800 */
[----:B------:R-:W-:Y:S01]  /*6a50*/  LEA.HI.X.SX32 R5, R10, R2, 0x1, P2 ;  /* 0x000000020a057211 */ /* 0x000fe200010f0eff */
[----:B------:R-:W-:Y:S01]  /*6a60*/  STL.64 [R1+0x900], R24 ;  /* 0x0009001801007387 */ /* 0x000fe20000100a00 */
[----:B0-----:R-:W-:-:S05]  /*6a70*/  LEA R12, R8, R14, 0x1 ;  /* 0x0000000e080c7211 */ /* 0x001fca00078e08ff */
[----:B------:R-:W0:Y:S08]  /*6a80*/  LDC R10, c[0x0][0x3d8] ;  /* 0x0000f600ff0a7b82 */ /* 0x000e300000000800 */
[----:B------:R-:W1:Y:S01]  /*6a90*/  LDC R8, c[0x0][0x3d8] ;  /* 0x0000f600ff087b82 */ /* 0x000e620000000800 */
[----:B------:R3:W-:Y:S01]  /*6aa0*/  STL.64 [R1+0x8f8], R20 ;  /* 0x0008f81401007387 */ /* 0x0007e20000100a00 */
[----:B------:R-:W-:-:S03]  /*6ab0*/  LEA R22, P1, R15, R0, 0x1 ;  /* 0x000000000f167211 */ /* 0x000fc600078208ff */
[----:B---3--:R-:W3:Y:S04]  /*6ac0*/  LDL.LU R21, [R1+0x2c] ;  /* 0x00002c0001157983 */ /* 0x008ee80000300800 */
[----:B------:R-:W2:Y:S04]  /*6ad0*/  LDL.LU R17, [R1+0x28] ;  /* 0x0000280001117983 */ /* 0x000ea80000300800 */
[----:B------:R0:W-:Y:S01]  /*6ae0*/  STL.64 [R1+0x8f0], R4 ;  /* 0x0008f00401007387 */ /* 0x0001e20000100a00 */
[----:B-1----:R-:W-:-:S03]  /*6af0*/  LEA R27, R8, R12, 0x1 ;  /* 0x0000000c081b7211 */ /* 0x002fc600078e08ff */
[----:B------:R-:W2:Y:S04]  /*6b00*/  LDL.LU R8, [R1+0x44] ;  /* 0x0000440001087983 */ /* 0x000ea80000300800 */
[----:B------:R-:W-:Y:S01]  /*6b10*/  STL [R1+0x8e0], R22 ;  /* 0x0008e01601007387 */ /* 0x000fe20000100800 */
[----:B0-----:R-:W-:-:S03]  /*6b20*/  LEA R4, P0, R16, R0, 0x1 ;  /* 0x0000000010047211 */ /* 0x001fc600078008ff */
[----:B------:R-:W2:Y:S01]  /*6b30*/  LDL.LU R20, [R1+0x40] ;  /* 0x0000400001147983 */ /* 0x000ea20000300800 */
[----:B------:R-:W-:-:S03]  /*6b40*/  LEA.HI.X.SX32 R5, R16, R2, 0x1, P0 ;  /* 0x0000000210057211 */ /* 0x000fc600000f0eff */
[----:B------:R-:W2:Y:S04]  /*6b50*/  LDL.LU R19, [R1+0x3c] ;  /* 0x00003c0001137983 */ /* 0x000ea80000300800 */
[----:B------:R0:W-:Y:S02]  /*6b60*/  STL.64 [R1+0x14b8], R12 ;  /* 0x0014b80c01007387 */ /* 0x0001e40000100a00 */
[----:B0-----:R-:W-:Y:S01]  /*6b70*/  IMAD.MOV.U32 R12, RZ, RZ, R22 ;  /* 0x000000ffff0c7224 */ /* 0x001fe200078e0016 */
[----:B------:R-:W-:Y:S02]  /*6b80*/  MOV R13, R23 ;  /* 0x00000017000d7202 */ /* 0x000fe40000000f00 */
[----:B------:R-:W2:Y:S04]  /*6b90*/  LDL.LU.64 R22, [R1+0x14d8] ;  /* 0x0014d80001167983 */ /* 0x000ea80000300a00 */
[----:B------:R0:W-:Y:S04]  /*6ba0*/  STL.64 [R1+0x8e8], R4 ;  /* 0x0008e80401007387 */ /* 0x0001e80000100a00 */
[----:B0-----:R-:W3:Y:S01]  /*6bb0*/  LDL.LU.64 R4, [R1+0x14d0] ;  /* 0x0014d00001047983 */ /* 0x001ee20000300a00 */
[----:B----4-:R-:W-:-:S02]  /*6bc0*/  LEA R24, P2, R11, R0, 0x1 ;  /* 0x000000000b187211 */ /* 0x010fc400078408ff */
[-C--:B------:R-:W-:Y:S02]  /*6bd0*/  LEA.HI.X.SX32 R13, R15, R2.reuse, 0x1, P1 ;  /* 0x000000020f0d7211 */ /* 0x080fe400008f0eff */
[----:B------:R-:W-:Y:S01]  /*6be0*/  LEA.HI.X.SX32 R25, R11, R2, 0x1, P2 ;  /* 0x000000020b197211 */ /* 0x000fe200010f0eff */
[----:B------:R-:W-:Y:S01]  /*6bf0*/  STL.64 [R1+0x14b0], R26 ;  /* 0x0014b01a01007387 */ /* 0x000fe20000100a00 */
[----:B------:R-:W-:Y:S01]  /*6c00*/  LEA R16, R10, R27, 0x1 ;  /* 0x0000001b0a107211 */ /* 0x000fe200078e08ff */
[----:B------:R-:W0:Y:S02]  /*6c10*/  LDC R15, c[0x0][0x3d8] ;  /* 0x0000f600ff0f7b82 */ /* 0x000e240000000800 */
[----:B------:R-:W-:Y:S04]  /*6c20*/  STL [R1+0x8e4], R13 ;  /* 0x0008e40d01007387 */ /* 0x000fe80000100800 */
[----:B------:R2:W-:Y:S01]  /*6c30*/  STL.64 [R1+0x8d8], R24 ;  /* 0x0008d81801007387 */ /* 0x0005e20000100a00 */
[----:B0-----:R-:W-:Y:S01]  /*6c40*/  IMAD R15, R15, 0x2, R16 ;  /* 0x000000020f0f7824 */ /* 0x001fe200078e0210 */
[----:B--2---:R-:W-:-:S04]  /*6c50*/  LEA R24, P0, R22, R0, 0x1 ;  /* 0x0000000016187211 */ /* 0x004fc800078008ff */
[----:B------:R-:W-:Y:S02]  /*6c60*/  LEA.HI.X.SX32 R25, R22, R2, 0x1, P0 ;  /* 0x0000000216197211 */ /* 0x000fe400000f0eff */
[----:B------:R-:W2:Y:S01]  /*6c70*/  LDL.LU R22, [R1+0x50] ;  /* 0x0000500001167983 */ /* 0x000ea20000300800 */
[----:B---3--:R-:W-:-:S04]  /*6c80*/  LEA R10, P1, R4, R0, 0x1 ;  /* 0x00000000040a7211 */ /* 0x008fc800078208ff */
[----:B------:R-:W-:-:S05]  /*6c90*/  LEA.HI.X.SX32 R11, R4, R2, 0x1, P1 ;  /* 0x00000002040b7211 */ /* 0x000fca00008f0eff */
[----:B------:R0:W-:Y:S04]  /*6ca0*/  STL.64 [R1+0x8c8], R10 ;  /* 0x0008c80a01007387 */ /* 0x0001e80000100a00 */
[----:B------:R-:W-:Y:S04]  /*6cb0*/  STL.64 [R1+0x8d0], R24 ;  /* 0x0008d01801007387 */ /* 0x000fe80000100a00 */
[----:B0-----:R-:W3:Y:S01]  /*6cc0*/  LDL.LU R11, [R1+0x4c] ;  /* 0x00004c00010b7983 */ /* 0x001ee20000300800 */
[----:B------:R-:W0:Y:S03]  /*6cd0*/  LDC R10, c[0x0][0x3d8] ;  /* 0x0000f600ff0a7b82 */ /* 0x000e260000000800 */
[----:B------:R-:W4:Y:S01]  /*6ce0*/  LDL.LU R4, [R1+0x48] ;  /* 0x0000480001047983 */ /* 0x000f220000300800 */
[----:B------:R-:W-:-:S02]  /*6cf0*/  LEA R12, P2, R18, R0, 0x1 ;  /* 0x00000000120c7211 */ /* 0x000fc400078408ff */
[----:B0-----:R-:W-:Y:S02]  /*6d00*/  LEA R28, R10, R15, 0x1 ;  /* 0x0000000f0a1c7211 */ /* 0x001fe400078e08ff */
[----:B------:R-:W0:Y:S01]  /*6d10*/  LDC R10, c[0x0][0x3d8] ;  /* 0x0000f600ff0a7b82 */ /* 0x000e220000000800 */
[----:B------:R-:W-:Y:S01]  /*6d20*/  LEA.HI.X.SX32 R13, R18, R2, 0x1, P2 ;  /* 0x00000002120d7211 */ /* 0x000fe200010f0eff */
[----:B------:R-:W-:Y:S01]  /*6d30*/  STL.64 [R1+0x14c0], R14 ;  /* 0x0014c00e01007387 */ /* 0x000fe20000100a00 */
[----:B0-----:R-:W-:-:S05]  /*6d40*/  LEA R18, R10, R28, 0x1 ;  /* 0x0000001c0a127211 */ /* 0x001fca00078e08ff */
[----:B------:R-:W0:Y:S01]  /*6d50*/  LDC R10, c[0x0][0x3d8] ;  /* 0x0000f600ff0a7b82 */ /* 0x000e220000000800 */
[----:B------:R1:W-:Y:S02]  /*6d60*/  STL.64 [R1+0x8c0], R12 ;  /* 0x0008c00c01007387 */ /* 0x0003e40000100a00 */
[----:B-1----:R-:W-:-:S04]  /*6d70*/  LEA R12, P2, R17, R0, 0x1 ;  /* 0x00000000110c7211 */ /* 0x002fc800078408ff */
[----:B------:R-:W-:Y:S01]  /*6d80*/  LEA.HI.X.SX32 R13, R17, R2, 0x1, P2 ;  /* 0x00000002110d7211 */ /* 0x000fe200010f0eff */
[----:B0-----:R-:W-:Y:S02]  /*6d90*/  IMAD R17, R10, 0x2, R18 ;  /* 0x000000020a117824 */ /* 0x001fe400078e0212 */
[----:B------:R-:W0:Y:S01]  /*6da0*/  LDC R10, c[0x0][0x3d8] ;  /* 0x0000f600ff0a7b82 */ /* 0x000e220000000800 */
[----:B------:R-:W-:-:S04]  /*6db0*/  LEA R26, P0, R29, R0, 0x1 ;  /* 0x000000001d1a7211 */ /* 0x000fc800078008ff */
[----:B------:R-:W-:Y:S02]  /*6dc0*/  LEA.HI.X.SX32 R27, R29, R2, 0x1, P0 ;  /* 0x000000021d1b7211 */ /* 0x000fe400000f0eff */
[----:B------:R-:W-:-:S04]  /*6dd0*/  LEA R24, P1, R21, R0, 0x1 ;  /* 0x0000000015187211 */ /* 0x000fc800078208ff */
[----:B------:R-:W-:Y:S01]  /*6de0*/  LEA.HI.X.SX32 R25, R21, R2, 0x1, P1 ;  /* 0x0000000215197211 */ /* 0x000fe200008f0eff */
[----:B------:R1:W-:Y:S01]  /*6df0*/  STL.64 [R1+0x8b8], R26 ;  /* 0x0008b81a01007387 */ /* 0x0003e20000100a00 */
[----:B0-----:R-:W-:Y:S02]  /*6e00*/  LEA R29, R10, R17, 0x1 ;  /* 0x000000110a1d7211 */ /* 0x001fe400078e08ff */
[----:B------:R-:W0:Y:S01]  /*6e10*/  LDC R10, c[0x0][0x3d8] ;  /* 0x0000f600ff0a7b82 */ /* 0x000e220000000800 */
[----:B------:R-:W-:Y:S04]  /*6e20*/  STL.64 [R1+0x8a8], R12 ;  /* 0x0008a80c01007387 */ /* 0x000fe80000100a00 */
[----:B------:R1:W-:Y:S02]  /*6e30*/  STL.64 [R1+0x8b0], R24 ;  /* 0x0008b01801007387 */ /* 0x0003e40000100a00 */
[----:B-1----:R-:W-:-:S02]  /*6e40*/  LEA R26, P1, R20, R0, 0x1 ;  /* 0x00000000141a7211 */ /* 0x002fc400078208ff */
[-C--:B------:R-:W-:Y:S01]  /*6e50*/  LEA R14, P2, R19, R0.reuse, 0x1 ;  /* 0x00000000130e7211 */ /* 0x080fe200078408ff */
[----:B------:R-:W3:Y:S01]  /*6e60*/  LDL.LU R21, [R1+0x64] ;  /* 0x0000640001157983 */ /* 0x000ee20000300800 */
[C---:B------:R-:W-:Y:S02]  /*6e70*/  LEA R24, P0, R8.reuse, R0, 0x1 ;  /* 0x0000000008187211 */ /* 0x040fe400078008ff */
[----:B------:R-:W-:Y:S02]  /*6e80*/  MOV R13, R6 ;  /* 0x00000006000d7202 */ /* 0x000fe40000000f00 */
[-C--:B------:R-:W-:Y:S01]  /*6e90*/  LEA.HI.X.SX32 R25, R8, R2.reuse, 0x1, P0 ;  /* 0x0000000208197211 */ /* 0x080fe200000f0eff */
[----:B------:R-:W3:Y:S01]  /*6ea0*/  LDL.LU R6, [R1+0x60] ;  /* 0x0000600001067983 */ /* 0x000ee20000300800 */
[----:B------:R-:W-:-:S03]  /*6eb0*/  LEA.HI.X.SX32 R27, R20, R2, 0x1, P1 ;  /* 0x00000002141b7211 */ /* 0x000fc600008f0eff */
[----:B------:R-:W-:Y:S01]  /*6ec0*/  STL.64 [R1+0x1498], R16 ;  /* 0x0014981001007387 */ /* 0x000fe20000100a00 */
[----:B------:R-:W-:Y:S01]  /*6ed0*/  LEA.HI.X.SX32 R15, R19, R2, 0x1, P2 ;  /* 0x00000002130f7211 */ /* 0x000fe200010f0eff */
[----:B0-----:R-:W-:Y:S01]  /*6ee0*/  IMAD R20, R10, 0x2, R29 ;  /* 0x000000020a147824 */ /* 0x001fe200078e021d */
[----:B------:R-:W0:Y:S01]  /*6ef0*/  LDC R19, c[0x0][0x3d8] ;  /* 0x0000f600ff137b82 */ /* 0x000e220000000800 */
[----:B------:R1:W-:Y:S04]  /*6f00*/  STL.64 [R1+0x8a0], R24 ;  /* 0x0008a01801007387 */ /* 0x0003e80000100a00 */
[----:B-1----:R-:W3:Y:S04]  /*6f10*/  LDL.LU R24, [R1+0x14c8] ;  /* 0x0014c80001187983 */ /* 0x002ee80000300800 */
[----:B------:R-:W3:Y:S04]  /*6f20*/  LDL.LU R8, [R1+0x78] ;  /* 0x0000780001087983 */ /* 0x000ee80000300800 */
[----:B------:R-:W3:Y:S04]  /*6f30*/  LDL.LU R10, [R1+0x74] ;  /* 0x00007400010a7983 */ /* 0x000ee80000300800 */
[----:B------:R-:W-:Y:S04]  /*6f40*/  STL.64 [R1+0x898], R26 ;  /* 0x0008981a01007387 */ /* 0x000fe80000100a00 */
[----:B------:R1:W-:Y:S04]  /*6f50*/  STL.64 [R1+0x1490], R28 ;  /* 0x0014901c01007387 */ /* 0x0003e80000100a00 */
[----:B------:R-:W-:Y:S01]  /*6f60*/  STL.64 [R1+0x890], R14 ;  /* 0x0008900e01007387 */ /* 0x000fe20000100a00 */
[----:B0-----:R-:W-:-:S03]  /*6f70*/  LEA R19, R19, R20, 0x1 ;  /* 0x0000001413137211 */ /* 0x001fc600078e08ff */
[----:B-1----:R-:W3:Y:S04]  /*6f80*/  LDL.LU R28, [R1+0x8c] ;  /* 0x00008c00011c7983 */ /* 0x002ee80000300800 */
[----:B------:R-:W3:Y:S01]  /*6f90*/  LDL.LU R29, [R1+0x88] ;  /* 0x00008800011d7983 */ /* 0x000ee20000300800 */
[----:B--2---:R-:W-:-:S04]  /*6fa0*/  LEA R26, P0, R22, R0, 0x1 ;  /* 0x00000000161a7211 */ /* 0x004fc800078008ff */
[----:B------:R-:W-:-:S05]  /*6fb0*/  LEA.HI.X.SX32 R27, R22, R2, 0x1, P0 ;  /* 0x00000002161b7211 */ /* 0x000fca00000f0eff */
[----:B------:R0:W-:Y:S04]  /*6fc0*/  STL.64 [R1+0x888], R26 ;  /* 0x0008881a01007387 */ /* 0x0001e80000100a00 */
[----:B0-----:R-:W2:Y:S01]  /*6fd0*/  LDL.LU R26, [R1+0x84] ;  /* 0x00008400011a7983 */ /* 0x001ea20000300800 */
[----:B----4-:R-:W-:-:S04]  /*6fe0*/  LEA R14, P2, R4, R0, 0x1 ;  /* 0x00000000040e7211 */ /* 0x010fc800078408ff */
[----:B------:R-:W-:Y:S02]  /*6ff0*/  LEA.HI.X.SX32 R15, R4, R2, 0x1, P2 ;  /* 0x00000002040f7211 */ /* 0x000fe400010f0eff */
[----:B------:R-:W0:Y:S01]  /*7000*/  LDC R4, c[0x0][0x3d8] ;  /* 0x0000f600ff047b82 */ /* 0x000e220000000800 */
[----:B---3--:R-:W-:-:S04]  /*7010*/  LEA R16, P1, R11, R0, 0x1 ;  /* 0x000000000b107211 */ /* 0x008fc800078208ff */
[----:B------:R-:W-:-:S05]  /*7020*/  LEA.HI.X.SX32 R17, R11, R2, 0x1, P1 ;  /* 0x000000020b117211 */ /* 0x000fca00008f0eff */
[----:B------:R-:W-:Y:S04]  /*7030*/  STL.64 [R1+0x880], R16 ;  /* 0x0008801001007387 */ /* 0x000fe80000100a00 */
[----:B------:R-:W3:Y:S04]  /*7040*/  LDL.LU R27, [R1+0x70] ;  /* 0x00007000011b7983 */ /* 0x000ee80000300800 */
[----:B------:R-:W-:Y:S04]  /*7050*/  STL.64 [R1+0x878], R14 ;  /* 0x0008780e01007387 */ /* 0x000fe80000100a00 */
[----:B------:R-:W4:Y:S04]  /*7060*/  LDL.LU R25, [R1+0x6c] ;  /* 0x00006c0001197983 */ /* 0x000f280000300800 */
[----:B------:R-:W2:Y:S01]  /*7070*/  LDL.LU R11, [R1+0x5c] ;  /* 0x00005c00010b7983 */ /* 0x000ea20000300800 */
[----:B0-----:R-:W-:-:S02]  /*7080*/  LEA R22, R4, R19, 0x1 ;  /* 0x0000001304167211 */ /* 0x001fc400078e08ff */
[----:B------:R-:W0:Y:S01]  /*7090*/  LDC R4, c[0x0][0x3d8] ;  /* 0x0000f600ff047b82 */ /* 0x000e220000000800 */
[----:B------:R1:W-:Y:S04]  /*70a0*/  STL.64 [R1+0x14a0], R18 ;  /* 0x0014a01201007387 */ /* 0x0003e80000100a00 */
[----:B-1----:R-:W2:Y:S04]  /*70b0*/  LDL.LU R18, [R1+0x80] ;  /* 0x0000800001127983 */ /* 0x002ea80000300800 */
[----:B------:R-:W3:Y:S01]  /*70c0*/  LDL.LU R19, [R1+0x7c] ;  /* 0x00007c0001137983 */ /* 0x000ee20000300800 */
[----:B0-----:R-:W-:-:S02]  /*70d0*/  LEA R22, R4, R22, 0x1 ;  /* 0x0000001604167211 */ /* 0x001fc400078e08ff */
[----:B------:R-:W0:Y:S01]  /*70e0*/  LDC R4, c[0x0][0x3d8] ;  /* 0x0000f600ff047b82 */ /* 0x000e220000000800 */
[----:B------:R-:W-:Y:S01]  /*70f0*/  IMAD.MOV.U32 R17, RZ, RZ, R13 ;  /* 0x000000ffff117224 */ /* 0x000fe200078e000d */
[----:B------:R-:W-:-:S04]  /*7100*/  LEA R16, P0, R13, R0, 0x1 ;  /* 0x000000000d107211 */ /* 0x000fc800078008ff */
[----:B------:R-:W-:-:S05]  /*7110*/  LEA.HI.X.SX32 R17, R17, R2, 0x1, P0 ;  /* 0x0000000211117211 */ /* 0x000fca00000f0eff */
[----:B------:R-:W-:Y:S01]  /*7120*/  STL.64 [R1+0x870], R16 ;  /* 0x0008701001007387 */ /* 0x000fe20000100a00 */
[----:B------:R-:W-:-:S04]  /*7130*/  LEA R14, P1, R21, R0, 0x1 ;  /* 0x00000000150e7211 */ /* 0x000fc800078208ff */
[----:B------:R-:W-:Y:S02]  /*7140*/  LEA.HI.X.SX32 R15, R21, R2, 0x1, P1 ;  /* 0x00000002150f7211 */ /* 0x000fe400008f0eff */
[----:B------:R-:W-:-:S03]  /*7150*/  LEA R12, P2, R6, R0, 0x1 ;  /* 0x00000000060c7211 */ /* 0x000fc600078408ff */
[----:B------:R-:W-:Y:S01]  /*7160*/  STL.64 [R1+0x868], R14 ;  /* 0x0008680e01007387 */ /* 0x000fe20000100a00 */
[----:B------:R-:W-:Y:S02]  /*7170*/  LEA.HI.X.SX32 R13, R6, R2, 0x1, P2 ;  /* 0x00000002060d7211 */ /* 0x000fe400010f0eff */
[----:B0-----:R-:W-:Y:S02]  /*7180*/  LEA R21, R4, R22, 0x1 ;  /* 0x0000001604157211 */ /* 0x001fe400078e08ff */
[----:B------:R-:W0:Y:S01]  /*7190*/  LDC R4, c[0x0][0x3d8] ;  /* 0x0000f600ff047b82 */ /* 0x000e220000000800 */
[----:B------:R1:W-:Y:S04]  /*71a0*/  STL.64 [R1+0x860], R12 ;  /* 0x0008600c01007387 */ /* 0x0003e80000100a00 */
[----:B------:R-:W-:Y:S01]  /*71b0*/  STL.64 [R1+0x1488], R20 ;  /* 0x0014881401007387 */ /* 0x000fe20000100a00 */
[----:B-1----:R-:W-:-:S04]  /*71c0*/  LEA R12, P2, R8, R0, 0x1 ;  /* 0x00000000080c7211 */ /* 0x002fc800078408ff */
[----:B------:R-:W-:Y:S02]  /*71d0*/  LEA.HI.X.SX32 R13, R8, R2, 0x1, P2 ;  /* 0x00000002080d7211 */ /* 0x000fe400010f0eff */
[----:B------:R-:W1:Y:S01]  /*71e0*/  LDC R8, c[0x0][0x3d8] ;  /* 0x0000f600ff087b82 */ /* 0x000e620000000800 */
[CC--:B--2---:R-:W-:Y:S02]  /*71f0*/  LEA R14, P0, R18.reuse, R0.reuse, 0x1 ;  /* 0x00000000120e7211 */ /* 0x0c4fe400078008ff */
[C---:B---3--:R-:W-:Y:S02]  /*7200*/  LEA R16, P1, R19.reuse, R0, 0x1 ;  /* 0x0000000013107211 */ /* 0x048fe400078208ff */
[-C--:B------:R-:W-:Y:S02]  /*7210*/  LEA.HI.X.SX32 R15, R18, R2.reuse, 0x1, P0 ;  /* 0x00000002120f7211 */ /* 0x080fe400000f0eff */
[----:B------:R-:W-:-:S03]  /*7220*/  LEA.HI.X.SX32 R17, R19, R2, 0x1, P1 ;  /* 0x0000000213117211 */ /* 0x000fc600008f0eff */
[----:B------:R2:W-:Y:S04]  /*7230*/  STL.64 [R1+0x858], R14 ;  /* 0x0008580e01007387 */ /* 0x0005e80000100a00 */
[----:B--2---:R-:W2:Y:S04]  /*7240*/  LDL.LU.64 R14, [R1+0x14c0] ;  /* 0x0014c000010e7983 */ /* 0x004ea80000300a00 */
[----:B------:R-:W-:Y:S04]  /*7250*/  STL.64 [R1+0x850], R16 ;  /* 0x0008501001007387 */ /* 0x000fe80000100a00 */
[----:B------:R3:W-:Y:S02]  /*7260*/  STL.64 [R1+0x848], R12 ;  /* 0x0008480c01007387 */ /* 0x0007e40000100a00 */
[----:B---3--:R-:W-:-:S04]  /*7270*/  LEA R12, P0, R28, R0, 0x1 ;  /* 0x000000001c0c7211 */ /* 0x008fc800078008ff */
[----:B------:R-:W-:-:S05]  /*7280*/  LEA.HI.X.SX32 R13, R28, R2, 0x1, P0 ;  /* 0x000000021c0d7211 */ /* 0x000fca00000f0eff */
[----:B------:R3:W-:Y:S04]  /*7290*/  STL.64 [R1+0x840], R12 ;  /* 0x0008400c01007387 */ /* 0x0007e80000100a00 */
[----:B---3--:R-:W3:Y:S01]  /*72a0*/  LDL.LU.64 R12, [R1+0x14b8] ;  /* 0x0014b800010c7983 */ /* 0x008ee20000300a00 */
[CC--:B------:R-:W-:Y:S02]  /*72b0*/  LEA R18, P1, R29.reuse, R0.reuse, 0x1 ;  /* 0x000000001d127211 */ /* 0x0c0fe400078208ff */
[C---:B------:R-:W-:Y:S02]  /*72c0*/  LEA R16, P2, R10.reuse, R0, 0x1 ;  /* 0x000000000a107211 */ /* 0x040fe400078408ff */
[-C--:B------:R-:W-:Y:S02]  /*72d0*/  LEA.HI.X.SX32 R19, R29, R2.reuse, 0x1, P1 ;  /* 0x000000021d137211 */ /* 0x080fe400008f0eff */
[----:B------:R-:W-:-:S02]  /*72e0*/  LEA.HI.X.SX32 R17, R10, R2, 0x1, P2 ;  /* 0x000000020a117211 */ /* 0x000fc400010f0eff */
[C---:B------:R-:W-:Y:S01]  /*72f0*/  LEA R28, P0, R26.reuse, R0, 0x1 ;  /* 0x000000001a1c7211 */ /* 0x040fe200078008ff */
[----:B------:R0:W-:Y:S03]  /*7300*/  STL.64 [R1+0x838], R18 ;  /* 0x0008381201007387 */ /* 0x0001e60000100a00 */
[----:B------:R-:W-:Y:S01]  /*7310*/  LEA.HI.X.SX32 R29, R26, R2, 0x1, P0 ;  /* 0x000000021a1d7211 */ /* 0x000fe200000f0eff */
[----:B------:R4:W-:Y:S01]  /*7320*/  STL.64 [R1+0x830], R16 ;  /* 0x0008301001007387 */ /* 0x0009e20000100a00 */
[-C--:B------:R-:W-:Y:S02]  /*7330*/  LEA R26, P0, R11, R0.reuse, 0x1 ;  /* 0x000000000b1a7211 */ /* 0x080fe400078008ff */
[-C--:B0-----:R-:W-:Y:S02]  /*7340*/  LEA R18, P1, R27, R0.reuse, 0x1 ;  /* 0x000000001b127211 */ /* 0x081fe400078208ff */
[----:B----4-:R-:W-:-:S02]  /*7350*/  LEA R16, P2, R25, R0, 0x1 ;  /* 0x0000000019107211 */ /* 0x010fc400078408ff */
[-C--:B------:R-:W-:Y:S02]  /*7360*/  LEA.HI.X.SX32 R19, R27, R2.reuse, 0x1, P1 ;  /* 0x000000021b137211 */ /* 0x080fe400008f0eff */
[-C--:B------:R-:W-:Y:S02]  /*7370*/  LEA.HI.X.SX32 R17, R25, R2.reuse, 0x1, P2 ;  /* 0x0000000219117211 */ /* 0x080fe400010f0eff */
[----:B------:R-:W-:Y:S01]  /*7380*/  LEA.HI.X.SX32 R27, R11, R2, 0x1, P0 ;  /* 0x000000020b1b7211 */ /* 0x000fe200000f0eff */
[----:B------:R-:W-:Y:S01]  /*7390*/  STL.64 [R1+0x828], R28 ;  /* 0x0008281c01007387 */ /* 0x000fe20000100a00 */
[----:B------:R-:W-:Y:S01]  /*73a0*/  IMAD R6, R4, 0x2, R21 ;  /* 0x0000000204067824 */ /* 0x000fe200078e0215 */
[----:B------:R-:W0:Y:S02]  /*73b0*/  LDC R25, c[0x0][0x3d8] ;  /* 0x0000f600ff197b82 */ /* 0x000e240000000800 */
[----:B------:R-:W-:Y:S04]  /*73c0*/  STL.64 [R1+0x820], R18 ;  /* 0x0008201201007387 */ /* 0x000fe80000100a00 */
[----:B------:R-:W-:Y:S02]  /*73d0*/  STL.64 [R1+0x818], R16 ;  /* 0x0008181001007387 */ /* 0x000fe40000100a00 */
[----:B------:R-:W4:Y:S02]  /*73e0*/  LDC R4, c[0x0][0x3d8] ;  /* 0x0000f600ff047b82 */ /* 0x000f240000000800 */
[----:B------:R1:W-:Y:S06]  /*73f0*/  STL.64 [R1+0x810], R26 ;  /* 0x0008101a01007387 */ /* 0x0003ec0000100a00 */
[----:B------:R-:W0:Y:S01]  /*7400*/  LDC R11, c[0x0][0x3d8] ;  /* 0x0000f600ff0b7b82 */ /* 0x000e220000000800 */
[----:B-1----:R-:W2:Y:S07]  /*7410*/  LDL.LU.64 R26, [R1+0x14b0] ;  /* 0x0014b000011a7983 */ /* 0x002eae0000300a00 */
[----:B------:R-:W1:Y:S01]  /*7420*/  LDC R17, c[0x0][0x3d8] ;  /* 0x0000f600ff117b82 */ /* 0x000e620000000800 */
[----:B----4-:R-:W-:-:S07]  /*7430*/  LEA R6, R4, R6, 0x1 ;  /* 0x0000000604067211 */ /* 0x010fce00078e08ff */
[----:B------:R-:W4:Y:S02]  /*7440*/  LDC R4, c[0x0][0x3d8] ;  /* 0x0000f600ff047b82 */ /* 0x000f240000000800 */
[----:B----4-:R-:W-:-:S05]  /*7450*/  LEA R4, R4, R6, 0x1 ;  /* 0x0000000604047211 */ /* 0x010fca00078e08ff */
[----:B------:R-:W-:Y:S02]  /*7460*/  IMAD R10, R8, 0x2, R4 ;  /* 0x00000002080a7824 */ /* 0x000fe400078e0204 */
[----:B------:R-:W4:Y:S03]  /*7470*/  LDC R8, c[0x0][0x3d8] ;  /* 0x0000f600ff087b82 */ /* 0x000f260000000800 */
[----:B----4-:R-:W-:-:S05]  /*7480*/  LEA R10, R8, R10, 0x1 ;  /* 0x0000000a080a7211 */ /* 0x010fca00078e08ff */
[----:B------:R-:W4:Y:S01]  /*7490*/  LDC R8, c[0x0][0x3d8] ;  /* 0x0000f600ff087b82 */ /* 0x000f220000000800 */
[----:B------:R-:W-:Y:S02]  /*74a0*/  LEA R18, P2, R9, R0, 0x1 ;  /* 0x0000000009127211 */ /* 0x000fe400078408ff */
[----:B0-----:R-:W-:Y:S02]  /*74b0*/  LEA R20, R25, R9, 0x1 ;  /* 0x0000000919147211 */ /* 0x001fe400078e08ff */
[----:B------:R-:W-:-:S03]  /*74c0*/  LEA.HI.X.SX32 R19, R9, R2, 0x1, P2 ;  /* 0x0000000209137211 */ /* 0x000fc600010f0eff */
[----:B------:R-:W0:Y:S01]  /*74d0*/  LDC R25, c[0x0][0x3d8] ;  /* 0x0000f600ff197b82 */ /* 0x000e220000000800 */
[----:B----4-:R-:W-:-:S05]  /*74e0*/  LEA R8, R8, R10, 0x1 ;  /* 0x0000000a08087211 */ /* 0x010fca00078e08ff */
[----:B-1----:R-:W-:-:S05]  /*74f0*/  IMAD R16, R17, 0x2, R8 ;  /* 0x0000000211107824 */ /* 0x002fca00078e0208 */
[----:B------:R-:W-:Y:S02]  /*7500*/  LEA R9, R11, R16, 0x1 ;  /* 0x000000100b097211 */ /* 0x000fe400078e08ff */
[----:B------:R-:W1:Y:S03]  /*7510*/  LDC R11, c[0x0][0x3d8] ;  /* 0x0000f600ff0b7b82 */ /* 0x000e660000000800 */
[----:B-1----:R-:W-:Y:S01]  /*7520*/  IMAD R11, R11, 0x2, R9 ;  /* 0x000000020b0b7824 */ /* 0x002fe200078e0209 */
[----:B---3--:R-:W-:-:S04]  /*7530*/  LEA R28, P1, R13, R0, 0x1 ;  /* 0x000000000d1c7211 */ /* 0x008fc800078208ff */
[----:B------:R-:W-:Y:S02]  /*7540*/  LEA.HI.X.SX32 R29, R13, R2, 0x1, P1 ;  /* 0x000000020d1d7211 */ /* 0x000fe400008f0eff */
[----:B------:R-:W3:Y:S01]  /*7550*/  LDL.LU R13, [R1+0x14a8] ;  /* 0x0014a800010d7983 */ /* 0x000ee20000300800 */
[----:B------:R-:W-:-:S03]  /*7560*/  LEA R16, P1, R7, R0, 0x1 ;  /* 0x0000000007107211 */ /* 0x000fc600078208ff */
[----:B------:R1:W-:Y:S01]  /*7570*/  STL.64 [R1+0x808], R28 ;  /* 0x0008081c01007387 */ /* 0x0003e20000100a00 */
[----:B------:R-:W-:-:S03]  /*7580*/  LEA.HI.X.SX32 R17, R7, R2, 0x1, P1 ;  /* 0x0000000207117211 */ /* 0x000fc600008f0eff */
[----:B------:R-:W-:Y:S01]  /*7590*/  STL.64 [R1+0x800], R18 ;  /* 0x0008001201007387 */ /* 0x000fe20000100a00 */
[----:B-1----:R-:W-:-:S04]  /*75a0*/  LEA R28, P0, R20, R0, 0x1 ;  /* 0x00000000141c7211 */ /* 0x002fc800078008ff */
[----:B------:R-:W-:Y:S01]  /*75b0*/  LEA.HI.X.SX32 R29, R20, R2, 0x1, P0 ;  /* 0x00000002141d7211 */ /* 0x000fe200000f0eff */
[----:B------:R-:W-:Y:S01]  /*75c0*/  STL.64 [R1+0x1480], R8 ;  /* 0x0014800801007387 */ /* 0x000fe20000100a00 */
[----:B------:R-:W1:Y:S03]  /*75d0*/  LDC R20, c[0x0][0x3d8] ;  /* 0x0000f600ff147b82 */ /* 0x000e660000000800 */
[----:B------:R4:W-:Y:S04]  /*75e0*/  STL.64 [R1+0x7f8], R28 ;  /* 0x0007f81c01007387 */ /* 0x0009e80000100a00 */
[----:B------:R0:W-:Y:S01]  /*75f0*/  STL.64 [R1+0x7f0], R16 ;  /* 0x0007f01001007387 */ /* 0x0001e20000100a00 */
[----:B----4-:R-:W4:Y:S08]  /*7600*/  LDC R29, c[0x0][0x3d8] ;  /* 0x0000f600ff1d7b82 */ /* 0x010f300000000800 */
[----:B0-----:R-:W0:Y:S01]  /*7610*/  LDC R16, c[0x0][0x3d8] ;  /* 0x0000f600ff107b82 */ /* 0x001e220000000800 */
[----:B------:R-:W-:-:S02]  /*7620*/  LEA R17, R25, R5, 0x1 ;  /* 0x0000000519117211 */ /* 0x000fc400078e08ff */
[----:B------:R-:W-:-:S04]  /*7630*/  LEA R25, R25, R5, 0x1 ;  /* 0x0000000519197211 */ /* 0x000fc800078e08ff */
[----:B------:R-:W-:Y:S01]  /*7640*/  LEA R28, P0, R25, R0, 0x1 ;  /* 0x00000000191c7211 */ /* 0x000fe200078008ff */
[----:B----4-:R-:W-:-:S03]  /*7650*/  IMAD R17, R29, 0x2, R17 ;  /* 0x000000021d117824 */ /* 0x010fc600078e0211 */
[----:B------:R-:W-:Y:S02]  /*7660*/  LEA.HI.X.SX32 R29, R25, R2, 0x1, P0 ;  /* 0x00000002191d7211 */ /* 0x000fe400000f0eff */
[----:B------:R-:W4:Y:S01]  /*7670*/  LDC R25, c[0x0][0x3d8] ;  /* 0x0000f600ff197b82 */ /* 0x000f220000000800 */
[----:B0-----:R-:W-:-:S07]  /*7680*/  LEA R7, R16, R11, 0x1 ;  /* 0x0000000b10077211 */ /* 0x001fce00078e08ff */
[----:B------:R-:W0:Y:S01]  /*7690*/  LDC R16, c[0x0][0x3d8] ;  /* 0x0000f600ff107b82 */ /* 0x000e220000000800 */
[----:B------:R-:W-:-:S04]  /*76a0*/  LEA R18, P2, R5, R0, 0x1 ;  /* 0x0000000005127211 */ /* 0x000fc800078408ff */
[----:B------:R-:W-:Y:S02]  /*76b0*/  LEA.HI.X.SX32 R19, R5, R2, 0x1, P2 ;  /* 0x0000000205137211 */ /* 0x000fe400010f0eff */
[C---:B------:R-:W-:Y:S02]  /*76c0*/  LEA R8, P2, R3.reuse, R0, 0x1 ;  /* 0x0000000003087211 */ /* 0x040fe400078408ff */
[----:B-1----:R-:W-:Y:S01]  /*76d0*/  LEA R5, R20, R7, 0x1 ;  /* 0x0000000714057211 */ /* 0x002fe200078e08ff */
[----:B------:R1:W-:Y:S01]  /*76e0*/  STL.64 [R1+0x7e8], R18 ;  /* 0x0007e81201007387 */ /* 0x0003e20000100a00 */
[----:B------:R-:W-:Y:S02]  /*76f0*/  LEA.HI.X.SX32 R9, R3, R2, 0x1, P2 ;  /* 0x0000000203097211 */ /* 0x000fe400010f0eff */
[----:B-1----:R-:W-:Y:S01]  /*7700*/  LEA R18, P1, R17, R0, 0x1 ;  /* 0x0000000011127211 */ /* 0x002fe200078208ff */
[----:B0-----:R-:W-:Y:S01]  /*7710*/  IMAD R16, R16, 0x2, R3 ;  /* 0x0000000210107824 */ /* 0x001fe200078e0203 */
[----:B----4-:R-:W-:-:S02]  /*7720*/  LEA R3, R25, R5, 0x1 ;  /* 0x0000000519037211 */ /* 0x010fc400078e08ff */
[----:B------:R-:W0:Y:S01]  /*7730*/  LDC R25, c[0x0][0x3d8] ;  /* 0x0000f600ff197b82 */ /* 0x000e220000000800 */
[----:B------:R-:W-:-:S07]  /*7740*/  LEA.HI.X.SX32 R19, R17, R2, 0x1, P1 ;  /* 0x0000000211137211 */ /* 0x000fce00008f0eff */
[----:B------:R-:W1:Y:S01]  /*7750*/  LDC R17, c[0x0][0x3d8] ;  /* 0x0000f600ff117b82 */ /* 0x000e620000000800 */
[----:B------:R4:W-:Y:S04]  /*7760*/  STL.64 [R1+0x7e0], R28 ;  /* 0x0007e01c01007387 */ /* 0x0009e80000100a00 */
[----:B------:R2:W-:Y:S01]  /*7770*/  STL.64 [R1+0x7d8], R18 ;  /* 0x0007d81201007387 */ /* 0x0005e20000100a00 */
[-C--:B----4-:R-:W-:Y:S02]  /*7780*/  LEA R28, P0, R16, R0.reuse, 0x1 ;  /* 0x00000000101c7211 */ /* 0x090fe400078008ff */
[----:B--2---:R-:W-:Y:S02]  /*7790*/  LEA R18, P1, R24, R0, 0x1 ;  /* 0x0000000018127211 */ /* 0x004fe400078208ff */
[----:B------:R-:W-:-:S02]  /*77a0*/  LEA.HI.X.SX32 R29, R16, R2, 0x1, P0 ;  /* 0x00000002101d7211 */ /* 0x000fc400000f0eff */
[----:B------:R-:W-:Y:S01]  /*77b0*/  LEA.HI.X.SX32 R19, R24, R2, 0x1, P1 ;  /* 0x0000000218137211 */ /* 0x000fe200008f0eff */
[----:B------:R2:W-:Y:S01]  /*77c0*/  STL.64 [R1+0x7d0], R8 ;  /* 0x0007d00801007387 */ /* 0x0005e20000100a00 */
[----:B0-----:R-:W-:-:S03]  /*77d0*/  LEA R25, R25, R3, 0x1 ;  /* 0x0000000319197211 */ /* 0x001fc600078e08ff */
[----:B------:R0:W-:Y:S01]  /*77e0*/  STL.64 [R1+0x7c8], R28 ;  /* 0x0007c81c01007387 */ /* 0x0001e20000100a00 */
[----:B------:R-:W-:-:S03]  /*77f0*/  LEA R16, P1, R14, R0, 0x1 ;  /* 0x000000000e107211 */ /* 0x000fc600078208ff */
[----:B------:R4:W-:Y:S01]  /*7800*/  STL.64 [R1+0x7c0], R18 ;  /* 0x0007c01201007387 */ /* 0x0009e20000100a00 */
[----:B--2---:R-:W-:-:S04]  /*7810*/  LEA R8, P2, R23, R0, 0x1 ;  /* 0x0000000017087211 */ /* 0x004fc800078408ff */
[----:B------:R-:W-:Y:S01]  /*7820*/  LEA.HI.X.SX32 R9, R23, R2, 0x1, P2 ;  /* 0x0000000217097211 */ /* 0x000fe200010f0eff */
[----:B0-----:R-:W0:Y:S01]  /*7830*/  LDC R29, c[0x0][0x3d8] ;  /* 0x0000f600ff1d7b82 */ /* 0x001e220000000800 */
[----:B----4-:R-:W-:Y:S01]  /*7840*/  LEA R18, P0, R26, R0, 0x1 ;  /* 0x000000001a127211 */ /* 0x010fe200078008ff */
[----:B-1----:R-:W-:Y:S01]  /*7850*/  IMAD R23, R17, 0x2, R25 ;  /* 0x0000000211177824 */ /* 0x002fe200078e0219 */
[-C--:B------:R-:W-:Y:S02]  /*7860*/  LEA.HI.X.SX32 R17, R14, R2.reuse, 0x1, P1 ;  /* 0x000000020e117211 */ /* 0x080fe400008f0eff */
[----:B------:R-:W-:Y:S01]  /*7870*/  LEA.HI.X.SX32 R19, R26, R2, 0x1, P0 ;  /* 0x000000021a137211 */ /* 0x000fe200000f0eff */
[----:B------:R-:W-:Y:S02]  /*7880*/  STL.64 [R1+0x7b8], R8 ;  /* 0x0007b80801007387 */ /* 0x000fe40000100a00 */
[----:B------:R-:W1:Y:S02]  /*7890*/  LDC R26, c[0x0][0x3d8] ;  /* 0x0000f600ff1a7b82 */ /* 0x000e640000000800 */
[----:B------:R2:W-:Y:S04]  /*78a0*/  STL.64 [R1+0x7b0], R18 ;  /* 0x0007b01201007387 */ /* 0x0005e80000100a00 */
[----:B--2---:R-:W2:Y:S04]  /*78b0*/  LDL.LU.64 R18, [R1+0x14a0] ;  /* 0x0014a00001127983 */ /* 0x004ea80000300a00 */
[----:B------:R4:W-:Y:S04]  /*78c0*/  STL.64 [R1+0x7a8], R16 ;  /* 0x0007a81001007387 */ /* 0x0009e80000100a00 */
[----:B----4-:R-:W4:Y:S01]  /*78d0*/  LDL.LU.64 R16, [R1+0x1498] ;  /* 0x0014980001107983 */ /* 0x010f220000300a00 */
[----:B0-----:R-:W-:-:S02]  /*78e0*/  LEA R24, R29, R23, 0x1 ;  /* 0x000000171d187211 */ /* 0x001fc400078e08ff */
[----:B------:R-:W0:Y:S01]  /*78f0*/  LDC R29, c[0x0][0x3d8] ;  /* 0x0000f600ff1d7b82 */ /* 0x000e220000000800 */
[CC--:B------:R-:W-:Y:S02]  /*7900*/  LEA R8, P2, R12.reuse, R0.reuse, 0x1 ;  /* 0x000000000c087211 */ /* 0x0c0fe400078408ff */
[----:B------:R-:W-:Y:S02]  /*7910*/  LEA R28, P0, R27, R0, 0x1 ;  /* 0x000000001b1c7211 */ /* 0x000fe400078008ff */
[----:B------:R-:W-:Y:S01]  /*7920*/  LEA.HI.X.SX32 R9, R12, R2, 0x1, P2 ;  /* 0x000000020c097211 */ /* 0x000fe200010f0eff */
[----:B------:R-:W-:Y:S04]  /*7930*/  STL.64 [R1+0x1478], R24 ;  /* 0x0014781801007387 */ /* 0x000fe80000100a00 */
[----:B------:R-:W-:Y:S01]  /*7940*/  STL.64 [R1+0x7a0], R8 ;  /* 0x0007a00801007387 */ /* 0x000fe20000100a00 */
[----:B0-----:R-:W-:-:S02]  /*7950*/  LEA R12, R29, R24, 0x1 ;  /* 0x000000181d0c7211 */ /* 0x001fc400078e08ff */
[----:B------:R-:W-:-:S03]  /*7960*/  LEA.HI.X.SX32 R29, R27, R2, 0x1, P0 ;  /* 0x000000021b1d7211 */ /* 0x000fc600000f0eff */
[----:B---3--:R-:W-:Y:S01]  /*7970*/  STL.64 [R1+0x1470], R12 ;  /* 0x0014700c01007387 */ /* 0x008fe20000100a00 */
[----:B----4-:R-:W-:-:S05]  /*7980*/  LEA R20, P1, R16, R0, 0x1 ;  /* 0x0000000010147211 */ /* 0x010fca00078208ff */
[----:B------:R-:W-:Y:S04]  /*7990*/  STL [R1+0x790], R20 ;  /* 0x0007901401007387 */ /* 0x000fe80000100800 */
[----:B------:R0:W-:Y:S04]  /*79a0*/  STL.64 [R1+0x798], R28 ;  /* 0x0007981c01007387 */ /* 0x0001e80000100a00 */
[----:B0-----:R-:W3:Y:S01]  /*79b0*/  LDL.LU.64 R28, [R1+0x1490] ;  /* 0x00149000011c7983 */ /* 0x001ee20000300a00 */
[----:B------:R-:W-:Y:S02]  /*79c0*/  MOV R13, R21 ;  /* 0x00000015000d7202 */ /* 0x000fe40000000f00 */
[----:B------:R-:W0:Y:S01]  /*79d0*/  LDC R21, c[0x0][0x3d8] ;  /* 0x0000f600ff157b82 */ /* 0x000e220000000800 */
[----:B------:R-:W-:Y:S01]  /*79e0*/  LEA R8, P2, R15, R0, 0x1 ;  /* 0x000000000f087211 */ /* 0x000fe200078408ff */
[----:B-1----:R-:W-:Y:S01]  /*79f0*/  IMAD R14, R26, 0x2, R12 ;  /* 0x000000021a0e7824 */ /* 0x002fe200078e020c */
[----:B------:R-:W-:-:S02]  /*7a00*/  MOV R12, R20 ;  /* 0x00000014000c7202 */ /* 0x000fc40000000f00 */
[-C--:B------:R-:W-:Y:S02]  /*7a10*/  LEA.HI.X.SX32 R9, R15, R2.reuse, 0x1, P2 ;  /* 0x000000020f097211 */ /* 0x080fe400010f0eff */
[----:B------:R-:W-:-:S03]  /*7a20*/  LEA.HI.X.SX32 R13, R16, R2, 0x1, P1 ;  /* 0x00000002100d7211 */ /* 0x000fc600008f0eff */
[----:B------:R1:W-:Y:S04]  /*7a30*/  STL.64 [R1+0x788], R8 ;  /* 0x0007880801007387 */ /* 0x0003e80000100a00 */
[----:B------:R-:W-:Y:S01]  /*7a40*/  STL [R1+0x794], R13 ;  /* 0x0007940d01007387 */ /* 0x000fe20000100800 */
[----:B-1----:R-:W1:Y:S01]  /*7a50*/  LDC R9, c[0x0][0x3d8] ;  /* 0x0000f600ff097b82 */ /* 0x002e620000000800 */
[----:B0-----:R-:W-:Y:S01]  /*7a60*/  IMAD R15, R21, 0x2, R14 ;  /* 0x00000002150f7824 */ /* 0x001fe200078e020e */
[----:B--2---:R-:W-:-:S04]  /*7a70*/  LEA R26, P1, R18, R0, 0x1 ;  /* 0x00000000121a7211 */ /* 0x004fc800078208ff */
[----:B------:R-:W-:Y:S02]  /*7a80*/  LEA.HI.X.SX32 R27, R18, R2, 0x1, P1 ;  /* 0x00000002121b7211 */ /* 0x000fe400008f0eff */
[----:B---3--:R-:W-:-:S04]  /*7a90*/  LEA R20, P0, R28, R0, 0x1 ;  /* 0x000000001c147211 */ /* 0x008fc800078008ff */
[----:B------:R-:W-:-:S05]  /*7aa0*/  LEA.HI.X.SX32 R21, R28, R2, 0x1, P0 ;  /* 0x000000021c157211 */ /* 0x000fca00000f0eff */
[----:B------:R0:W-:Y:S04]  /*7ab0*/  STL.64 [R1+0x780], R20 ;  /* 0x0007801401007387 */ /* 0x0001e80000100a00 */
[----:B0-----:R-:W2:Y:S01]  /*7ac0*/  LDL.LU.64 R20, [R1+0x1488] ;  /* 0x0014880001147983 */ /* 0x001ea20000300a00 */
[----:B-1----:R-:W-:Y:S02]  /*7ad0*/  LEA R16, R9, R15, 0x1 ;  /* 0x0000000f09107211 */ /* 0x002fe400078e08ff */
[----:B------:R-:W0:Y:S01]  /*7ae0*/  LDC R9, c[0x0][0x3d8] ;  /* 0x0000f600ff097b82 */ /* 0x000e220000000800 */
[----:B------:R1:W-:Y:S07]  /*7af0*/  STL.64 [R1+0x778], R26 ;  /* 0x0007781a01007387 */ /* 0x0003ee0000100a00 */
[----:B-1----:R-:W1:Y:S01]  /*7b00*/  LDC R26, c[0x0][0x3d8] ;  /* 0x0000f600ff1a7b82 */ /* 0x002e620000000800 */
[----:B------:R-:W-:-:S04]  /*7b10*/  LEA R12, P2, R17, R0, 0x1 ;  /* 0x00000000110c7211 */ /* 0x000fc800078408ff */
[----:B------:R-:W-:Y:S02]  /*7b20*/  LEA.HI.X.SX32 R13, R17, R2, 0x1, P2 ;  /* 0x00000002110d7211 */ /* 0x000fe400010f0eff */
[----:B------:R-:W-:Y:S01]  /*7b30*/  LEA R8, P0, R29, R0, 0x1 ;  /* 0x000000001d087211 */ /* 0x000fe200078008ff */
[----:B------:R-:W3:Y:S01]  /*7b40*/  LDC R27, c[0x0][0x3d8] ;  /* 0x0000f600ff1b7b82 */ /* 0x000ee20000000800 */
[----:B0-----:R-:W-:-:S05]  /*7b50*/  LEA R17, R9, R16, 0x1 ;  /* 0x0000001009117211 */ /* 0x001fca00078e08ff */
[----:B-1----:R-:W-:Y:S02]  /*7b60*/  IMAD R18, R26, 0x2, R17 ;  /* 0x000000021a127824 */ /* 0x002fe400078e0211 */
[----:B------:R-:W0:Y:S01]  /*7b70*/  LDC R26, c[0x0][0x3d8] ;  /* 0x0000f600ff1a7b82 */ /* 0x000e220000000800 */
[----:B------:R-:W-:Y:S02]  /*7b80*/  LEA.HI.X.SX32 R9, R29, R2, 0x1, P0 ;  /* 0x000000021d097211 */ /* 0x000fe400000f0eff */
[----:B------:R-:W-:-:S05]  /*7b90*/  MOV R29, R25 ;  /* 0x00000019001d7202 */ /* 0x000fca0000000f00 */
[----:B------:R-:W1:Y:S01]  /*7ba0*/  LDC R25, c[0x0][0x3d8] ;  /* 0x0000f600ff197b82 */ /* 0x000e620000000800 */
[----:B------:R4:W-:Y:S01]  /*7bb0*/  STL.64 [R1+0x770], R12 ;  /* 0x0007700c01007387 */ /* 0x0009e20000100a00 */
[----:B0-----:R-:W-:Y:S01]  /*7bc0*/  IMAD R26, R26, 0x2, R19 ;  /* 0x000000021a1a7824 */ /* 0x001fe200078e0213 */
[----:B----4-:R-:W-:-:S04]  /*7bd0*/  LEA R12, P2, R19, R0, 0x1 ;  /* 0x00000000130c7211 */ /* 0x010fc800078408ff */
[----:B------:R-:W-:Y:S02]  /*7be0*/  LEA.HI.X.SX32 R13, R19, R2, 0x1, P2 ;  /* 0x00000002130d7211 */ /* 0x000fe400010f0eff */
[----:B-1----:R-:W-:Y:S02]  /*7bf0*/  LEA R19, R25, R18, 0x1 ;  /* 0x0000001219137211 */ /* 0x002fe400078e08ff */
[----:B--2---:R-:W-:-:S04]  /*7c00*/  LEA R24, P1, R20, R0, 0x1 ;  /* 0x0000000014187211 */ /* 0x004fc800078208ff */
[----:B------:R-:W-:Y:S01]  /*7c10*/  LEA.HI.X.SX32 R29, R20, R2, 0x1, P1 ;  /* 0x00000002141d7211 */ /* 0x000fe200008f0eff */
[----:B------:R-:W-:Y:S01]  /*7c20*/  STL [R1+0x760], R24 ;  /* 0x0007601801007387 */ /* 0x000fe20000100800 */
[----:B------:R-:W-:Y:S01]  /*7c30*/  MOV R28, R24 ;  /* 0x00000018001c7202 */ /* 0x000fe20000000f00 */
[----:B------:R-:W0:Y:S01]  /*7c40*/  LDC R20, c[0x0][0x3d8] ;  /* 0x0000f600ff147b82 */ /* 0x000e220000000800 */
[C---:B------:R-:W-:Y:S01]  /*7c50*/  LEA R28, P0, R26.reuse, R0, 0x1 ;  /* 0x000000001a1c7211 */ /* 0x040fe200078008ff */
[----:B------:R1:W-:Y:S04]  /*7c60*/  STL.64 [R1+0x768], R8 ;  /* 0x0007680801007387 */ /* 0x0003e80000100a00 */
[----:B-1----:R-:W2:Y:S04]  /*7c70*/  LDL.LU.64 R8, [R1+0x1480] ;  /* 0x0014800001087983 */ /* 0x002ea80000300a00 */
[----:B------:R1:W-:Y:S02]  /*7c80*/  STL [R1+0x764], R29 ;  /* 0x0007641d01007387 */ /* 0x0003e40000100800 */
[----:B-1----:R-:W-:-:S02]  /*7c90*/  LEA.HI.X.SX32 R29, R26, R2, 0x1, P0 ;  /* 0x000000021a1d7211 */ /* 0x002fc400000f0eff */
[----:B------:R-:W1:Y:S01]  /*7ca0*/  LDC R26, c[0x0][0x3d8] ;  /* 0x0000f600ff1a7b82 */ /* 0x000e620000000800 */
[----:B------:R4:W-:Y:S01]  /*7cb0*/  STL.64 [R1+0x758], R12 ;  /* 0x0007580c01007387 */ /* 0x0009e20000100a00 */
[----:B------:R-:W-:Y:S01]  /*7cc0*/  LEA R24, P1, R22, R0, 0x1 ;  /* 0x0000000016187211 */ /* 0x000fe200078208ff */
[----:B---3--:R-:W-:-:S03]  /*7cd0*/  IMAD R27, R27, 0x2, R21 ;  /* 0x000000021b1b7824 */ /* 0x008fc600078e0215 */
[----:B------:R-:W-:Y:S02]  /*7ce0*/  LEA.HI.X.SX32 R25, R22, R2, 0x1, P1 ;  /* 0x0000000216197211 */ /* 0x000fe400008f0eff */
[C---:B----4-:R-:W-:Y:S01]  /*7cf0*/  LEA R12, P2, R21.reuse, R0, 0x1 ;  /* 0x00000000150c7211 */ /* 0x050fe200078408ff */
[----:B------:R-:W-:Y:S03]  /*7d00*/  STL.64 [R1+0x750], R28 ;  /* 0x0007501c01007387 */ /* 0x000fe60000100a00 */
[----:B------:R-:W-:Y:S01]  /*7d10*/  LEA.HI.X.SX32 R13, R21, R2, 0x1, P2 ;  /* 0x00000002150d7211 */ /* 0x000fe200010f0eff */
[----:B------:R3:W-:Y:S01]  /*7d20*/  STL.64 [R1+0x748], R24 ;  /* 0x0007481801007387 */ /* 0x0007e20000100a00 */
[----:B0-----:R-:W-:-:S03]  /*7d30*/  LEA R20, R20, R19, 0x1 ;  /* 0x0000001314147211 */ /* 0x001fc600078e08ff */
[----:B------:R0:W-:Y:S01]  /*7d40*/  STL.64 [R1+0x740], R12 ;  /* 0x0007400c01007387 */ /* 0x0001e20000100a00 */
[----:B-1----:R-:W-:Y:S02]  /*7d50*/  LEA R21, R26, R20, 0x1 ;  /* 0x000000141a157211 */ /* 0x002fe400078e08ff */
[----:B------:R-:W1:Y:S01]  /*7d60*/  LDC R26, c[0x0][0x3d8] ;  /* 0x0000f600ff1a7b82 */ /* 0x000e620000000800 */
[CC--:B---3--:R-:W-:Y:S02]  /*7d70*/  LEA R24, P1, R6.reuse, R0.reuse, 0x1 ;  /* 0x0000000006187211 */ /* 0x0c8fe400078208ff */
[C---:B0-----:R-:W-:Y:S02]  /*7d80*/  LEA R12, P0, R27.reuse, R0, 0x1 ;  /* 0x000000001b0c7211 */ /* 0x041fe400078008ff */
[-C--:B------:R-:W-:Y:S02]  /*7d90*/  LEA.HI.X.SX32 R25, R6, R2.reuse, 0x1, P1 ;  /* 0x0000000206197211 */ /* 0x080fe400008f0eff */
[----:B------:R-:W-:Y:S01]  /*7da0*/  LEA.HI.X.SX32 R13, R27, R2, 0x1, P0 ;  /* 0x000000021b0d7211 */ /* 0x000fe200000f0eff */
[----:B------:R-:W-:Y:S01]  /*7db0*/  STL.64 [R1+0x1468], R20 ;  /* 0x0014681401007387 */ /* 0x000fe20000100a00 */
[----:B------:R-:W0:Y:S03]  /*7dc0*/  LDC R27, c[0x0][0x3d8] ;  /* 0x0000f600ff1b7b82 */ /* 0x000e260000000800 */
[----:B------:R-:W-:Y:S04]  /*7dd0*/  STL.64 [R1+0x738], R12 ;  /* 0x0007380c01007387 */ /* 0x000fe80000100a00 */
[----:B------:R3:W-:Y:S01]  /*7de0*/  STL.64 [R1+0x730], R24 ;  /* 0x0007301801007387 */ /* 0x0007e20000100a00 */
[----:B------:R-:W-:Y:S01]  /*7df0*/  LEA R28, P2, R4, R0, 0x1 ;  /* 0x00000000041c7211 */ /* 0x000fe200078408ff */
[----:B------:R-:W4:Y:S01]  /*7e00*/  LDC R6, c[0x0][0x3d8] ;  /* 0x0000f600ff067b82 */ /* 0x000f220000000800 */
[----:B-1----:R-:W-:-:S07]  /*7e10*/  LEA R22, R26, R21, 0x1 ;  /* 0x000000151a167211 */ /* 0x002fce00078e08ff */
[----:B------:R-:W1:Y:S01]  /*7e20*/  LDC R26, c[0x0][0x3d8] ;  /* 0x0000f600ff1a7b82 */ /* 0x000e620000000800 */
[----:B---3--:R-:W3:Y:S07]  /*7e30*/  LDL.LU.64 R24, [R1+0x1478] ;  /* 0x0014780001187983 */ /* 0x008eee0000300a00 */
[----:B------:R-:W0:Y:S01]  /*7e40*/  LDC R13, c[0x0][0x3d8] ;  /* 0x0000f600ff0d7b82 */ /* 0x000e220000000800 */
[----:B------:R-:W-:Y:S02]  /*7e50*/  LEA.HI.X.SX32 R29, R4, R2, 0x1, P2 ;  /* 0x00000002041d7211 */ /* 0x000fe400010f0eff */
[----:B------:R-:W-:-:S03]  /*7e60*/  LEA R20, P1, R10, R0, 0x1 ;  /* 0x000000000a147211 */ /* 0x000fc600078208ff */
[----:B------:R1:W-:Y:S02]  /*7e70*/  STL.64 [R1+0x728], R28 ;  /* 0x0007281c01007387 */ /* 0x0003e40000100a00 */
[----:B-1----:R-:W-:-:S05]  /*7e80*/  IMAD R26, R26, 0x2, R4 ;  /* 0x000000021a1a7824 */ /* 0x002fca00078e0204 */
[----:B------:R-:W-:Y:S02]  /*7e90*/  LEA R28, P0, R26, R0, 0x1 ;  /* 0x000000001a1c7211 */ /* 0x000fe400078008ff */
[-C--:B------:R-:W-:Y:S02]  /*7ea0*/  LEA.HI.X.SX32 R21, R10, R2.reuse, 0x1, P1 ;  /* 0x000000020a157211 */ /* 0x080fe400008f0eff */
[----:B------:R-:W-:Y:S02]  /*7eb0*/  LEA.HI.X.SX32 R29, R26, R2, 0x1, P0 ;  /* 0x000000021a1d7211 */ /* 0x000fe400000f0eff */
[----:B0-----:R-:W-:Y:S01]  /*7ec0*/  LEA R4, R13, R22, 0x1 ;  /* 0x000000160d047211 */ /* 0x001fe200078e08ff */
[----:B------:R-:W0:Y:S02]  /*7ed0*/  LDC R26, c[0x0][0x3d8] ;  /* 0x0000f600ff1a7b82 */ /* 0x000e240000000800 */
[----:B------:R1:W-:Y:S04]  /*7ee0*/  STL.64 [R1+0x720], R28 ;  /* 0x0007201c01007387 */ /* 0x0003e80000100a00 */
[----:B------:R0:W-:Y:S01]  /*7ef0*/  STL.64 [R1+0x718], R20 ;  /* 0x0007181401007387 */ /* 0x0001e20000100a00 */
[----:B--2---:R-:W-:Y:S01]  /*7f00*/  LEA R12, P2, R8, R0, 0x1 ;  /* 0x00000000080c7211 */ /* 0x004fe200078408ff */
[----:B------:R-:W-:-:S03]  /*7f10*/  IMAD R27, R27, 0x2, R8 ;  /* 0x000000021b1b7824 */ /* 0x000fc600078e0208 */
[----:B------:R-:W-:Y:S02]  /*7f20*/  LEA.HI.X.SX32 R13, R8, R2, 0x1, P2 ;  /* 0x00000002080d7211 */ /* 0x000fe400010f0eff */
[-C--:B-1----:R-:W-:Y:S02]  /*7f30*/  LEA R28, P0, R27, R0.reuse, 0x1 ;  /* 0x000000001b1c7211 */ /* 0x082fe400078008ff */
[----:B0-----:R-:W-:Y:S01]  /*7f40*/  LEA R20, P1, R9, R0, 0x1 ;  /* 0x0000000009147211 */ /* 0x001fe200078208ff */
[----:B------:R0:W-:Y:S01]  /*7f50*/  STL.64 [R1+0x710], R12 ;  /* 0x0007100c01007387 */ /* 0x0001e20000100a00 */
[-C--:B------:R-:W-:Y:S02]  /*7f60*/  LEA.HI.X.SX32 R29, R27, R2.reuse, 0x1, P0 ;  /* 0x000000021b1d7211 */ /* 0x080fe400000f0eff */
[----:B------:R-:W-:Y:S02]  /*7f70*/  LEA.HI.X.SX32 R21, R9, R2, 0x1, P1 ;  /* 0x0000000209157211 */ /* 0x000fe400008f0eff */
[C---:B0-----:R-:W-:Y:S01]  /*7f80*/  LEA R12, P2, R11.reuse, R0, 0x1 ;  /* 0x000000000b0c7211 */ /* 0x041fe200078408ff */
[----:B------:R0:W-:Y:S03]  /*7f90*/  STL.64 [R1+0x708], R28 ;  /* 0x0007081c01007387 */ /* 0x0001e60000100a00 */
[----:B------:R-:W-:Y:S01]  /*7fa0*/  LEA.HI.X.SX32 R13, R11, R2, 0x1, P2 ;  /* 0x000000020b0d7211 */ /* 0x000fe200010f0eff */
[----:B------:R1:W-:Y:S04]  /*7fb0*/  STL.64 [R1+0x700], R20 ;  /* 0x0007001401007387 */ /* 0x0003e80000100a00 */
[----:B------:R2:W-:Y:S01]  /*7fc0*/  STL.64 [R1+0x6f8], R12 ;  /* 0x0006f80c01007387 */ /* 0x0005e20000100a00 */
[----:B0-----:R-:W-:-:S02]  /*7fd0*/  LEA R28, P0, R7, R0, 0x1 ;  /* 0x00000000071c7211 */ /* 0x001fc400078008ff */
[----:B-1----:R-:W-:Y:S02]  /*7fe0*/  LEA R20, P1, R5, R0, 0x1 ;  /* 0x0000000005147211 */ /* 0x002fe400078208ff */
[----:B------:R-:W-:Y:S02]  /*7ff0*/  LEA.HI.X.SX32 R29, R7, R2, 0x1, P0 ;  /* 0x00000002071d7211 */ /* 0x000fe400000f0eff */
[----:B--2---:R-:W-:Y:S02]  /*8000*/  LEA R12, P2, R3, R0, 0x1 ;  /* 0x00000000030c7211 */ /* 0x004fe400078408ff */
[-C--:B------:R-:W-:Y:S02]  /*8010*/  LEA.HI.X.SX32 R21, R5, R2.reuse, 0x1, P1 ;  /* 0x0000000205157211 */ /* 0x080fe400008f0eff */
[----:B------:R-:W-:Y:S01]  /*8020*/  LEA.HI.X.SX32 R13, R3, R2, 0x1, P2 ;  /* 0x00000002030d7211 */ /* 0x000fe200010f0eff */
[----:B------:R-:W-:Y:S04]  /*8030*/  STL.64 [R1+0x6f0], R28 ;  /* 0x0006f01c01007387 */ /* 0x000fe80000100a00 */
[----:B------:R-:W-:Y:S04]  /*8040*/  STL.64 [R1+0x6e8], R20 ;  /* 0x0006e81401007387 */ /* 0x000fe80000100a00 */
[----:B------:R3:W-:Y:S02]  /*8050*/  STL.64 [R1+0x6e0], R12 ;  /* 0x0006e00c01007387 */ /* 0x0007e40000100a00 */
[----:B---3--:R-:W-:-:S04]  /*8060*/  LEA R12, P0, R25, R0, 0x1 ;  /* 0x00000000190c7211 */ /* 0x008fc800078008ff */
[----:B------:R-:W-:-:S05]  /*8070*/  LEA.HI.X.SX32 R13, R25, R2, 0x1, P0 ;  /* 0x00000002190d7211 */ /* 0x000fca00000f0eff */
[----:B------:R0:W-:Y:S04]  /*8080*/  STL.64 [R1+0x6d8], R12 ;  /* 0x0006d80c01007387 */ /* 0x0001e80000100a00 */
[----:B0-----:R-:W2:Y:S01]  /*8090*/  LDL.LU.64 R12, [R1+0x1470] ;  /* 0x00147000010c7983 */ /* 0x001ea20000300a00 */
[CC--:B------:R-:W-:Y:S02]  /*80a0*/  LEA R28, P1, R23.reuse, R0.reuse, 0x1 ;  /* 0x00000000171c7211 */ /* 0x0c0fe400078208ff */
[C---:B------:R-:W-:Y:S02]  /*80b0*/  LEA R20, P2, R24.reuse, R0, 0x1 ;  /* 0x0000000018147211 */ /* 0x040fe400078408ff */
[-C--:B------:R-:W-:Y:S02]  /*80c0*/  LEA.HI.X.SX32 R29, R23, R2.reuse, 0x1, P1 ;  /* 0x00000002171d7211 */ /* 0x080fe400008f0eff */
[----:B------:R-:W-:-:S03]  /*80d0*/  LEA.HI.X.SX32 R21, R24, R2, 0x1, P2 ;  /* 0x0000000218157211 */ /* 0x000fc600010f0eff */
[----:B------:R-:W-:Y:S01]  /*80e0*/  STL.64 [R1+0x6d0], R28 ;  /* 0x0006d01c01007387 */ /* 0x000fe20000100a00 */
[----:B------:R-:W-:-:S03]  /*80f0*/  LEA R24, P1, R14, R0, 0x1 ;  /* 0x000000000e187211 */ /* 0x000fc600078208ff */
[----:B------:R0:W-:Y:S01]  /*8100*/  STL.64 [R1+0x6c8], R20 ;  /* 0x0006c81401007387 */ /* 0x0001e20000100a00 */
[----:B------:R-:W-:Y:S02]  /*8110*/  LEA.HI.X.SX32 R25, R14, R2, 0x1, P1 ;  /* 0x000000020e197211 */ /* 0x000fe400008f0eff */
[----:B0-----:R-:W-:-:S04]  /*8120*/  LEA R20, P2, R15, R0, 0x1 ;  /* 0x000000000f147211 */ /* 0x001fc800078408ff */
[----:B------:R-:W-:Y:S02]  /*8130*/  LEA.HI.X.SX32 R21, R15, R2, 0x1, P2 ;  /* 0x000000020f157211 */ /* 0x000fe400010f0eff */
[----:B----4-:R-:W-:-:S04]  /*8140*/  LEA R6, R6, R4, 0x1 ;  /* 0x0000000406067211 */ /* 0x010fc800078e08ff */
[----:B------:R-:W-:Y:S02]  /*8150*/  LEA R8, R26, R6, 0x1 ;  /* 0x000000061a087211 */ /* 0x000fe400078e08ff */
[----:B------:R-:W0:Y:S02]  /*8160*/  LDC R26, c[0x0][0x3d8] ;  /* 0x0000f600ff1a7b82 */ /* 0x000e240000000800 */
[----:B0-----:R-:W-:-:S06]  /*8170*/  LEA R10, R26, R8, 0x1 ;  /* 0x000000081a0a7211 */ /* 0x001fcc00078e08ff */
[----:B------:R-:W0:Y:S02]  /*8180*/  LDC R26, c[0x0][0x3d8] ;  /* 0x0000f600ff1a7b82 */ /* 0x000e240000000800 */
[----:B0-----:R-:W-:-:S06]  /*8190*/  IMAD R9, R26, 0x2, R10 ;  /* 0x000000021a097824 */ /* 0x001fcc00078e020a */
[----:B------:R-:W0:Y:S02]  /*81a0*/  LDC R26, c[0x0][0x3d8] ;  /* 0x0000f600ff1a7b82 */ /* 0x000e240000000800 */
[----:B0-----:R-:W-:-:S06]  /*81b0*/  LEA R11, R26, R9, 0x1 ;  /* 0x000000091a0b7211 */ /* 0x001fcc00078e08ff */
[----:B------:R-:W0:Y:S02]  /*81c0*/  LDC R26, c[0x0][0x3d8] ;  /* 0x0000f600ff1a7b82 */ /* 0x000e240000000800 */
[----:B0-----:R-:W-:-:S06]  /*81d0*/  LEA R5, R26, R11, 0x1 ;  /* 0x0000000b1a057211 */ /* 0x001fcc00078e08ff */
[----:B------:R-:W0:Y:S01]  /*81e0*/  LDC R26, c[0x0][0x3d8] ;  /* 0x0000f600ff1a7b82 */ /* 0x000e220000000800 */
[----:B--2---:R-:W-:-:S04]  /*81f0*/  LEA R28, P0, R12, R0, 0x1 ;  /* 0x000000000c1c7211 */ /* 0x004fc800078008ff */
[----:B------:R-:W-:-:S05]  /*8200*/  LEA.HI.X.SX32 R29, R12, R2, 0x1, P0 ;  /* 0x000000020c1d7211 */ /* 0x000fca00000f0eff */
[----:B------:R-:W-:Y:S04]  /*8210*/  STL.64 [R1+0x6c0], R28 ;  /* 0x0006c01c01007387 */ /* 0x000fe80000100a00 */
[----:B------:R-:W-:Y:S04]  /*8220*/  STL.64 [R1+0x6b8], R24 ;  /* 0x0006b81801007387 */ /* 0x000fe80000100a00 */
[----:B------:R1:W-:Y:S02]  /*8230*/  STL.64 [R1+0x6b0], R20 ;  /* 0x0006b01401007387 */ /* 0x0003e40000100a00 */
[----:B-1----:R-:W-:-:S04]  /*8240*/  LEA R20, P0, R16, R0, 0x1 ;  /* 0x0000000010147211 */ /* 0x002fc800078008ff */
[----:B------:R-:W-:-:S05]  /*8250*/  LEA.HI.X.SX32 R21, R16, R2, 0x1, P0 ;  /* 0x0000000210157211 */ /* 0x000fca00000f0eff */
[----:B------:R1:W-:Y:S04]  /*8260*/  STL.64 [R1+0x6a8], R20 ;  /* 0x0006a81401007387 */ /* 0x0003e80000100a00 */
[----:B-1----:R-:W2:Y:S01]  /*8270*/  LDL.LU.64 R20, [R1+0x1468] ;  /* 0x0014680001147983 */ /* 0x002ea20000300a00 */
[----:B0-----:R-:W-:Y:S02]  /*8280*/  IMAD R3, R26, 0x2, R5 ;  /* 0x000000021a037824 */ /* 0x001fe400078e0205 */
[----:B------:R-:W0:Y:S03]  /*8290*/  LDC R26, c[0x0][0x3d8] ;  /* 0x0000f600ff1a7b82 */ /* 0x000e260000000800 */
[----:B0-----:R-:W-:-:S05]  /*82a0*/  LEA R23, R26, R3, 0x1 ;  /* 0x000000031a177211 */ /* 0x001fca00078e08ff */
[----:B------:R-:W0:Y:S02]  /*82b0*/  LDC R26, c[0x0][0x3d8] ;  /* 0x0000f600ff1a7b82 */ /* 0x000e240000000800 */
[----:B0-----:R-:W-:-:S06]  /*82c0*/  LEA R7, R26, R23, 0x1 ;  /* 0x000000171a077211 */ /* 0x001fcc00078e08ff */
[----:B------:R-:W0:Y:S02]  /*82d0*/  LDC R26, c[0x0][0x3d8] ;  /* 0x0000f600ff1a7b82 */ /* 0x000e240000000800 */
[----:B0-----:R-:W-:-:S06]  /*82e0*/  IMAD R14, R26, 0x2, R7 ;  /* 0x000000021a0e7824 */ /* 0x001fcc00078e0207 */
[----:B------:R-:W0:Y:S02]  /*82f0*/  LDC R26, c[0x0][0x3d8] ;  /* 0x0000f600ff1a7b82 */ /* 0x000e240000000800 */
[----:B0-----:R-:W-:-:S06]  /*8300*/  LEA R12, R26, R14, 0x1 ;  /* 0x0000000e1a0c7211 */ /* 0x001fcc00078e08ff */
[----:B------:R-:W0:Y:S01]  /*8310*/  LDC R26, c[0x0][0x3d8] ;  /* 0x0000f600ff1a7b82 */ /* 0x000e220000000800 */
[CC--:B------:R-:W-:Y:S02]  /*8320*/  LEA R28, P1, R17.reuse, R0.reuse, 0x1 ;  /* 0x00000000111c7211 */ /* 0x0c0fe400078208ff */
[----:B------:R-:W-:Y:S02]  /*8330*/  LEA R24, P2, R18, R0, 0x1 ;  /* 0x0000000012187211 */ /* 0x000fe400078408ff */
[----:B------:R-:W-:Y:S02]  /*8340*/  LEA.HI.X.SX32 R29, R17, R2, 0x1, P1 ;  /* 0x00000002111d7211 */ /* 0x000fe400008f0eff */
[----:B0-----:R-:W-:Y:S02]  /*8350*/  LEA R16, R26, R12, 0x1 ;  /* 0x0000000c1a107211 */ /* 0x001fe400078e08ff */
[----:B------:R-:W0:Y:S01]  /*8360*/  LDC R26, c[0x0][0x3d8] ;  /* 0x0000f600ff1a7b82 */ /* 0x000e220000000800 */
[----:B------:R-:W-:Y:S01]  /*8370*/  LEA.HI.X.SX32 R25, R18, R2, 0x1, P2 ;  /* 0x0000000212197211 */ /* 0x000fe200010f0eff */
[----:B------:R1:W-:Y:S04]  /*8380*/  STL.64 [R1+0x1460], R12 ;  /* 0x0014600c01007387 */ /* 0x0003e80000100a00 */
[----:B------:R2:W-:Y:S04]  /*8390*/  STL.64 [R1+0x6a0], R28 ;  /* 0x0006a01c01007387 */ /* 0x0005e80000100a00 */
[----:B------:R3:W-:Y:S01]  /*83a0*/  STL.64 [R1+0x698], R24 ;  /* 0x0006981801007387 */ /* 0x0007e20000100a00 */
[----:B-1----:R-:W-:-:S04]  /*83b0*/  LEA R12, P0, R19, R0, 0x1 ;  /* 0x00000000130c7211 */ /* 0x002fc800078008ff */
[----:B------:R-:W-:Y:S01]  /*83c0*/  LEA.HI.X.SX32 R13, R19, R2, 0x1, P0 ;  /* 0x00000002130d7211 */ /* 0x000fe200000f0eff */
[----:B0-----:R-:W-:Y:S02]  /*83d0*/  IMAD R15, R26, 0x2, R16 ;  /* 0x000000021a0f7824 */ /* 0x001fe400078e0210 */
[----:B------:R-:W0:Y:S02]  /*83e0*/  LDC R26, c[0x0][0x3d8] ;  /* 0x0000f600ff1a7b82 */ /* 0x000e240000000800 */
[----:B------:R1:W-:Y:S01]  /*83f0*/  STL.64 [R1+0x690], R12 ;  /* 0x0006900c01007387 */ /* 0x0003e20000100a00 */
[----:B0-----:R-:W-:-:S05]  /*8400*/  LEA R18, R26, R15, 0x1 ;  /* 0x0000000f1a127211 */ /* 0x001fca00078e08ff */
[----:B------:R-:W0:Y:S02]  /*8410*/  LDC R26, c[0x0][0x3d8] ;  /* 0x0000f600ff1a7b82 */ /* 0x000e240000000800 */
[----:B0-----:R-:W-:-:S06]  /*8420*/  LEA R17, R26, R18, 0x1 ;  /* 0x000000121a117211 */ /* 0x001fcc00078e08ff */
[----:B------:R-:W0:Y:S01]  /*8430*/  LDC R26, c[0x0][0x3d8] ;  /* 0x0000f600ff1a7b82 */ /* 0x000e220000000800 */
[CC--:B--2---:R-:W-:Y:S02]  /*8440*/  LEA R28, P1, R20.reuse, R0.reuse, 0x1 ;  /* 0x00000000141c7211 */ /* 0x0c4fe400078208ff */
[C---:B---3--:R-:W-:Y:S02]  /*8450*/  LEA R24, P2, R21.reuse, R0, 0x1 ;  /* 0x0000000015187211 */ /* 0x048fe400078408ff */
[-C--:B------:R-:W-:Y:S02]  /*8460*/  LEA.HI.X.SX32 R29, R20, R2.reuse, 0x1, P1 ;  /* 0x00000002141d7211 */ /* 0x080fe400008f0eff */
[----:B------:R-:W-:-:S03]  /*8470*/  LEA.HI.X.SX32 R25, R21, R2, 0x1, P2 ;  /* 0x0000000215197211 */ /* 0x000fc600010f0eff */
[----:B------:R-:W-:Y:S01]  /*8480*/  STL.64 [R1+0x688], R28 ;  /* 0x0006881c01007387 */ /* 0x000fe20000100a00 */
[----:B------:R-:W-:-:S03]  /*8490*/  LEA R20, P1, R4, R0, 0x1 ;  /* 0x0000000004147211 */ /* 0x000fc600078208ff */
[----:B------:R2:W-:Y:S01]  /*84a0*/  STL.64 [R1+0x680], R24 ;  /* 0x0006801801007387 */ /* 0x0005e20000100a00 */
[----:B-1----:R-:W-:Y:S02]  /*84b0*/  LEA R12, P2, R6, R0, 0x1 ;  /* 0x00000000060c7211 */ /* 0x002fe400078408ff */
[-C--:B------:R-:W-:Y:S02]  /*84c0*/  LEA.HI.X.SX32 R21, R4, R2.reuse, 0x1, P1 ;  /* 0x0000000204157211 */ /* 0x080fe400008f0eff */
[----:B------:R-:W-:Y:S02]  /*84d0*/  LEA.HI.X.SX32 R13, R6, R2, 0x1, P2 ;  /* 0x00000002060d7211 */ /* 0x000fe400010f0eff */
[----:B--2---:R-:W-:-:S04]  /*84e0*/  LEA R24, P0, R22, R0, 0x1 ;  /* 0x0000000016187211 */ /* 0x004fc800078008ff */
[----:B------:R-:W-:-:S05]  /*84f0*/  LEA.HI.X.SX32 R25, R22, R2, 0x1, P0 ;  /* 0x0000000216197211 */ /* 0x000fca00000f0eff */
[----:B------:R1:W-:Y:S04]  /*8500*/  STL.64 [R1+0x678], R24 ;  /* 0x0006781801007387 */ /* 0x0003e80000100a00 */
[----:B------:R2:W-:Y:S04]  /*8510*/  STL.64 [R1+0x670], R20 ;  /* 0x0006701401007387 */ /* 0x0005e80000100a00 */
[----:B------:R3:W-:Y:S01]  /*8520*/  STL.64 [R1+0x668], R12 ;  /* 0x0006680c01007387 */ /* 0x0007e20000100a00 */
[-C--:B-1----:R-:W-:Y:S02]  /*8530*/  LEA R24, P0, R8, R0.reuse, 0x1 ;  /* 0x0000000008187211 */ /* 0x082fe400078008ff */
[----:B--2---:R-:W-:-:S02]  /*8540*/  LEA R20, P1, R10, R0, 0x1 ;  /* 0x000000000a147211 */ /* 0x004fc400078208ff */
[C---:B---3--:R-:W-:Y:S02]  /*8550*/  LEA R12, P2, R9.reuse, R0, 0x1 ;  /* 0x00000000090c7211 */ /* 0x048fe400078408ff */
[-C--:B------:R-:W-:Y:S02]  /*8560*/  LEA.HI.X.SX32 R21, R10, R2.reuse, 0x1, P1 ;  /* 0x000000020a157211 */ /* 0x080fe400008f0eff */
[-C--:B------:R-:W-:Y:S02]  /*8570*/  LEA.HI.X.SX32 R25, R8, R2.reuse, 0x1, P0 ;  /* 0x0000000208197211 */ /* 0x080fe400000f0eff */
[----:B------:R-:W-:Y:S01]  /*8580*/  LEA.HI.X.SX32 R13, R9, R2, 0x1, P2 ;  /* 0x00000002090d7211 */ /* 0x000fe200010f0eff */
[----:B------:R-:W-:Y:S04]  /*8590*/  STL.64 [R1+0x658], R20 ;  /* 0x0006581401007387 */ /* 0x000fe80000100a00 */
[----:B------:R1:W-:Y:S04]  /*85a0*/  STL.64 [R1+0x660], R24 ;  /* 0x0006601801007387 */ /* 0x0003e80000100a00 */
[----:B------:R2:W-:Y:S01]  /*85b0*/  STL.64 [R1+0x650], R12 ;  /* 0x0006500c01007387 */ /* 0x0005e20000100a00 */
[----:B-1----:R-:W-:-:S02]  /*85c0*/  LEA R24, P0, R11, R0, 0x1 ;  /* 0x000000000b187211 */ /* 0x002fc400078008ff */
[----:B--2---:R-:W-:Y:S02]  /*85d0*/  LEA R12, P1, R5, R0, 0x1 ;  /* 0x00000000050c7211 */ /* 0x004fe400078208ff */
[-C--:B------:R-:W-:Y:S02]  /*85e0*/  LEA.HI.X.SX32 R25, R11, R2.reuse, 0x1, P0 ;  /* 0x000000020b197211 */ /* 0x080fe400000f0eff */
[----:B------:R-:W-:Y:S02]  /*85f0*/  LEA.HI.X.SX32 R13, R5, R2, 0x1, P1 ;  /* 0x00000002050d7211 */ /* 0x000fe400008f0eff */
[C---:B------:R-:W-:Y:S01]  /*8600*/  LEA R8, P2, R3.reuse, R0, 0x1 ;  /* 0x0000000003087211 */ /* 0x040fe200078408ff */
[----:B------:R-:W-:Y:S04]  /*8610*/  STL.64 [R1+0x648], R24 ;  /* 0x0006481801007387 */ /* 0x000fe80000100a00 */
[----:B------:R1:W-:Y:S01]  /*8620*/  STL.64 [R1+0x640], R12 ;  /* 0x0006400c01007387 */ /* 0x0003e20000100a00 */
[----:B------:R-:W-:-:S02]  /*8630*/  LEA.HI.X.SX32 R9, R3, R2, 0x1, P2 ;  /* 0x0000000203097211 */ /* 0x000fc400010f0eff */
[----:B-1----:R-:W-:-:S04]  /*8640*/  LEA R12, P0, R23, R0, 0x1 ;  /* 0x00000000170c7211 */ /* 0x002fc800078008ff */
[----:B------:R-:W-:Y:S01]  /*8650*/  LEA.HI.X.SX32 R13, R23, R2, 0x1, P0 ;  /* 0x00000002170d7211 */ /* 0x000fe200000f0eff */
[----:B------:R-:W-:Y:S04]  /*8660*/  STL.64 [R1+0x638], R8 ;  /* 0x0006380801007387 */ /* 0x000fe80000100a00 */
[----:B------:R1:W-:Y:S04]  /*8670*/  STL.64 [R1+0x630], R12 ;  /* 0x0006300c01007387 */ /* 0x0003e80000100a00 */
[----:B-1----:R-:W2:Y:S01]  /*8680*/  LDL.LU.64 R12, [R1+0x1460] ;  /* 0x00146000010c7983 */ /* 0x002ea20000300a00 */
[----:B0-----:R-:W-:-:S02]  /*8690*/  IMAD R19, R26, 0x2, R17 ;  /* 0x000000021a137824 */ /* 0x001fc400078e0211 */
        /* <DEDUP_REMOVED lines=9> */
[----:B------:R-:W-:Y:S02]  /*8730*/  LEA R24, P2, R14, R0, 0x1 ;  /* 0x000000000e187211 */ /* 0x000fe400078408ff */
[----:B0-----:R-:W-:-:S05]  /*8740*/  LEA R9, R26, R5, 0x1 ;  /* 0x000000051a097211 */ /* 0x001fca00078e08ff */
[----:B------:R-:W0:Y:S01]  /*8750*/  LDC R26, c[0x0][0x3d8] ;  /* 0x0000f600ff1a7b82 */ /* 0x000e220000000800 */
[----:B------:R-:W-:Y:S01]  /*8760*/  LEA.HI.X.SX32 R25, R14, R2, 0x1, P2 ;  /* 0x000000020e197211 */ /* 0x000fe200010f0eff */
[----:B0-----:R-:W-:-:S06]  /*8770*/  IMAD R14, R26, 0x2, R9 ;  /* 0x000000021a0e7824 */ /* 0x001fcc00078e0209 */
[----:B------:R-:W0:Y:S01]  /*8780*/  LDC R26, c[0x0][0x3d8] ;  /* 0x0000f600ff1a7b82 */ /* 0x000e220000000800 */
[----:B------:R-:W-:Y:S02]  /*8790*/  LEA R28, P1, R7, R0, 0x1 ;  /* 0x00000000071c7211 */ /* 0x000fe400078208ff */
[----:B0-----:R-:W-:-:S05]  /*87a0*/  LEA R6, R26, R14, 0x1 ;  /* 0x0000000e1a067211 */ /* 0x001fca00078e08ff */
[----:B------:R-:W0:Y:S01]  /*87b0*/  LDC R26, c[0x0][0x3d8] ;  /* 0x0000f600ff1a7b82 */ /* 0x000e220000000800 */
[----:B------:R-:W-:Y:S02]  /*87c0*/  LEA.HI.X.SX32 R29, R7, R2, 0x1, P1 ;  /* 0x00000002071d7211 */ /* 0x000fe400008f0eff */
[----:B0-----:R-:W-:-:S05]  /*87d0*/  LEA R7, R26, R6, 0x1 ;  /* 0x000000061a077211 */ /* 0x001fca00078e08ff */
[----:B------:R-:W0:Y:S02]  /*87e0*/  LDC R26, c[0x0][0x3d8] ;  /* 0x0000f600ff1a7b82 */ /* 0x000e240000000800 */
[----:B0-----:R-:W-:-:S06]  /*87f0*/  IMAD R11, R26, 0x2, R7 ;  /* 0x000000021a0b7824 */ /* 0x001fcc00078e0207 */
[----:B------:R-:W0:Y:S02]  /*8800*/  LDC R26, c[0x0][0x3d8] ;  /* 0x0000f600ff1a7b82 */ /* 0x000e240000000800 */
[----:B0-----:R-:W-:-:S06]  /*8810*/  LEA R3, R26, R11, 0x1 ;  /* 0x0000000b1a037211 */ /* 0x001fcc00078e08ff */
[----:B------:R-:W0:Y:S01]  /*8820*/  LDC R26, c[0x0][0x3d8] ;  /* 0x0000f600ff1a7b82 */ /* 0x000e220000000800 */
[----:B------:R-:W-:Y:S01]  /*8830*/  STL.64 [R1+0x628], R28 ;  /* 0x0006281c01007387 */ /* 0x000fe20000100a00 */
[----:B------:R-:W-:-:S03]  /*8840*/  LEA R22, P2, R15, R0, 0x1 ;  /* 0x000000000f167211 */ /* 0x000fc600078408ff */
[----:B------:R1:W-:Y:S01]  /*8850*/  STL.64 [R1+0x620], R24 ;  /* 0x0006201801007387 */ /* 0x0003e20000100a00 */
[----:B------:R-:W-:Y:S02]  /*8860*/  LEA.HI.X.SX32 R23, R15, R2, 0x1, P2 ;  /* 0x000000020f177211 */ /* 0x000fe400010f0eff */
[----:B-1----:R-:W-:Y:S02]  /*8870*/  LEA R24, P1, R16, R0, 0x1 ;  /* 0x0000000010187211 */ /* 0x002fe400078208ff */
[----:B0-----:R-:W-:Y:S02]  /*8880*/  LEA R8, R26, R3, 0x1 ;  /* 0x000000031a087211 */ /* 0x001fe400078e08ff */
[----:B------:R-:W0:Y:S01]  /*8890*/  LDC R26, c[0x0][0x3d8] ;  /* 0x0000f600ff1a7b82 */ /* 0x000e220000000800 */
[----:B------:R-:W-:Y:S02]  /*88a0*/  LEA.HI.X.SX32 R25, R16, R2, 0x1, P1 ;  /* 0x0000000210197211 */ /* 0x000fe400008f0eff */
[----:B--2---:R-:W-:-:S04]  /*88b0*/  LEA R28, P0, R12, R0, 0x1 ;  /* 0x000000000c1c7211 */ /* 0x004fc800078008ff */
[----:B------:R-:W-:-:S05]  /*88c0*/  LEA.HI.X.SX32 R29, R12, R2, 0x1, P0 ;  /* 0x000000020c1d7211 */ /* 0x000fca00000f0eff */
[----:B------:R-:W-:Y:S04]  /*88d0*/  STL.64 [R1+0x618], R28 ;  /* 0x0006181c01007387 */ /* 0x000fe80000100a00 */
[----:B------:R1:W-:Y:S04]  /*88e0*/  STL.64 [R1+0x610], R24 ;  /* 0x0006101801007387 */ /* 0x0003e80000100a00 */
[----:B------:R2:W-:Y:S01]  /*88f0*/  STL.64 [R1+0x608], R22 ;  /* 0x0006081601007387 */ /* 0x0005e20000100a00 */
[-C--:B-1----:R-:W-:Y:S02]  /*8900*/  LEA R24, P1, R17, R0.reuse, 0x1 ;  /* 0x0000000011187211 */ /* 0x082fe400078208ff */
[----:B--2---:R-:W-:-:S04]  /*8910*/  LEA R22, P2, R19, R0, 0x1 ;  /* 0x0000000013167211 */ /* 0x004fc800078408ff */
[----:B------:R-:W-:Y:S02]  /*8920*/  LEA.HI.X.SX32 R23, R19, R2, 0x1, P2 ;  /* 0x0000000213177211 */ /* 0x000fe400010f0eff */
[C---:B------:R-:W-:Y:S02]  /*8930*/  LEA R16, P2, R10.reuse, R0, 0x1 ;  /* 0x000000000a107211 */ /* 0x040fe400078408ff */
[-C--:B------:R-:W-:Y:S02]  /*8940*/  LEA.HI.X.SX32 R25, R17, R2.reuse, 0x1, P1 ;  /* 0x0000000211197211 */ /* 0x080fe400008f0eff */
[----:B------:R-:W-:Y:S01]  /*8950*/  LEA.HI.X.SX32 R17, R10, R2, 0x1, P2 ;  /* 0x000000020a117211 */ /* 0x000fe200010f0eff */
[----:B0-----:R-:W-:Y:S02]  /*8960*/  IMAD R10, R26, 0x2, R8 ;  /* 0x000000021a0a7824 */ /* 0x001fe400078e0208 */
[----:B------:R-:W0:Y:S01]  /*8970*/  LDC R26, c[0x0][0x3d8] ;  /* 0x0000f600ff1a7b82 */ /* 0x000e220000000800 */
[----:B------:R-:W-:-:S04]  /*8980*/  LEA R28, P0, R18, R0, 0x1 ;  /* 0x00000000121c7211 */ /* 0x000fc800078008ff */
[----:B------:R-:W-:-:S05]  /*8990*/  LEA.HI.X.SX32 R29, R18, R2, 0x1, P0 ;  /* 0x00000002121d7211 */ /* 0x000fca00000f0eff */
[----:B------:R-:W-:Y:S04]  /*89a0*/  STL.64 [R1+0x600], R28 ;  /* 0x0006001c01007387 */ /* 0x000fe80000100a00 */
[----:B------:R-:W-:Y:S04]  /*89b0*/  STL.64 [R1+0x5f8], R24 ;  /* 0x0005f81801007387 */ /* 0x000fe80000100a00 */
[----:B------:R1:W-:Y:S02]  /*89c0*/  STL.64 [R1+0x5f0], R22 ;  /* 0x0005f01601007387 */ /* 0x0003e40000100a00 */
[----:B-1----:R-:W-:-:S04]  /*89d0*/  LEA R22, P0, R4, R0, 0x1 ;  /* 0x0000000004167211 */ /* 0x002fc800078008ff */
[----:B------:R-:W-:Y:S02]  /*89e0*/  LEA.HI.X.SX32 R23, R4, R2, 0x1, P0 ;  /* 0x0000000204177211 */ /* 0x000fe400000f0eff */
[----:B0-----:R-:W-:Y:S02]  /*89f0*/  LEA R4, R26, R10, 0x1 ;  /* 0x0000000a1a047211 */ /* 0x001fe400078e08ff */
[----:B------:R-:W0:Y:S01]  /*8a00*/  LDC R26, c[0x0][0x3d8] ;  /* 0x0000f600ff1a7b82 */ /* 0x000e220000000800 */
[----:B------:R-:W-:-:S04]  /*8a10*/  LEA R18, P1, R20, R0, 0x1 ;  /* 0x0000000014127211 */ /* 0x000fc800078208ff */
[----:B------:R-:W-:Y:S02]  /*8a20*/  LEA.HI.X.SX32 R19, R20, R2, 0x1, P1 ;  /* 0x0000000214137211 */ /* 0x000fe400008f0eff */
[----:B------:R-:W-:-:S04]  /*8a30*/  LEA R20, P0, R5, R0, 0x1 ;  /* 0x0000000005147211 */ /* 0x000fc800078008ff */
[----:B------:R-:W-:Y:S02]  /*8a40*/  LEA.HI.X.SX32 R21, R5, R2, 0x1, P0 ;  /* 0x0000000205157211 */ /* 0x000fe400000f0eff */
[----:B0-----:R-:W-:Y:S02]  /*8a50*/  LEA R5, R26, R4, 0x1 ;  /* 0x000000041a057211 */ /* 0x001fe400078e08ff */
[----:B------:R-:W0:Y:S01]  /*8a60*/  LDC R26, c[0x0][0x3d8] ;  /* 0x0000f600ff1a7b82 */ /* 0x000e220000000800 */
[----:B------:R-:W-:Y:S04]  /*8a70*/  STL.64 [R1+0x5e8], R22 ;  /* 0x0005e81601007387 */ /* 0x000fe80000100a00 */
[----:B------:R1:W-:Y:S02]  /*8a80*/  STL.64 [R1+0x5e0], R18 ;  /* 0x0005e01201007387 */ /* 0x0003e40000100a00 */
[----:B-1----:R-:W-:-:S04]  /*8a90*/  LEA R18, P1, R9, R0, 0x1 ;  /* 0x0000000009127211 */ /* 0x002fc800078208ff */
[----:B------:R-:W-:Y:S01]  /*8aa0*/  LEA.HI.X.SX32 R19, R9, R2, 0x1, P1 ;  /* 0x0000000209137211 */ /* 0x000fe200008f0eff */
[----:B0-----:R-:W-:Y:S02]  /*8ab0*/  IMAD R9, R26, 0x2, R5 ;  /* 0x000000021a097824 */ /* 0x001fe400078e0205 */
[----:B------:R-:W0:Y:S01]  /*8ac0*/  LDC R26, c[0x0][0x3d8] ;  /* 0x0000f600ff1a7b82 */ /* 0x000e220000000800 */
        /* <DEDUP_REMOVED lines=8> */
[----:B------:R-:W-:-:S05]  /*8b50*/  LEA.HI.X.SX32 R17, R14, R2, 0x1, P2 ;  /* 0x000000020e117211 */ /* 0x000fca00010f0eff */
[----:B------:R1:W-:Y:S02]  /*8b60*/  STL.64 [R1+0x5c0], R16 ;  /* 0x0005c01001007387 */ /* 0x0003e40000100a00 */
[----:B-1----:R-:W-:-:S04]  /*8b70*/  LEA R16, P1, R7, R0, 0x1 ;  /* 0x0000000007107211 */ /* 0x002fc800078208ff */
        /* <DEDUP_REMOVED lines=26> */
[----:B------:R-:W-:Y:S01]  /*8d20*/  LEA.HI.X.SX32 R15, R5, R2, 0x1, P1 ;  /* 0x00000002050f7211 */ /* 0x000fe200008f0eff */
[----:B0-----:R-:W-:Y:S02]  /*8d30*/  IMAD R5, R26, 0x2, R4 ;  /* 0x000000021a057824 */ /* 0x001fe400078e0204 */
[----:B------:R-:W0:Y:S01]  /*8d40*/  LDC R26, c[0x0][0x3d8] ;  /* 0x0000f600ff1a7b82 */ /* 0x000e220000000800 */
[C---:B------:R-:W-:Y:S01]  /*8d50*/  LEA R10, P2, R9.reuse, R0, 0x1 ;  /* 0x00000000090a7211 */ /* 0x040fe200078408ff */
[----:B------:R1:W-:Y:S03]  /*8d60*/  STL.64 [R1+0x588], R16 ;  /* 0x0005881001007387 */ /* 0x0003e60000100a00 */
[----:B------:R-:W-:Y:S01]  /*8d70*/  LEA.HI.X.SX32 R11, R9, R2, 0x1, P2 ;  /* 0x00000002090b7211 */ /* 0x000fe200010f0eff */
[----:B------:R2:W-:Y:S04]  /*8d80*/  STL.64 [R1+0x580], R14 ;  /* 0x0005800e01007387 */ /* 0x0005e80000100a00 */
[----:B------:R3:W-:Y:S01]  /*8d90*/  STL.64 [R1+0x578], R10 ;  /* 0x0005780a01007387 */ /* 0x0007e20000100a00 */
[----:B-1----:R-:W-:-:S02]  /*8da0*/  LEA R16, P0, R6, R0, 0x1 ;  /* 0x0000000006107211 */ /* 0x002fc400078008ff */
[C---:B--2---:R-:W-:Y:S02]  /*8db0*/  LEA R14, P1, R7.reuse, R0, 0x1 ;  /* 0x00000000070e7211 */ /* 0x044fe400078208ff */
[----:B------:R-:W-:Y:S02]  /*8dc0*/  LEA.HI.X.SX32 R17, R6, R2, 0x1, P0 ;  /* 0x0000000206117211 */ /* 0x000fe400000f0eff */
[C---:B---3--:R-:W-:Y:S02]  /*8dd0*/  LEA R10, P2, R8.reuse, R0, 0x1 ;  /* 0x00000000080a7211 */ /* 0x048fe400078408ff */
[-C--:B------:R-:W-:Y:S02]  /*8de0*/  LEA.HI.X.SX32 R15, R7, R2.reuse, 0x1, P1 ;  /* 0x00000002070f7211 */ /* 0x080fe400008f0eff */
[----:B------:R-:W-:Y:S01]  /*8df0*/  LEA.HI.X.SX32 R11, R8, R2, 0x1, P2 ;  /* 0x00000002080b7211 */ /* 0x000fe200010f0eff */
[----:B------:R1:W-:Y:S01]  /*8e00*/  STL.64 [R1+0x570], R16 ;  /* 0x0005701001007387 */ /* 0x0003e20000100a00 */
[----:B0-----:R-:W-:-:S03]  /*8e10*/  LEA R6, R26, R5, 0x1 ;  /* 0x000000051a067211 */ /* 0x001fc600078e08ff */
[----:B------:R0:W-:Y:S01]  /*8e20*/  STL.64 [R1+0x568], R14 ;  /* 0x0005680e01007387 */ /* 0x0001e20000100a00 */
[----:B------:R-:W-:-:S03]  /*8e30*/  LEA R8, P3, R6, R0, 0x1 ;  /* 0x0000000006087211 */ /* 0x000fc600078608ff */
[----:B------:R2:W-:Y:S01]  /*8e40*/  STL.64 [R1+0x560], R10 ;  /* 0x0005600a01007387 */ /* 0x0005e20000100a00 */
[CC--:B-1----:R-:W-:Y:S02]  /*8e50*/  LEA R16, P0, R3.reuse, R0.reuse, 0x1 ;  /* 0x0000000003107211 */ /* 0x0c2fe400078008ff */
[C---:B0-----:R-:W-:Y:S02]  /*8e60*/  LEA R14, P1, R4.reuse, R0, 0x1 ;  /* 0x00000000040e7211 */ /* 0x041fe400078208ff */
[----:B------:R-:W-:Y:S02]  /*8e70*/  LEA.HI.X.SX32 R17, R3, R2, 0x1, P0 ;  /* 0x0000000203117211 */ /* 0x000fe400000f0eff */
[C---:B--2---:R-:W-:Y:S02]  /*8e80*/  LEA R10, P2, R5.reuse, R0, 0x1 ;  /* 0x00000000050a7211 */ /* 0x044fe400078408ff */
[-C--:B------:R-:W-:Y:S02]  /*8e90*/  LEA.HI.X.SX32 R15, R4, R2.reuse, 0x1, P1 ;  /* 0x00000002040f7211 */ /* 0x080fe400008f0eff */
[----:B------:R-:W-:-:S02]  /*8ea0*/  LEA.HI.X.SX32 R11, R5, R2, 0x1, P2 ;  /* 0x00000002050b7211 */ /* 0x000fc400010f0eff */
[----:B------:R-:W-:Y:S01]  /*8eb0*/  LEA.HI.X.SX32 R9, R6, R2, 0x1, P3 ;  /* 0x0000000206097211 */ /* 0x000fe200018f0eff */
[----:B------:R-:W-:Y:S01]  /*8ec0*/  STL.64 [R1+0x558], R16 ;  /* 0x0005581001007387 */ /* 0x000fe20000100a00 */
[C---:B------:R-:W-:Y:S02]  /*8ed0*/  IMAD R0, R13.reuse, 0x7f, RZ ;  /* 0x0000007f0d007824 */ /* 0x040fe400078e02ff */
[C---:B------:R-:W-:Y:S01]  /*8ee0*/  IMAD R6, R13.reuse, 0x13, RZ ;  /* 0x000000130d067824 */ /* 0x040fe200078e02ff */
[----:B------:R-:W-:Y:S01]  /*8ef0*/  STL.64 [R1+0x550], R14 ;  /* 0x0005500e01007387 */ /* 0x000fe20000100a00 */
[----:B------:R-:W-:-:S03]  /*8f00*/  IMAD R7, R13, 0x14, RZ ;  /* 0x000000140d077824 */ /* 0x000fc600078e02ff */
[----:B------:R0:W-:Y:S01]  /*8f10*/  STL.64 [R1+0x548], R10 ;  /* 0x0005480a01007387 */ /* 0x0001e20000100a00 */
[----:B------:R-:W-:-:S03]  /*8f20*/  IMAD R2, R13, 0x2a, RZ ;  /* 0x0000002a0d027824 */ /* 0x000fc600078e02ff */
[----:B------:R1:W-:Y:S04]  /*8f30*/  STL.64 [R1+0x540], R8 ;  /* 0x0005400801007387 */ /* 0x0003e80000100a00 */
[----:B------:R2:W-:Y:S01]  /*8f40*/  STL [R1+0x150], R0 ;  /* 0x0001500001007387 */ /* 0x0005e20000100800 */
[----:B0-----:R-:W-:-:S03]  /*8f50*/  IMAD R10, R13, 0x17, RZ ;  /* 0x000000170d0a7824 */ /* 0x001fc600078e02ff */
[----:B------:R0:W-:Y:S01]  /*8f60*/  STL.64 [R1+0x1458], R6 ;  /* 0x0014580601007387 */ /* 0x0001e20000100a00 */
[C---:B------:R-:W-:Y:S02]  /*8f70*/  IMAD R11, R13.reuse, 0x18, RZ ;  /* 0x000000180d0b7824 */ /* 0x040fe400078e02ff */
[C---:B-1----:R-:W-:Y:S02]  /*8f80*/  IMAD R8, R13.reuse, 0x15, RZ ;  /* 0x000000150d087824 */ /* 0x042fe400078e02ff */
[C---:B------:R-:W-:Y:S02]  /*8f90*/  IMAD R9, R13.reuse, 0x16, RZ ;  /* 0x000000160d097824 */ /* 0x040fe400078e02ff */
[----:B--2---:R-:W-:-:S03]  /*8fa0*/  IMAD R0, R13, 0x2c, RZ ;  /* 0x0000002c0d007824 */ /* 0x004fc600078e02ff */
[----:B------:R-:W-:Y:S01]  /*8fb0*/  STL.64 [R1+0x1450], R8 ;  /* 0x0014500801007387 */ /* 0x000fe20000100a00 */
[----:B0-----:R-:W-:-:S03]  /*8fc0*/  IMAD R6, R13, 0x2b, RZ ;  /* 0x0000002b0d067824 */ /* 0x001fc600078e02ff */
[----:B------:R-:W-:Y:S04]  /*8fd0*/  STL.64 [R1+0x1448], R10 ;  /* 0x0014480a01007387 */ /* 0x000fe80000100a00 */
[----:B------:R0:W-:Y:S04]  /*8fe0*/  STL [R1], R2 ;  /* 0x0000000201007387 */ /* 0x0001e80000100800 */
[----:B------:R1:W-:Y:S01]  /*8ff0*/  STL [R1+0x4], R6 ;  /* 0x0000040601007387 */ /* 0x0003e20000100800 */
[----:B0-----:R-:W-:-:S03]  /*9000*/  IMAD R2, R13, 0x2d, RZ ;  /* 0x0000002d0d027824 */ /* 0x001fc600078e02ff */
[----:B------:R0:W-:Y:S01]  /*9010*/  STL [R1+0x8], R0 ;  /* 0x0000080001007387 */ /* 0x0001e20000100800 */
[----:B-1----:R-:W-:-:S03]  /*9020*/  IMAD R6, R13, 0x2e, RZ ;  /* 0x0000002e0d067824 */ /* 0x002fc600078e02ff */
[----:B------:R1:W-:Y:S04]  /*9030*/  STL [R1+0xc], R2 ;  /* 0x00000c0201007387 */ /* 0x0003e80000100800 */
[----:B------:R2:W-:Y:S01]  /*9040*/  STL [R1+0x10], R6 ;  /* 0x0000100601007387 */ /* 0x0005e20000100800 */
[C---:B0-----:R-:W-:Y:S02]  /*9050*/  IMAD R0, R13.reuse, 0x2f, RZ ;  /* 0x0000002f0d007824 */ /* 0x041fe400078e02ff */
[----:B-1----:R-:W-:-:S03]  /*9060*/  IMAD R2, R13, 0x30, RZ ;  /* 0x000000300d027824 */ /* 0x002fc600078e02ff */
[----:B------:R0:W-:Y:S01]  /*9070*/  STL [R1+0x14], R0 ;  /* 0x0000140001007387 */ /* 0x0001e20000100800 */
[----:B--2---:R-:W-:-:S03]  /*9080*/  IMAD R6, R13, 0x31, RZ ;  /* 0x000000310d067824 */ /* 0x004fc600078e02ff */
        /* <DEDUP_REMOVED lines=29> */
[----:B--2---:R-:W-:-:S03]  /*9260*/  SHF.L.U32 R6, R13, 0x6, RZ ;  /* 0x000000060d067819 */ /* 0x004fc600000006ff */
        /* <DEDUP_REMOVED lines=118> */
[----:B------:R-:W-:Y:S01]  /*99d0*/  STL [R1+0x140], R0 ;  /* 0x0001400001007387 */ /* 0x000fe20000100800 */
[----:B--2---:R-:W-:-:S03]  /*99e0*/  IMAD R6, R13, 0x7c, RZ ;  /* 0x0000007c0d067824 */ /* 0x004fc600078e02ff */
[----:B------:R0:W-:Y:S01]  /*99f0*/  STL [R1+0x144], R2 ;  /* 0x0001440201007387 */ /* 0x0001e20000100800 */
[----:B------:R-:W-:-:S03]  /*9a00*/  MOV R8, 0xff800000 ;  /* 0xff80000000087802 */ /* 0x000fc60000000f00 */
[----:B------:R1:W-:Y:S01]  /*9a10*/  STL [R1+0x148], R6 ;  /* 0x0001480601007387 */ /* 0x0003e20000100800 */
[----:B------:R-:W-:Y:S02]  /*9a20*/  IMAD.MOV.U32 R7, RZ, RZ, -0x800000 ;  /* 0xff800000ff077424 */ /* 0x000fe400078e00ff */
[----:B0-----:R-:W-:Y:S01]  /*9a30*/  IMAD R2, R13, 0x7d, RZ ;  /* 0x0000007d0d027824 */ /* 0x001fe200078e02ff */
[----:B-1----:R-:W-:-:S04]  /*9a40*/  MOV R6, 0xff800000 ;  /* 0xff80000000067802 */ /* 0x002fc80000000f00 */
[----:B------:R-:W-:Y:S04]  /*9a50*/  STL [R1+0x14c], R2 ;  /* 0x00014c0201007387 */ /* 0x000fe80000100800 */
[----:B------:R-:W-:Y:S04]  /*9a60*/  STL [R1+0x51c], R6 ;  /* 0x00051c0601007387 */ /* 0x000fe80000100800 */
[----:B------:R0:W-:Y:S04]  /*9a70*/  STL [R1+0x528], R8 ;  /* 0x0005280801007387 */ /* 0x0001e80000100800 */
[----:B------:R-:W-:Y:S04]  /*9a80*/  STL [R1+0x52c], R7 ;  /* 0x00052c0701007387 */ /* 0x000fe80000100800 */
[----:B------:R-:W-:Y:S04]  /*9a90*/  STL [R1+0x220], RZ ;  /* 0x000220ff01007387 */ /* 0x000fe80000100800 */
[----:B------:R1:W-:Y:S04]  /*9aa0*/  STL [R1+0x530], R6 ;  /* 0x0005300601007387 */ /* 0x0003e80000100800 */
[----:B------:R-:W-:Y:S04]  /*9ab0*/  STL [R1+0x224], RZ ;  /* 0x000224ff01007387 */ /* 0x000fe80000100800 */
        /* <DEDUP_REMOVED lines=30> */
[----:B------:R-:W1:Y:S04]  /*9ca0*/  LDL.64 R10, [R1+0x2a8] ;  /* 0x0002a800010a7983 */ /* 0x000e680000100a00 */
[----:B0-----:R-:W2:Y:S04]  /*9cb0*/  LDL.64 R8, [R1+0x2a0] ;  /* 0x0002a00001087983 */ /* 0x001ea80000100a00 */
        /* <DEDUP_REMOVED lines=18> */
[----:B------:R-:W-:Y:S01]  /*9de0*/  STL [R1+0x388], RZ ;  /* 0x000388ff01007387 */ /* 0x000fe20000100800 */
[----:B------:R-:W-:-:S03]  /*9df0*/  SHF.L.U32 R3, R13, 0x4, RZ ;  /* 0x000000040d037819 */ /* 0x000fc600000006ff */
        /* <DEDUP_REMOVED lines=13> */
[----:B------:R-:W-:-:S02]  /*9ed0*/  IMAD R4, R13, 0x11, RZ ;  /* 0x000000110d047824 */ /* 0x000fc400078e02ff */
[----:B------:R-:W-:Y:S02]  /*9ee0*/  IMAD R5, R13, 0x12, RZ ;  /* 0x000000120d057824 */ /* 0x000fe400078e02ff */
[----:B-1----:R-:W-:-:S05]  /*9ef0*/  IMAD.WIDE R6, R3, 0x2, R10 ;  /* 0x0000000203067825 */ /* 0x002fca00078e020a */
[----:B------:R2:W-:Y:S02]  /*9f00*/  STL.64 [R1+0x10a8], R6 ;  /* 0x0010a80601007387 */ /* 0x0005e40000100a00 */
[----:B--2---:R-:W-:-:S05]  /*9f10*/  IMAD.WIDE R6, R3, 0x2, R8 ;  /* 0x0000000203067825 */ /* 0x004fca00078e0208 */
[----:B------:R0:W-:Y:S02]  /*9f20*/  STL.64 [R1+0x10a0], R6 ;  /* 0x0010a00601007387 */ /* 0x0001e40000100a00 */
[----:B0-----:R-:W-:-:S05]  /*9f30*/  IMAD.WIDE R6, R4, 0x2, R10 ;  /* 0x0000000204067825 */ /* 0x001fca00078e020a */
[----:B------:R0:W-:Y:S02]  /*9f40*/  STL.64 [R1+0x1098], R6 ;  /* 0x0010980601007387 */ /* 0x0001e40000100a00 */
[----:B0-----:R-:W-:-:S05]  /*9f50*/  IMAD.WIDE R6, R4, 0x2, R8 ;  /* 0x0000000204067825 */ /* 0x001fca00078e0208 */
[----:B------:R0:W-:Y:S01]  /*9f60*/  STL.64 [R1+0x1090], R6 ;  /* 0x0010900601007387 */ /* 0x0001e20000100a00 */
[----:B------:R-:W-:-:S04]  /*9f70*/  IMAD.WIDE R8, R5, 0x2, R8 ;  /* 0x0000000205087825 */ /* 0x000fc800078e0208 */
[----:B0-----:R-:W-:-:S05]  /*9f80*/  IMAD.WIDE R6, R5, 0x2, R10 ;  /* 0x0000000205067825 */ /* 0x001fca00078e020a */
[----:B------:R0:W-:Y:S04]  /*9f90*/  STL.64 [R1+0x1088], R6 ;  /* 0x0010880601007387 */ /* 0x0001e80000100a00 */
[----:B0-----:R-:W2:Y:S04]  /*9fa0*/  LDL.LU.64 R6, [R1+0x1458] ;  /* 0x0014580001067983 */ /* 0x001ea80000300a00 */
[----:B------:R-:W3:Y:S04]  /*9fb0*/  LDL.64 R4, [R1+0x2a0] ;  /* 0x0002a00001047983 */ /* 0x000ee80000100a00 */
[----:B------:R2:W-:Y:S02]  /*9fc0*/  STL.64 [R1+0x1080], R8 ;  /* 0x0010800801007387 */ /* 0x0005e40000100a00 */
[----:B--2---:R-:W-:-:S05]  /*9fd0*/  IMAD.WIDE R8, R6, 0x2, R10 ;  /* 0x0000000206087825 */ /* 0x004fca00078e020a */
[----:B------:R3:W-:Y:S01]  /*9fe0*/  STL.64 [R1+0x1078], R8 ;  /* 0x0010780801007387 */ /* 0x0007e20000100a00 */
[----:B------:R-:W-:-:S04]  /*9ff0*/  IMAD.WIDE R10, R7, 0x2, R10 ;  /* 0x00000002070a7825 */ /* 0x000fc800078e020a */
[----:B---3--:R-:W-:-:S05]  /*a000*/  IMAD.WIDE R8, R6, 0x2, R4 ;  /* 0x0000000206087825 */ /* 0x008fca00078e0204 */
[----:B------:R0:W-:Y:S04]  /*a010*/  STL.64 [R1+0x1070], R8 ;  /* 0x0010700801007387 */ /* 0x0001e80000100a00 */
[----:B0-----:R-:W2:Y:S04]  /*a020*/  LDL.LU.64 R8, [R1+0x1450] ;  /* 0x0014500001087983 */ /* 0x001ea80000300a00 */
[----:B------:R0:W-:Y:S02]  /*a030*/  STL.64 [R1+0x1068], R10 ;  /* 0x0010680a01007387 */ /* 0x0001e40000100a00 */
[----:B0-----:R-:W-:-:S02]  /*a040*/  IMAD.WIDE R10, R7, 0x2, R4 ;  /* 0x00000002070a7825 */ /* 0x001fc400078e0204 */
[----:B------:R-:W2:Y:S04]  /*a050*/  LDL.64 R6, [R1+0x2a8] ;  /* 0x0002a80001067983 */ /* 0x000ea80000100a00 */
[----:B------:R2:W-:Y:S02]  /*a060*/  STL.64 [R1+0x1060], R10 ;  /* 0x0010600a01007387 */ /* 0x0005e40000100a00 */
[----:B--2---:R-:W-:-:S05]  /*a070*/  IMAD.WIDE R10, R8, 0x2, R6 ;  /* 0x00000002080a7825 */ /* 0x004fca00078e0206 */
[----:B------:R0:W-:Y:S02]  /*a080*/  STL.64 [R1+0x1058], R10 ;  /* 0x0010580a01007387 */ /* 0x0001e40000100a00 */
[----:B0-----:R-:W-:-:S05]  /*a090*/  IMAD.WIDE R10, R8, 0x2, R4 ;  /* 0x00000002080a7825 */ /* 0x001fca00078e0204 */
[----:B------:R0:W-:Y:S02]  /*a0a0*/  STL.64 [R1+0x1038], R10 ;  /* 0x0010380a01007387 */ /* 0x0001e40000100a00 */
[----:B0-----:R-:W-:-:S05]  /*a0b0*/  IMAD.WIDE R10, R9, 0x2, R6 ;  /* 0x00000002090a7825 */ /* 0x001fca00078e0206 */
[----:B------:R0:W-:Y:S04]  /*a0c0*/  STL.64 [R1+0x1030], R10 ;  /* 0x0010300a01007387 */ /* 0x0001e80000100a00 */
[----:B0-----:R-:W2:Y:S01]  /*a0d0*/  LDL.LU.64 R10, [R1+0x1448] ;  /* 0x00144800010a7983 */ /* 0x001ea20000300a00 */
[----:B------:R-:W-:-:S05]  /*a0e0*/  IMAD.WIDE R8, R9, 0x2, R4 ;  /* 0x0000000209087825 */ /* 0x000fca00078e0204 */
[----:B------:R2:W-:Y:S01]  /*a0f0*/  STL.64 [R1+0x1028], R8 ;  /* 0x0010280801007387 */ /* 0x0005e20000100a00 */
[C---:B------:R-:W-:Y:S02]  /*a100*/  IMAD R12, R13.reuse, 0x19, RZ ;  /* 0x000000190d0c7824 */ /* 0x040fe400078e02ff */
[C---:B------:R-:W-:Y:S02]  /*a110*/  IMAD R14, R13.reuse, 0x1a, RZ ;  /* 0x0000001a0d0e7824 */ /* 0x040fe400078e02ff */
[C---:B------:R-:W-:Y:S02]  /*a120*/  IMAD R15, R13.reuse, 0x1b, RZ ;  /* 0x0000001b0d0f7824 */ /* 0x040fe400078e02ff */
[C---:B------:R-:W-:Y:S02]  /*a130*/  IMAD R16, R13.reuse, 0x1c, RZ ;  /* 0x0000001c0d107824 */ /* 0x040fe400078e02ff */
[C---:B------:R-:W-:Y:S02]  /*a140*/  IMAD R17, R13.reuse, 0x1d, RZ ;  /* 0x0000001d0d117824 */ /* 0x040fe400078e02ff */
[----:B------:R-:W-:-:S02]  /*a150*/  IMAD R18, R13, 0x1e, RZ ;  /* 0x0000001e0d127824 */ /* 0x000fc400078e02ff */
[C---:B------:R-:W-:Y:S02]  /*a160*/  IMAD R19, R13.reuse, 0x1f, RZ ;  /* 0x0000001f0d137824 */ /* 0x040fe400078e02ff */
[C---:B------:R-:W-:Y:S02]  /*a170*/  IMAD.SHL.U32 R20, R13.reuse, 0x20, RZ ;  /* 0x000000200d147824 */ /* 0x040fe400078e00ff */
[----:B------:R-:W-:Y:S02]  /*a180*/  IMAD R21, R13, 0x21, RZ ;  /* 0x000000210d157824 */ /* 0x000fe400078e02ff */
[----:B--2---:R-:W-:-:S05]  /*a190*/  IMAD.WIDE R8, R10, 0x2, R6 ;  /* 0x000000020a087825 */ /* 0x004fca00078e0206 */
[----:B------:R0:W-:Y:S02]  /*a1a0*/  STL.64 [R1+0x1020], R8 ;  /* 0x0010200801007387 */ /* 0x0001e40000100a00 */
[----:B0-----:R-:W-:-:S05]  /*a1b0*/  IMAD.WIDE R8, R10, 0x2, R4 ;  /* 0x000000020a087825 */ /* 0x001fca00078e0204 */
[----:B------:R0:W-:Y:S02]  /*a1c0*/  STL.64 [R1+0x1018], R8 ;  /* 0x0010180801007387 */ /* 0x0001e40000100a00 */
[----:B0-----:R-:W-:-:S05]  /*a1d0*/  IMAD.WIDE R8, R11, 0x2, R6 ;  /* 0x000000020b087825 */ /* 0x001fca00078e0206 */
[----:B------:R0:W-:Y:S02]  /*a1e0*/  STL.64 [R1+0x1010], R8 ;  /* 0x0010100801007387 */ /* 0x0001e40000100a00 */
[----:B0-----:R-:W-:-:S04]  /*a1f0*/  IMAD.WIDE R8, R11, 0x2, R4 ;  /* 0x000000020b087825 */ /* 0x001fc800078e0204 */
[C---:B------:R-:W-:Y:S01]  /*a200*/  IMAD.WIDE R10, R12.reuse, 0x2, R6 ;  /* 0x000000020c0a7825 */ /* 0x040fe200078e0206 */
[----:B------:R0:W-:Y:S04]  /*a210*/  STL.64 [R1+0x1008], R8 ;  /* 0x0010080801007387 */ /* 0x0001e80000100a00 */
[----:B------:R1:W-:Y:S01]  /*a220*/  STL.64 [R1+0x1000], R10 ;  /* 0x0010000a01007387 */ /* 0x0003e20000100a00 */
[----:B0-----:R-:W-:-:S04]  /*a230*/  IMAD.WIDE R8, R12, 0x2, R4 ;  /* 0x000000020c087825 */ /* 0x001fc800078e0204 */
[C---:B-1----:R-:W-:Y:S01]  /*a240*/  IMAD.WIDE R10, R14.reuse, 0x2, R6 ;  /* 0x000000020e0a7825 */ /* 0x042fe200078e0206 */
[----:B------:R0:W-:Y:S04]  /*a250*/  STL.64 [R1+0xff8], R8 ;  /* 0x000ff80801007387 */ /* 0x0001e80000100a00 */
[----:B------:R1:W-:Y:S01]  /*a260*/  STL.64 [R1+0xff0], R10 ;  /* 0x000ff00a01007387 */ /* 0x0003e20000100a00 */
[----:B0-----:R-:W-:-:S04]  /*a270*/  IMAD.WIDE R8, R14, 0x2, R4 ;  /* 0x000000020e087825 */ /* 0x001fc800078e0204 */
[C---:B-1----:R-:W-:Y:S01]  /*a280*/  IMAD.WIDE R10, R15.reuse, 0x2, R6 ;  /* 0x000000020f0a7825 */ /* 0x042fe200078e0206 */
[----:B------:R0:W-:Y:S04]  /*a290*/  STL.64 [R1+0xfe8], R8 ;  /* 0x000fe80801007387 */ /* 0x0001e80000100a00 */
[----:B------:R1:W-:Y:S01]  /*a2a0*/  STL.64 [R1+0xfe0], R10 ;  /* 0x000fe00a01007387 */ /* 0x0003e20000100a00 */
[----:B0-----:R-:W-:-:S04]  /*a2b0*/  IMAD.WIDE R8, R15, 0x2, R4 ;  /* 0x000000020f087825 */ /* 0x001fc800078e0204 */
[C---:B------:R-:W-:Y:S01]  /*a2c0*/  IMAD.WIDE R14, R16.reuse, 0x2, R6 ;  /* 0x00000002100e7825 */ /* 0x040fe200078e0206 */
[----:B------:R0:W-:Y:S03]  /*a2d0*/  STL.64 [R1+0xfd8], R8 ;  /* 0x000fd80801007387 */ /* 0x0001e60000100a00 */
[----:B-1----:R-:W-:Y:S01]  /*a2e0*/  IMAD.WIDE R10, R16, 0x2, R4 ;  /* 0x00000002100a7825 */ /* 0x002fe200078e0204 */
[----:B------:R1:W-:Y:S04]  /*a2f0*/  STL.64 [R1+0xfd0], R14 ;  /* 0x000fd00e01007387 */ /* 0x0003e80000100a00 */
[----:B------:R2:W-:Y:S01]  /*a300*/  STL.64 [R1+0xfc8], R10 ;  /* 0x000fc80a01007387 */ /* 0x0005e20000100a00 */
[----:B0-----:R-:W-:-:S04]  /*a310*/  IMAD.WIDE R8, R17, 0x2, R6 ;  /* 0x0000000211087825 */ /* 0x001fc800078e0206 */
[----:B-1----:R-:W-:Y:S01]  /*a320*/  IMAD.WIDE R14, R17, 0x2, R4 ;  /* 0x00000002110e7825 */ /* 0x002fe200078e0204 */
[----:B------:R0:W-:Y:S03]  /*a330*/  STL.64 [R1+0xfc0], R8 ;  /* 0x000fc00801007387 */ /* 0x0001e60000100a00 */
[C---:B--2---:R-:W-:Y:S01]  /*a340*/  IMAD.WIDE R10, R18.reuse, 0x2, R6 ;  /* 0x00000002120a7825 */ /* 0x044fe200078e0206 */
[----:B------:R1:W-:Y:S04]  /*a350*/  STL.64 [R1+0xfb8], R14 ;  /* 0x000fb80e01007387 */ /* 0x0003e80000100a00 */
[----:B------:R2:W-:Y:S01]  /*a360*/  STL.64 [R1+0xfb0], R10 ;  /* 0x000fb00a01007387 */ /* 0x0005e20000100a00 */
[----:B0-----:R-:W-:-:S04]  /*a370*/  IMAD.WIDE R8, R18, 0x2, R4 ;  /* 0x0000000212087825 */ /* 0x001fc800078e0204 */
[C---:B-1----:R-:W-:Y:S01]  /*a380*/  IMAD.WIDE R14, R19.reuse, 0x2, R6 ;  /* 0x00000002130e7825 */ /* 0x042fe200078e0206 */
[----:B------:R0:W-:Y:S03]  /*a390*/  STL.64 [R1+0xfa8], R8 ;  /* 0x000fa80801007387 */ /* 0x0001e60000100a00 */
[----:B--2---:R-:W-:Y:S01]  /*a3a0*/  IMAD.WIDE R10, R19, 0x2, R4 ;  /* 0x00000002130a7825 */ /* 0x004fe200078e0204 */
[----:B0-----:R-:W2:Y:S04]  /*a3b0*/  LDL.LU R9, [R1] ;  /* 0x0000000001097983 */ /* 0x001ea80000300800 */
[----:B------:R0:W-:Y:S04]  /*a3c0*/  STL.64 [R1+0xfa0], R14 ;  /* 0x000fa00e01007387 */ /* 0x0001e80000100a00 */
[----:B------:R1:W-:Y:S04]  /*a3d0*/  STL.64 [R1+0xf98], R10 ;  /* 0x000f980a01007387 */ /* 0x0003e80000100a00 */
[----:B------:R-:W3:Y:S01]  /*a3e0*/  LDL.LU R8, [R1+0x4] ;  /* 0x0000040001087983 */ /* 0x000ee20000300800 */
[----:B0-----:R-:W-:-:S04]  /*a3f0*/  IMAD.WIDE R14, R20, 0x2, R6 ;  /* 0x00000002140e7825 */ /* 0x001fc800078e0206 */
[----:B-1----:R-:W-:Y:S01]  /*a400*/  IMAD.WIDE R10, R20, 0x2, R4 ;  /* 0x00000002140a7825 */ /* 0x002fe200078e0204 */
[----:B------:R0:W-:Y:S04]  /*a410*/  STL.64 [R1+0xf90], R14 ;  /* 0x000f900e01007387 */ /* 0x0001e80000100a00 */
[----:B------:R1:W-:Y:S04]  /*a420*/  STL.64 [R1+0xf88], R10 ;  /* 0x000f880a01007387 */ /* 0x0003e80000100a00 */
[----:B------:R-:W4:Y:S01]  /*a430*/  LDL.LU R16, [R1+0x8] ;  /* 0x0000080001107983 */ /* 0x000f220000300800 */
[----:B0-----:R-:W-:-:S04]  /*a440*/  IMAD.WIDE R14, R21, 0x2, R6 ;  /* 0x00000002150e7825 */ /* 0x001fc800078e0206 */
[----:B-1----:R-:W-:Y:S01]  /*a450*/  IMAD.WIDE R10, R21, 0x2, R4 ;  /* 0x00000002150a7825 */ /* 0x002fe200078e0204 */
[----:B------:R0:W-:Y:S04]  /*a460*/  STL.64 [R1+0xf80], R14 ;  /* 0x000f800e01007387 */ /* 0x0001e80000100a00 */
[----:B------:R1:W-:Y:S04]  /*a470*/  STL.64 [R1+0xf78], R10 ;  /* 0x000f780a01007387 */ /* 0x0003e80000100a00 */
[----:B------:R-:W4:Y:S01]  /*a480*/  LDL.LU R3, [R1+0xc] ;  /* 0x00000c0001037983 */ /* 0x000f220000300800 */
[----:B------:R-:W-:-:S02]  /*a490*/  IMAD R22, R13, 0x22, RZ ;  /* 0x000000220d167824 */ /* 0x000fc400078e02ff */
[----:B------:R-:W-:Y:S02]  /*a4a0*/  IMAD R23, R13, 0x23, RZ ;  /* 0x000000230d177824 */ /* 0x000fe400078e02ff */
[----:B0-----:R-:W-:-:S04]  /*a4b0*/  IMAD.WIDE R14, R22, 0x2, R6 ;  /* 0x00000002160e7825 */ /* 0x001fc800078e0206 */
[----:B-1----:R-:W-:Y:S01]  /*a4c0*/  IMAD.WIDE R10, R22, 0x2, R4 ;  /* 0x00000002160a7825 */ /* 0x002fe200078e0204 */
[----:B------:R0:W-:Y:S03]  /*a4d0*/  STL.64 [R1+0xf70], R14 ;  /* 0x000f700e01007387 */ /* 0x0001e60000100a00 */
[----:B------:R-:W-:Y:S01]  /*a4e0*/  IMAD.WIDE R18, R23, 0x2, R6 ;  /* 0x0000000217127825 */ /* 0x000fe200078e0206 */
[----:B------:R1:W-:Y:S03]  /*a4f0*/  STL.64 [R1+0xf68], R10 ;  /* 0x000f680a01007387 */ /* 0x0003e60000100a00 */
[----:B------:R-:W-:Y:S01]  /*a500*/  IMAD R24, R13, 0x24, RZ ;  /* 0x000000240d187824 */ /* 0x000fe200078e02ff */
[----:B0-----:R-:W4:Y:S01]  /*a510*/  LDL.LU R15, [R1+0x10] ;  /* 0x00001000010f7983 */ /* 0x001f220000300800 */
[----:B-1----:R-:W-:-:S03]  /*a520*/  IMAD.WIDE R10, R23, 0x2, R4 ;  /* 0x00000002170a7825 */ /* 0x002fc600078e0204 */
[----:B------:R0:W-:Y:S04]  /*a530*/  STL.64 [R1+0xf60], R18 ;  /* 0x000f601201007387 */ /* 0x0001e80000100a00 */
[----:B------:R1:W-:Y:S01]  /*a540*/  STL.64 [R1+0xf58], R10 ;  /* 0x000f580a01007387 */ /* 0x0003e20000100a00 */
[----:B------:R-:W-:-:S03]  /*a550*/  IMAD R25, R13, 0x25, RZ ;  /* 0x000000250d197824 */ /* 0x000fc600078e02ff */
[----:B------:R-:W4:Y:S01]  /*a560*/  LDL.LU R14, [R1+0x14] ;  /* 0x00001400010e7983 */ /* 0x000f220000300800 */
[----:B0-----:R-:W-:-:S04]  /*a570*/  IMAD.WIDE R18, R24, 0x2, R6 ;  /* 0x0000000218127825 */ /* 0x001fc800078e0206 */
[----:B-1----:R-:W-:Y:S01]  /*a580*/  IMAD.WIDE R10, R24, 0x2, R4 ;  /* 0x00000002180a7825 */ /* 0x002fe200078e0204 */
[----:B------:R0:W-:Y:S04]  /*a590*/  STL.64 [R1+0xf50], R18 ;  /* 0x000f501201007387 */ /* 0x0001e80000100a00 */
[----:B------:R1:W-:Y:S01]  /*a5a0*/  STL.64 [R1+0xf48], R10 ;  /* 0x000f480a01007387 */ /* 0x0003e20000100a00 */
[----:B------:R-:W-:-:S03]  /*a5b0*/  IMAD R26, R13, 0x26, RZ ;  /* 0x000000260d1a7824 */ /* 0x000fc600078e02ff */
[----:B------:R-:W4:Y:S01]  /*a5c0*/  LDL.LU R12, [R1+0x18] ;  /* 0x00001800010c7983 */ /* 0x000f220000300800 */
[----:B0-----:R-:W-:-:S04]  /*a5d0*/  IMAD.WIDE R18, R25, 0x2, R6 ;  /* 0x0000000219127825 */ /* 0x001fc800078e0206 */
[----:B-1----:R-:W-:Y:S01]  /*a5e0*/  IMAD.WIDE R10, R25, 0x2, R4 ;  /* 0x00000002190a7825 */ /* 0x002fe200078e0204 */
[----:B------:R0:W-:Y:S03]  /*a5f0*/  STL.64 [R1+0xf40], R18 ;  /* 0x000f401201007387 */ /* 0x0001e60000100a00 */
[C---:B------:R-:W-:Y:S01]  /*a600*/  IMAD.WIDE R20, R26.reuse, 0x2, R6 ;  /* 0x000000021a147825 */ /* 0x040fe200078e0206 */
        /* <DEDUP_REMOVED lines=9> */
[--C-:B-1----:R-:W-:Y:S01]  /*a6a0*/  IMAD.WIDE R10, R27, 0x2, R4.reuse ;  /* 0x000000021b0a7825 */ /* 0x102fe200078e0204 */
[----:B------:R0:W-:Y:S04]  /*a6b0*/  STL.64 [R1+0xf20], R20 ;  /* 0x000f201401007387 */ /* 0x0001e80000100a00 */
[----:B------:R1:W-:Y:S01]  /*a6c0*/  STL.64 [R1+0xf18], R10 ;  /* 0x000f180a01007387 */ /* 0x0003e20000100a00 */
[----:B------:R-:W-:-:S04]  /*a6d0*/  IMAD.WIDE R22, R28, 0x2, R4 ;  /* 0x000000021c167825 */ /* 0x000fc800078e0204 */
[----:B------:R-:W-:Y:S02]  /*a6e0*/  IMAD R29, R13, 0x29, RZ ;  /* 0x000000290d1d7824 */ /* 0x000fe400078e02ff */
[--C-:B0-----:R-:W-:Y:S01]  /*a6f0*/  IMAD.WIDE R20, R28, 0x2, R6.reuse ;  /* 0x000000021c147825 */ /* 0x101fe200078e0206 */
[----:B-1----:R-:W4:Y:S04]  /*a700*/  LDL.LU R11, [R1+0x24] ;  /* 0x00002400010b7983 */ /* 0x002f280000300800 */
[----:B------:R0:W-:Y:S04]  /*a710*/  STL.64 [R1+0xf10], R20 ;  /* 0x000f101401007387 */ /* 0x0001e80000100a00 */
[----:B------:R1:W-:Y:S04]  /*a720*/  STL.64 [R1+0xf08], R22 ;  /* 0x000f081601007387 */ /* 0x0003e80000100a00 */
[----:B------:R-:W4:Y:S01]  /*a730*/  LDL.LU R10, [R1+0x28] ;  /* 0x00002800010a7983 */ /* 0x000f220000300800 */
[----:B0-----:R-:W-:-:S04]  /*a740*/  IMAD.WIDE R20, R29, 0x2, R6 ;  /* 0x000000021d147825 */ /* 0x001fc800078e0206 */
[----:B-1----:R-:W-:Y:S01]  /*a750*/  IMAD.WIDE R22, R29, 0x2, R4 ;  /* 0x000000021d167825 */ /* 0x002fe200078e0204 */
[----:B------:R2:W-:Y:S04]  /*a760*/  STL.64 [R1+0xf00], R20 ;  /* 0x000f001401007387 */ /* 0x0005e80000100a00 */
[----:B------:R0:W-:Y:S01]  /*a770*/  STL.64 [R1+0xef8], R22 ;  /* 0x000ef81601007387 */ /* 0x0001e20000100a00 */
[----:B--2---:R-:W-:-:S04]  /*a780*/  IMAD.WIDE R20, R9, 0x2, R6 ;  /* 0x0000000209147825 */ /* 0x004fc800078e0206 */
[----:B0-----:R-:W-:Y:S02]  /*a790*/  IMAD.WIDE R22, R9, 0x2, R4 ;  /* 0x0000000209167825 */ /* 0x001fe400078e0204 */
[----:B------:R-:W2:Y:S04]  /*a7a0*/  LDL.LU R9, [R1+0x2c] ;  /* 0x00002c0001097983 */ /* 0x000ea80000300800 */
[----:B------:R3:W-:Y:S04]  /*a7b0*/  STL.64 [R1+0xef0], R20 ;  /* 0x000ef01401007387 */ /* 0x0007e80000100a00 */
[----:B------:R0:W-:Y:S01]  /*a7c0*/  STL.64 [R1+0xee8], R22 ;  /* 0x000ee81601007387 */ /* 0x0001e20000100a00 */
[----:B---3--:R-:W-:-:S04]  /*a7d0*/  IMAD.WIDE R20, R8, 0x2, R6 ;  /* 0x0000000208147825 */ /* 0x008fc800078e0206 */
[----:B0-----:R-:W-:Y:S02]  /*a7e0*/  IMAD.WIDE R22, R8, 0x2, R4 ;  /* 0x0000000208167825 */ /* 0x001fe400078e0204 */
[----:B------:R-:W3:Y:S04]  /*a7f0*/  LDL.LU R8, [R1+0x30] ;  /* 0x0000300001087983 */ /* 0x000ee80000300800 */
[----:B------:R4:W-:Y:S04]  /*a800*/  STL.64 [R1+0xed8], R20 ;  /* 0x000ed81401007387 */ /* 0x0009e80000100a00 */
[----:B------:R0:W-:Y:S01]  /*a810*/  STL.64 [R1+0xec8], R22 ;  /* 0x000ec81601007387 */ /* 0x0001e20000100a00 */
[----:B----4-:R-:W-:-:S04]  /*a820*/  IMAD.WIDE R20, R16, 0x2, R6 ;  /* 0x0000000210147825 */ /* 0x010fc800078e0206 */
[----:B0-----:R-:W-:Y:S02]  /*a830*/  IMAD.WIDE R22, R16, 0x2, R4 ;  /* 0x0000000210167825 */ /* 0x001fe400078e0204 */
[----:B------:R-:W4:Y:S04]  /*a840*/  LDL.LU R16, [R1+0x34] ;  /* 0x0000340001107983 */ /* 0x000f280000300800 */
[----:B------:R0:W-:Y:S04]  /*a850*/  STL.64 [R1+0xeb8], R20 ;  /* 0x000eb81401007387 */ /* 0x0001e80000100a00 */
[----:B------:R1:W-:Y:S01]  /*a860*/  STL.64 [R1+0xeb0], R22 ;  /* 0x000eb01601007387 */ /* 0x0003e20000100a00 */
[----:B0-----:R-:W-:-:S04]  /*a870*/  IMAD.WIDE R20, R3, 0x2, R6 ;  /* 0x0000000203147825 */ /* 0x001fc800078e0206 */
[----:B-1----:R-:W-:Y:S02]  /*a880*/  IMAD.WIDE R22, R3, 0x2, R4 ;  /* 0x0000000203167825 */ /* 0x002fe400078e0204 */
        /* <DEDUP_REMOVED lines=77> */
[----:B------:R1:W-:Y:S04]  /*ad60*/  STL.64 [R1+0xdb0], R22 ;  /* 0x000db01601007387 */ /* 0x0003e80000100a00 */
[----:B------:R-:W4:Y:S01]  /*ad70*/  LDL.LU R19, [R1+0x78] ;  /* 0x0000780001137983 */ /* 0x000f220000300800 */
[----:B0-----:R-:W-:-:S04]  /*ad80*/  IMAD.WIDE R20, R17, 0x2, R6 ;  /* 0x0000000211147825 */ /* 0x001fc800078e0206 */
[----:B-1----:R-:W-:Y:S01]  /*ad90*/  IMAD.WIDE R22, R17, 0x2, R4 ;  /* 0x0000000211167825 */ /* 0x002fe200078e0204 */
        /* <DEDUP_REMOVED lines=21> */
[----:B------:R0:W-:Y:S04]  /*aef0*/  STL.64 [R1+0xd60], R22 ;  /* 0x000d601601007387 */ /* 0x0001e80000100a00 */
[----:B------:R-:W3:Y:S01]  /*af00*/  LDL.LU R17, [R1+0x8c] ;  /* 0x00008c0001117983 */ /* 0x000ee20000300800 */
[----:B----4-:R-:W-:-:S04]  /*af10*/  IMAD.WIDE R20, R16, 0x2, R6 ;  /* 0x0000000210147825 */ /* 0x010fc800078e0206 */
[----:B0-----:R-:W-:Y:S01]  /*af20*/  IMAD.WIDE R22, R16, 0x2, R4 ;  /* 0x0000000210167825 */ /* 0x001fe200078e0204 */
        /* <DEDUP_REMOVED lines=11> */
[----:B------:R-:W4:Y:S04]  /*afe0*/  LDL.LU R15, [R1+0x98] ;  /* 0x00009800010f7983 */ /* 0x000f280000300800 */
[----:B------:R1:W-:Y:S01]  /*aff0*/  STL.64 [R1+0xd30], R22 ;  /* 0x000d301601007387 */ /* 0x0003e20000100a00 */
        /* <DEDUP_REMOVED lines=11> */
[--C-:B-1----:R-:W-:Y:S01]  /*b0b0*/  IMAD.WIDE R22, R18, 0x2, R4.reuse ;  /* 0x0000000212167825 */ /* 0x102fe200078e0204 */
[----:B------:R0:W-:Y:S04]  /*b0c0*/  STL.64 [R1+0xcf0], R20 ;  /* 0x000cf01401007387 */ /* 0x0001e80000100a00 */
[----:B------:R-:W4:Y:S01]  /*b0d0*/  LDL.LU R18, [R1+0xa4] ;  /* 0x0000a40001127983 */ /* 0x000f220000300800 */
[----:B------:R-:W-:-:S03]  /*b0e0*/  IMAD.WIDE R24, R19, 0x2, R4 ;  /* 0x0000000213187825 */ /* 0x000fc600078e0204 */
[----:B------:R1:W-:Y:S01]  /*b0f0*/  STL.64 [R1+0xce8], R22 ;  /* 0x000ce81601007387 */ /* 0x0003e20000100a00 */
[----:B0-----:R-:W-:-:S05]  /*b100*/  IMAD.WIDE R20, R19, 0x2, R6 ;  /* 0x0000000213147825 */ /* 0x001fca00078e0206 */
[----:B------:R0:W-:Y:S04]  /*b110*/  STL.64 [R1+0xce0], R20 ;  /* 0x000ce01401007387 */ /* 0x0001e80000100a00 */
[----:B------:R-:W-:Y:S01]  /*b120*/  STL.64 [R1+0xcd8], R24 ;  /* 0x000cd81801007387 */ /* 0x000fe20000100a00 */
[----:B-1----:R-:W-:-:S04]  /*b130*/  IMAD.WIDE R22, R11, 0x2, R6 ;  /* 0x000000020b167825 */ /* 0x002fc800078e0206 */
        /* <DEDUP_REMOVED lines=19> */
[----:B0-----:R-:W-:-:S04]  /*b270*/  IMAD.WIDE R22, R17, 0x2, R6 ;  /* 0x0000000211167825 */ /* 0x001fc800078e0206 */
[----:B-1----:R-:W-:Y:S02]  /*b280*/  IMAD.WIDE R20, R17, 0x2, R4 ;  /* 0x0000000211147825 */ /* 0x002fe400078e0204 */
[----:B------:R-:W3:Y:S02]  /*b290*/  LDL.LU R17, [R1+0xb8] ;  /* 0x0000b80001117983 */ /* 0x000ee40000300800 */
[C---:B----4-:R-:W-:Y:S02]  /*b2a0*/  IMAD.WIDE R24, R16.reuse, 0x2, R6 ;  /* 0x0000000210187825 */ /* 0x050fe400078e0206 */
[----:B------:R-:W-:Y:S04]  /*b2b0*/  STL.64 [R1+0xc90], R22 ;  /* 0x000c901601007387 */ /* 0x000fe80000100a00 */
[----:B------:R0:W-:Y:S04]  /*b2c0*/  STL.64 [R1+0xc88], R20 ;  /* 0x000c881401007387 */ /* 0x0001e80000100a00 */
[----:B------:R-:W-:Y:S01]  /*b2d0*/  STL.64 [R1+0xc80], R24 ;  /* 0x000c801801007387 */ /* 0x000fe20000100a00 */
[----:B0-----:R-:W-:-:S03]  /*b2e0*/  IMAD.WIDE R20, R16, 0x2, R4 ;  /* 0x0000000210147825 */ /* 0x001fc600078e0204 */
[----:B------:R-:W4:Y:S01]  /*b2f0*/  LDL.LU R16, [R1+0xbc] ;  /* 0x0000bc0001107983 */ /* 0x000f220000300800 */
[----:B------:R-:W-:-:S03]  /*b300*/  IMAD.WIDE R22, R3, 0x2, R6 ;  /* 0x0000000203167825 */ /* 0x000fc600078e0206 */
[----:B------:R0:W-:Y:S04]  /*b310*/  STL.64 [R1+0xc78], R20 ;  /* 0x000c781401007387 */ /* 0x0001e80000100a00 */
[----:B------:R1:W-:Y:S01]  /*b320*/  STL.64 [R1+0xc70], R22 ;  /* 0x000c701601007387 */ /* 0x0003e20000100a00 */
[----:B0-----:R-:W-:-:S03]  /*b330*/  IMAD.WIDE R20, R3, 0x2, R4 ;  /* 0x0000000203147825 */ /* 0x001fc600078e0204 */
[----:B------:R-:W4:Y:S01]  /*b340*/  LDL.LU R3, [R1+0xc0] ;  /* 0x0000c00001037983 */ /* 0x000f220000300800 */
[----:B-1----:R-:W-:-:S03]  /*b350*/  IMAD.WIDE R22, R15, 0x2, R6 ;  /* 0x000000020f167825 */ /* 0x002fc600078e0206 */
[----:B------:R0:W-:Y:S04]  /*b360*/  STL.64 [R1+0xc68], R20 ;  /* 0x000c681401007387 */ /* 0x0001e80000100a00 */
[----:B------:R1:W-:Y:S01]  /*b370*/  STL.64 [R1+0xc60], R22 ;  /* 0x000c601601007387 */ /* 0x0003e20000100a00 */
[----:B0-----:R-:W-:-:S03]  /*b380*/  IMAD.WIDE R20, R15, 0x2, R4 ;  /* 0x000000020f147825 */ /* 0x001fc600078e0204 */
[----:B------:R-:W4:Y:S04]  /*b390*/  LDL.LU R15, [R1+0xc4] ;  /* 0x0000c400010f7983 */ /* 0x000f280000300800 */
[----:B------:R0:W-:Y:S01]  /*b3a0*/  STL.64 [R1+0xc58], R20 ;  /* 0x000c581401007387 */ /* 0x0001e20000100a00 */
[----:B-1----:R-:W-:-:S05]  /*b3b0*/  IMAD.WIDE R22, R14, 0x2, R6 ;  /* 0x000000020e167825 */ /* 0x002fca00078e0206 */
[----:B------:R1:W-:Y:S01]  /*b3c0*/  STL.64 [R1+0xc50], R22 ;  /* 0x000c501601007387 */ /* 0x0003e20000100a00 */
[----:B0-----:R-:W-:-:S03]  /*b3d0*/  IMAD.WIDE R20, R14, 0x2, R4 ;  /* 0x000000020e147825 */ /* 0x001fc600078e0204 */
[----:B------:R-:W4:Y:S04]  /*b3e0*/  LDL.LU R14, [R1+0xc8] ;  /* 0x0000c800010e7983 */ /* 0x000f280000300800 */
[----:B------:R0:W-:Y:S01]  /*b3f0*/  STL.64 [R1+0xc48], R20 ;  /* 0x000c481401007387 */ /* 0x0001e20000100a00 */
[----:B-1----:R-:W-:-:S04]  /*b400*/  IMAD.WIDE R22, R12, 0x2, R6 ;  /* 0x000000020c167825 */ /* 0x002fc800078e0206 */
[----:B0-----:R-:W-:Y:S01]  /*b410*/  IMAD.WIDE R20, R12, 0x2, R4 ;  /* 0x000000020c147825 */ /* 0x001fe200078e0204 */
        /* <DEDUP_REMOVED lines=19> */
[----:B--2---:R-:W-:-:S04]  /*b550*/  IMAD.WIDE R22, R9, 0x2, R6 ;  /* 0x0000000209167825 */ /* 0x004fc800078e0206 */
[----:B0-----:R-:W-:Y:S01]  /*b560*/  IMAD.WIDE R20, R9, 0x2, R4 ;  /* 0x0000000209147825 */ /* 0x001fe200078e0204 */
[----:B------:R3:W-:Y:S04]  /*b570*/  STL.64 [R1+0xc00], R22 ;  /* 0x000c001601007387 */ /* 0x0007e80000100a00 */
[----:B------:R-:W2:Y:S04]  /*b580*/  LDL.LU R9, [R1+0xe0] ;  /* 0x0000e00001097983 */ /* 0x000ea80000300800 */
[----:B------:R0:W-:Y:S01]  /*b590*/  STL.64 [R1+0xbf8], R20 ;  /* 0x000bf81401007387 */ /* 0x0001e20000100a00 */
[----:B---3--:R-:W-:-:S04]  /*b5a0*/  IMAD.WIDE R22, R8, 0x2, R6 ;  /* 0x0000000208167825 */ /* 0x008fc800078e0206 */
[----:B0-----:R-:W-:Y:S01]  /*b5b0*/  IMAD.WIDE R20, R8, 0x2, R4 ;  /* 0x0000000208147825 */ /* 0x001fe200078e0204 */
[----:B------:R0:W-:Y:S04]  /*b5c0*/  STL.64 [R1+0xbf0], R22 ;  /* 0x000bf01601007387 */ /* 0x0001e80000100a00 */
[----:B------:R-:W3:Y:S04]  /*b5d0*/  LDL.LU R8, [R1+0xe4] ;  /* 0x0000e40001087983 */ /* 0x000ee80000300800 */
[----:B------:R1:W-:Y:S01]  /*b5e0*/  STL.64 [R1+0xbe8], R20 ;  /* 0x000be81401007387 */ /* 0x0003e20000100a00 */
[----:B0-----:R-:W-:-:S04]  /*b5f0*/  IMAD.WIDE R22, R17, 0x2, R6 ;  /* 0x0000000211167825 */ /* 0x001fc800078e0206 */
[----:B-1----:R-:W-:Y:S01]  /*b600*/  IMAD.WIDE R20, R17, 0x2, R4 ;  /* 0x0000000211147825 */ /* 0x002fe200078e0204 */
[----:B------:R4:W-:Y:S04]  /*b610*/  STL.64 [R1+0xbe0], R22 ;  /* 0x000be01601007387 */ /* 0x0009e80000100a00 */
[----:B------:R-:W3:Y:S04]  /*b620*/  LDL.LU R17, [R1+0xe8] ;  /* 0x0000e80001117983 */ /* 0x000ee80000300800 */
        /* <DEDUP_REMOVED lines=18> */
[----:B------:R-:W4:Y:S02]  /*b750*/  LDL.LU R14, [R1+0xf8] ;  /* 0x0000f800010e7983 */ /* 0x000f240000300800 */
[C---:B------:R-:W-:Y:S02]  /*b760*/  IMAD.WIDE R24, R12.reuse, 0x2, R6 ;  /* 0x000000020c187825 */ /* 0x040fe400078e0206 */
[----:B------:R0:W-:Y:S04]  /*b770*/  STL.64 [R1+0xb88], R22 ;  /* 0x000b881601007387 */ /* 0x0001e80000100a00 */
[----:B------:R1:W-:Y:S04]  /*b780*/  STL.64 [R1+0xb80], R20 ;  /* 0x000b801401007387 */ /* 0x0003e80000100a00 */
[----:B------:R1:W-:Y:S01]  /*b790*/  STL.64 [R1+0xb78], R24 ;  /* 0x000b781801007387 */ /* 0x0003e20000100a00 */
[----:B0-----:R-:W-:-:S03]  /*b7a0*/  IMAD.WIDE R22, R12, 0x2, R4 ;  /* 0x000000020c167825 */ /* 0x001fc600078e0204 */
[----:B------:R-:W4:Y:S04]  /*b7b0*/  LDL.LU R12, [R1+0xfc] ;  /* 0x0000fc00010c7983 */ /* 0x000f280000300800 */
[----:B------:R0:W-:Y:S01]  /*b7c0*/  STL.64 [R1+0xb70], R22 ;  /* 0x000b701601007387 */ /* 0x0001e20000100a00 */
[----:B-1----:R-:W-:-:S04]  /*b7d0*/  IMAD.WIDE R20, R19, 0x2, R6 ;  /* 0x0000000213147825 */ /* 0x002fc800078e0206 */
[----:B------:R-:W-:Y:S01]  /*b7e0*/  IMAD.WIDE R24, R19, 0x2, R4 ;  /* 0x0000000213187825 */ /* 0x000fe200078e0204 */
[----:B------:R1:W-:Y:S04]  /*b7f0*/  STL.64 [R1+0xb68], R20 ;  /* 0x000b681401007387 */ /* 0x0003e80000100a00 */
[----:B------:R0:W-:Y:S02]  /*b800*/  STL.64 [R1+0xb60], R24 ;  /* 0x000b601801007387 */ /* 0x0001e40000100a00 */
[----:B0-----:R-:W-:-:S04]  /*b810*/  IMAD.WIDE R22, R11, 0x2, R6 ;  /* 0x000000020b167825 */ /* 0x001fc800078e0206 */
[----:B-1----:R-:W-:Y:S02]  /*b820*/  IMAD.WIDE R20, R11, 0x2, R4 ;  /* 0x000000020b147825 */ /* 0x002fe400078e0204 */
[----:B------:R-:W4:Y:S04]  /*b830*/  LDL.LU R11, [R1+0x100] ;  /* 0x00010000010b7983 */ /* 0x000f280000300800 */
[----:B------:R0:W-:Y:S04]  /*b840*/  STL.64 [R1+0xb58], R22 ;  /* 0x000b581601007387 */ /* 0x0001e80000100a00 */
[----:B------:R1:W-:Y:S01]  /*b850*/  STL.64 [R1+0xb50], R20 ;  /* 0x000b501401007387 */ /* 0x0003e20000100a00 */
[----:B------:R-:W-:-:S04]  /*b860*/  IMAD.WIDE R24, R10, 0x2, R6 ;  /* 0x000000020a187825 */ /* 0x000fc800078e0206 */
[----:B0-----:R-:W-:Y:S01]  /*b870*/  IMAD.WIDE R22, R10, 0x2, R4 ;  /* 0x000000020a167825 */ /* 0x001fe200078e0204 */
[----:B------:R-:W-:Y:S04]  /*b880*/  STL.64 [R1+0xb48], R24 ;  /* 0x000b481801007387 */ /* 0x000fe80000100a00 */
[----:B------:R-:W4:Y:S01]  /*b890*/  LDL.LU R10, [R1+0x104] ;  /* 0x00010400010a7983 */ /* 0x000f220000300800 */
[----:B-1----:R-:W-:-:S03]  /*b8a0*/  IMAD.WIDE R20, R18, 0x2, R6 ;  /* 0x0000000212147825 */ /* 0x002fc600078e0206 */
[----:B------:R0:W-:Y:S04]  /*b8b0*/  STL.64 [R1+0xb40], R22 ;  /* 0x000b401601007387 */ /* 0x0001e80000100a00 */
[----:B------:R2:W-:Y:S01]  /*b8c0*/  STL.64 [R1+0xb38], R20 ;  /* 0x000b381401007387 */ /* 0x0005e20000100a00 */
[----:B0-----:R-:W-:-:S05]  /*b8d0*/  IMAD.WIDE R22, R18, 0x2, R4 ;  /* 0x0000000212167825 */ /* 0x001fca00078e0204 */
[----:B------:R3:W-:Y:S01]  /*b8e0*/  STL.64 [R1+0xb30], R22 ;  /* 0x000b301601007387 */ /* 0x0007e20000100a00 */
[----:B--2---:R-:W-:-:S04]  /*b8f0*/  IMAD.WIDE R20, R9, 0x2, R6 ;  /* 0x0000000209147825 */ /* 0x004fc800078e0206 */
[----:B------:R-:W-:Y:S02]  /*b900*/  IMAD.WIDE R18, R9, 0x2, R4 ;  /* 0x0000000209127825 */ /* 0x000fe400078e0204 */
[----:B------:R-:W2:Y:S04]  /*b910*/  LDL.LU R9, [R1+0x108] ;  /* 0x0001080001097983 */ /* 0x000ea80000300800 */
[----:B------:R0:W-:Y:S04]  /*b920*/  STL.64 [R1+0xb28], R20 ;  /* 0x000b281401007387 */ /* 0x0001e80000100a00 */
[----:B------:R1:W-:Y:S01]  /*b930*/  STL.64 [R1+0xb20], R18 ;  /* 0x000b201201007387 */ /* 0x0003e20000100a00 */
[----:B---3--:R-:W-:-:S04]  /*b940*/  IMAD.WIDE R22, R8, 0x2, R6 ;  /* 0x0000000208167825 */ /* 0x008fc800078e0206 */
[----:B0-----:R-:W-:Y:S01]  /*b950*/  IMAD.WIDE R20, R8, 0x2, R4 ;  /* 0x0000000208147825 */ /* 0x001fe200078e0204 */
[----:B------:R0:W-:Y:S04]  /*b960*/  STL.64 [R1+0xb18], R22 ;  /* 0x000b181601007387 */ /* 0x0001e80000100a00 */
[----:B------:R-:W3:Y:S04]  /*b970*/  LDL.LU R8, [R1+0x10c] ;  /* 0x00010c0001087983 */ /* 0x000ee80000300800 */
[----:B------:R4:W-:Y:S01]  /*b980*/  STL.64 [R1+0xb10], R20 ;  /* 0x000b101401007387 */ /* 0x0009e20000100a00 */
[----:B-1----:R-:W-:-:S04]  /*b990*/  IMAD.WIDE R18, R17, 0x2, R6 ;  /* 0x0000000211127825 */ /* 0x002fc800078e0206 */
[----:B0-----:R-:W-:Y:S01]  /*b9a0*/  IMAD.WIDE R22, R17, 0x2, R4 ;  /* 0x0000000211167825 */ /* 0x001fe200078e0204 */
[----:B------:R-:W-:Y:S04]  /*b9b0*/  STL.64 [R1+0xb08], R18 ;  /* 0x000b081201007387 */ /* 0x000fe80000100a00 */
[----:B------:R0:W-:Y:S01]  /*b9c0*/  STL.64 [R1+0xb00], R22 ;  /* 0x000b001601007387 */ /* 0x0001e20000100a00 */
[----:B----4-:R-:W-:-:S03]  /*b9d0*/  IMAD.WIDE R20, R16, 0x2, R6 ;  /* 0x0000000210147825 */ /* 0x010fc600078e0206 */
[----:B0-----:R-:W4:Y:S01]  /*b9e0*/  LDL.LU R23, [R1+0x110] ;  /* 0x0001100001177983 */ /* 0x001f220000300800 */
[----:B------:R-:W-:-:S03]  /*b9f0*/  IMAD.WIDE R18, R16, 0x2, R4 ;  /* 0x0000000210127825 */ /* 0x000fc600078e0204 */
[----:B------:R-:W-:Y:S04]  /*ba00*/  STL.64 [R1+0xaf8], R20 ;  /* 0x000af81401007387 */ /* 0x000fe80000100a00 */
[----:B------:R0:W-:Y:S01]  /*ba10*/  STL.64 [R1+0xaf0], R18 ;  /* 0x000af01201007387 */ /* 0x0001e20000100a00 */
[----:B------:R-:W-:-:S04]  /*ba20*/  IMAD.WIDE R16, R3, 0x2, R6 ;  /* 0x0000000203107825 */ /* 0x000fc800078e0206 */
[----:B0-----:R-:W-:Y:S02]  /*ba30*/  IMAD.WIDE R18, R3, 0x2, R4 ;  /* 0x0000000203127825 */ /* 0x001fe400078e0204 */
[----:B------:R-:W4:Y:S04]  /*ba40*/  LDL.LU R3, [R1+0x114] ;  /* 0x0001140001037983 */ /* 0x000f280000300800 */
        /* <DEDUP_REMOVED lines=9> */
[----:B------:R-:W-:Y:S01]  /*bae0*/  IMAD.WIDE R14, R14, 0x2, R4 ;  /* 0x000000020e0e7825 */ /* 0x000fe200078e0204 */
[----:B------:R0:W-:Y:S04]  /*baf0*/  STL.64 [R1+0xac8], R16 ;  /* 0x000ac81001007387 */ /* 0x0001e80000100a00 */
[----:B------:R-:W4:Y:S04]  /*bb00*/  LDL.LU R20, [R1+0x120] ;  /* 0x0001200001147983 */ /* 0x000f280000300800 */
[----:B------:R0:W-:Y:S04]  /*bb10*/  STL.64 [R1+0xac0], R14 ;  /* 0x000ac00e01007387 */ /* 0x0001e80000100a00 */
[----:B-1----:R-:W4:Y:S01]  /*bb20*/  LDL.LU R19, [R1+0x124] ;  /* 0x0001240001137983 */ /* 0x002f220000300800 */
[----:B0-----:R-:W-:-:S05]  /*bb30*/  IMAD.WIDE R16, R12, 0x2, R6 ;  /* 0x000000020c107825 */ /* 0x001fca00078e0206 */
[----:B------:R0:W-:Y:S01]  /*bb40*/  STL.64 [R1+0xab8], R16 ;  /* 0x000ab81001007387 */ /* 0x0001e20000100a00 */
[----:B------:R-:W-:-:S03]  /*bb50*/  IMAD.WIDE R14, R12, 0x2, R4 ;  /* 0x000000020c0e7825 */ /* 0x000fc600078e0204 */
[----:B------:R-:W4:Y:S04]  /*bb60*/  LDL.LU R18, [R1+0x128] ;  /* 0x0001280001127983 */ /* 0x000f280000300800 */
[----:B------:R1:W-:Y:S04]  /*bb70*/  STL.64 [R1+0xab0], R14 ;  /* 0x000ab00e01007387 */ /* 0x0003e80000100a00 */
[----:B0-----:R-:W4:Y:S01]  /*bb80*/  LDL.LU R17, [R1+0x12c] ;  /* 0x00012c0001117983 */ /* 0x001f220000300800 */
[----:B------:R-:W-:-:S04]  /*bb90*/  IMAD.WIDE R24, R11, 0x2, R6 ;  /* 0x000000020b187825 */ /* 0x000fc800078e0206 */
[----:B-1----:R-:W-:Y:S01]  /*bba0*/  IMAD.WIDE R14, R11, 0x2, R4 ;  /* 0x000000020b0e7825 */ /* 0x002fe200078e0204 */
[----:B------:R-:W-:Y:S04]  /*bbb0*/  STL.64 [R1+0xaa8], R24 ;  /* 0x000aa81801007387 */ /* 0x000fe80000100a00 */
[----:B------:R-:W4:Y:S04]  /*bbc0*/  LDL.LU R16, [R1+0x130] ;  /* 0x0001300001107983 */ /* 0x000f280000300800 */
[----:B------:R0:W-:Y:S01]  /*bbd0*/  STL.64 [R1+0xaa0], R14 ;  /* 0x000aa00e01007387 */ /* 0x0001e20000100a00 */
[----:B------:R-:W-:-:S03]  /*bbe0*/  IMAD.WIDE R26, R10, 0x2, R6 ;  /* 0x000000020a1a7825 */ /* 0x000fc600078e0206 */
[----:B0-----:R-:W4:Y:S01]  /*bbf0*/  LDL.LU R15, [R1+0x134] ;  /* 0x00013400010f7983 */ /* 0x001f220000300800 */
[----:B------:R-:W-:-:S03]  /*bc00*/  IMAD.WIDE R24, R10, 0x2, R4 ;  /* 0x000000020a187825 */ /* 0x000fc600078e0204 */
[----:B------:R0:W-:Y:S04]  /*bc10*/  STL.64 [R1+0xa98], R26 ;  /* 0x000a981a01007387 */ /* 0x0001e80000100a00 */
[----:B------:R-:W4:Y:S04]  /*bc20*/  LDL.LU R14, [R1+0x138] ;  /* 0x00013800010e7983 */ /* 0x000f280000300800 */
[----:B------:R-:W-:Y:S04]  /*bc30*/  STL.64 [R1+0xa90], R24 ;  /* 0x000a901801007387 */ /* 0x000fe80000100a00 */
[----:B------:R-:W4:Y:S01]  /*bc40*/  LDL.LU R12, [R1+0x13c] ;  /* 0x00013c00010c7983 */ /* 0x000f220000300800 */
[----:B--2---:R-:W-:-:S04]  /*bc50*/  IMAD.WIDE R10, R9, 0x2, R6 ;  /* 0x00000002090a7825 */ /* 0x004fc800078e0206 */
[----:B0-----:R-:W-:Y:S01]  /*bc60*/  IMAD.WIDE R26, R9, 0x2, R4 ;  /* 0x00000002091a7825 */ /* 0x001fe200078e0204 */
[----:B------:R0:W-:Y:S04]  /*bc70*/  STL.64 [R1+0xa88], R10 ;  /* 0x000a880a01007387 */ /* 0x0001e80000100a00 */
[----:B0-----:R-:W2:Y:S04]  /*bc80*/  LDL.LU R11, [R1+0x140] ;  /* 0x00014000010b7983 */ /* 0x001ea80000300800 */
[----:B------:R0:W-:Y:S01]  /*bc90*/  STL.64 [R1+0xa80], R26 ;  /* 0x000a801a01007387 */ /* 0x0001e20000100a00 */
[----:B---3--:R-:W-:-:S03]  /*bca0*/  IMAD.WIDE R24, R8, 0x2, R6 ;  /* 0x0000000208187825 */ /* 0x008fc600078e0206 */
[----:B------:R-:W3:Y:S04]  /*bcb0*/  LDL.LU R10, [R1+0x144] ;  /* 0x00014400010a7983 */ /* 0x000ee80000300800 */
[----:B------:R4:W-:Y:S01]  /*bcc0*/  STL.64 [R1+0xa78], R24 ;  /* 0x000a781801007387 */ /* 0x0009e20000100a00 */
[----:B0-----:R-:W-:-:S03]  /*bcd0*/  IMAD.WIDE R26, R8, 0x2, R4 ;  /* 0x00000002081a7825 */ /* 0x001fc600078e0204 */
[----:B------:R-:W3:Y:S04]  /*bce0*/  LDL.LU R9, [R1+0x148] ;  /* 0x0001480001097983 */ /* 0x000ee80000300800 */
[----:B------:R-:W-:Y:S04]  /*bcf0*/  STL.64 [R1+0xa70], R26 ;  /* 0x000a701a01007387 */ /* 0x000fe80000100a00 */
[----:B------:R-:W3:Y:S01]  /*bd00*/  LDL.LU R8, [R1+0x14c] ;  /* 0x00014c0001087983 */ /* 0x000ee20000300800 */
[----:B----4-:R-:W-:-:S04]  /*bd10*/  IMAD.WIDE R24, R23, 0x2, R6 ;  /* 0x0000000217187825 */ /* 0x010fc800078e0206 */
[----:B------:R-:W-:Y:S01]  /*bd20*/  IMAD.WIDE R28, R23, 0x2, R4 ;  /* 0x00000002171c7825 */ /* 0x000fe200078e0204 */
[----:B------:R0:W-:Y:S04]  /*bd30*/  STL.64 [R1+0xa68], R24 ;  /* 0x000a681801007387 */ /* 0x0001e80000100a00 */
[----:B------:R-:W-:Y:S01]  /*bd40*/  STL.64 [R1+0xa60], R28 ;  /* 0x000a601c01007387 */ /* 0x000fe20000100a00 */
[----:B0-----:R-:W-:-:S04]  /*bd50*/  IMAD.WIDE R24, R3, 0x2, R6 ;  /* 0x0000000203187825 */ /* 0x001fc800078e0206 */
[----:B------:R-:W-:Y:S02]  /*bd60*/  IMAD.WIDE R26, R3, 0x2, R4 ;  /* 0x00000002031a7825 */ /* 0x000fe400078e0204 */
[----:B------:R-:W4:Y:S04]  /*bd70*/  LDL.LU R3, [R1+0x150] ;  /* 0x0001500001037983 */ /* 0x000f280000300800 */
[----:B------:R0:W-:Y:S04]  /*bd80*/  STL.64 [R1+0xa58], R24 ;  /* 0x000a581801007387 */ /* 0x0001e80000100a00 */
[----:B------:R1:W-:Y:S01]  /*bd90*/  STL.64 [R1+0xa50], R26 ;  /* 0x000a501a01007387 */ /* 0x0003e20000100a00 */
[----:B0-----:R-:W-:-:S04]  /*bda0*/  IMAD.WIDE R24, R22, 0x2, R6 ;  /* 0x0000000216187825 */ /* 0x001fc800078e0206 */
[----:B------:R-:W-:Y:S01]  /*bdb0*/  IMAD.WIDE R22, R22, 0x2, R4 ;  /* 0x0000000216167825 */ /* 0x000fe200078e0204 */
[----:B------:R0:W-:Y:S03]  /*bdc0*/  STL.64 [R1+0xa48], R24 ;  /* 0x000a481801007387 */ /* 0x0001e60000100a00 */
[C---:B-1----:R-:W-:Y:S01]  /*bdd0*/  IMAD.WIDE R26, R21.reuse, 0x2, R6 ;  /* 0x00000002151a7825 */ /* 0x042fe200078e0206 */
[----:B------:R1:W-:Y:S04]  /*bde0*/  STL.64 [R1+0xa40], R22 ;  /* 0x000a401601007387 */ /* 0x0003e80000100a00 */
[----:B------:R-:W-:Y:S01]  /*bdf0*/  STL.64 [R1+0xa38], R26 ;  /* 0x000a381a01007387 */ /* 0x000fe20000100a00 */
[----:B0-----:R-:W-:-:S04]  /*be00*/  IMAD.WIDE R24, R21, 0x2, R4 ;  /* 0x0000000215187825 */ /* 0x001fc800078e0204 */
[C---:B-1----:R-:W-:Y:S01]  /*be10*/  IMAD.WIDE R22, R20.reuse, 0x2, R6 ;  /* 0x0000000214167825 */ /* 0x042fe200078e0206 */
[----:B------:R0:W-:Y:S03]  /*be20*/  STL.64 [R1+0xa30], R24 ;  /* 0x000a301801007387 */ /* 0x0001e60000100a00 */
[----:B------:R-:W-:Y:S01]  /*be30*/  IMAD.WIDE R20, R20, 0x2, R4 ;  /* 0x0000000214147825 */ /* 0x000fe200078e0204 */
[----:B------:R1:W-:Y:S04]  /*be40*/  STL.64 [R1+0xa28], R22 ;  /* 0x000a281601007387 */ /* 0x0003e80000100a00 */
[----:B------:R1:W-:Y:S01]  /*be50*/  STL.64 [R1+0xa20], R20 ;  /* 0x000a201401007387 */ /* 0x0003e20000100a00 */
[----:B0-----:R-:W-:-:S04]  /*be60*/  IMAD.WIDE R24, R19, 0x2, R6 ;  /* 0x0000000213187825 */ /* 0x001fc800078e0206 */
[----:B-1----:R-:W-:Y:S01]  /*be70*/  IMAD.WIDE R22, R19, 0x2, R4 ;  /* 0x0000000213167825 */ /* 0x002fe200078e0204 */
[----:B------:R-:W-:Y:S03]  /*be80*/  STL.64 [R1+0xa18], R24 ;  /* 0x000a181801007387 */ /* 0x000fe60000100a00 */
[C---:B------:R-:W-:Y:S01]  /*be90*/  IMAD.WIDE R20, R18.reuse, 0x2, R6 ;  /* 0x0000000212147825 */ /* 0x040fe200078e0206 */
[----:B------:R0:W-:Y:S03]  /*bea0*/  STL.64 [R1+0xa10], R22 ;  /* 0x000a101601007387 */ /* 0x0001e60000100a00 */
[----:B------:R-:W-:Y:S01]  /*beb0*/  IMAD.WIDE R18, R18, 0x2, R4 ;  /* 0x0000000212127825 */ /* 0x000fe200078e0204 */
[----:B------:R1:W-:Y:S04]  /*bec0*/  STL.64 [R1+0xa08], R20 ;  /* 0x000a081401007387 */ /* 0x0003e80000100a00 */
[----:B------:R1:W-:Y:S01]  /*bed0*/  STL.64 [R1+0xa00], R18 ;  /* 0x000a001201007387 */ /* 0x0003e20000100a00 */
[----:B0-----:R-:W-:-:S04]  /*bee0*/  IMAD.WIDE R22, R17, 0x2, R6 ;  /* 0x0000000211167825 */ /* 0x001fc800078e0206 */
[----:B-1----:R-:W-:Y:S01]  /*bef0*/  IMAD.WIDE R20, R17, 0x2, R4 ;  /* 0x0000000211147825 */ /* 0x002fe200078e0204 */
[----:B------:R-:W-:Y:S04]  /*bf00*/  STL.64 [R1+0x9f8], R22 ;  /* 0x0009f81601007387 */ /* 0x000fe80000100a00 */
[----:B------:R0:W-:Y:S01]  /*bf10*/  STL.64 [R1+0x9d8], R20 ;  /* 0x0009d81401007387 */ /* 0x0001e20000100a00 */
[----:B------:R-:W-:-:S04]  /*bf20*/  IMAD.WIDE R18, R16, 0x2, R6 ;  /* 0x0000000210127825 */ /* 0x000fc800078e0206 */
        /* <DEDUP_REMOVED lines=13> */
[----:B------:R0:W-:Y:S04]  /*c000*/  STL.64 [R1+0x9a0], R18 ;  /* 0x0009a01201007387 */ /* 0x0001e80000100a00 */
[----:B------:R3:W-:Y:S01]  /*c010*/  STL.64 [R1+0x998], R16 ;  /* 0x0009981001007387 */ /* 0x0007e20000100a00 */
[----:B------:R-:W-:Y:S01]  /*c020*/  IMAD R13, R13, 0x7e, RZ ;  /* 0x0000007e0d0d7824 */ /* 0x000fe200078e02ff */
[----:B------:R-:W1:Y:S01]  /*c030*/  S2R R0, SR_TID.X ;  /* 0x0000000000007919 */ /* 0x000e620000002100 */
[----:B------:R-:W-:Y:S02]  /*c040*/  IMAD.MOV.U32 R2, RZ, RZ, RZ ;  /* 0x000000ffff027224 */ /* 0x000fe400078e00ff */
[----:B--2---:R-:W-:-:S04]  /*c050*/  IMAD.WIDE R14, R11, 0x2, R6 ;  /* 0x000000020b0e7825 */ /* 0x004fc800078e0206 */
[----:B0-----:R-:W-:Y:S01]  /*c060*/  IMAD.WIDE R18, R11, 0x2, R4 ;  /* 0x000000020b127825 */ /* 0x001fe200078e0204 */
[----:B------:R0:W-:Y:S03]  /*c070*/  STL.64 [R1+0x990], R14 ;  /* 0x0009900e01007387 */ /* 0x0001e60000100a00 */
[C---:B---3--:R-:W-:Y:S01]  /*c080*/  IMAD.WIDE R16, R10.reuse, 0x2, R6 ;  /* 0x000000020a107825 */ /* 0x048fe200078e0206 */
[----:B------:R-:W-:Y:S03]  /*c090*/  STL.64 [R1+0x988], R18 ;  /* 0x0009881201007387 */ /* 0x000fe60000100a00 */
[----:B0-----:R-:W-:Y:S01]  /*c0a0*/  IMAD.WIDE R14, R10, 0x2, R4 ;  /* 0x000000020a0e7825 */ /* 0x001fe200078e0204 */
[----:B------:R0:W-:Y:S03]  /*c0b0*/  STL.64 [R1+0x980], R16 ;  /* 0x0009801001007387 */ /* 0x0001e60000100a00 */
[C---:B------:R-:W-:Y:S01]  /*c0c0*/  IMAD.WIDE R10, R9.reuse, 0x2, R6 ;  /* 0x00000002090a7825 */ /* 0x040fe200078e0206 */
[----:B------:R2:W-:Y:S04]  /*c0d0*/  STL.64 [R1+0x978], R14 ;  /* 0x0009780e01007387 */ /* 0x0005e80000100a00 */
[----:B------:R3:W-:Y:S01]  /*c0e0*/  STL.64 [R1+0x970], R10 ;  /* 0x0009700a01007387 */ /* 0x0007e20000100a00 */
[----:B0-----:R-:W-:-:S04]  /*c0f0*/  IMAD.WIDE R16, R9, 0x2, R4 ;  /* 0x0000000209107825 */ /* 0x001fc800078e0204 */
[C---:B--2---:R-:W-:Y:S01]  /*c100*/  IMAD.WIDE R14, R8.reuse, 0x2, R6 ;  /* 0x00000002080e7825 */ /* 0x044fe200078e0206 */
[----:B------:R-:W-:Y:S03]  /*c110*/  STL.64 [R1+0x968], R16 ;  /* 0x0009681001007387 */ /* 0x000fe60000100a00 */
[----:B---3--:R-:W-:Y:S01]  /*c120*/  IMAD.WIDE R10, R8, 0x2, R4 ;  /* 0x00000002080a7825 */ /* 0x008fe200078e0204 */
[----:B------:R-:W-:Y:S03]  /*c130*/  STL.64 [R1+0x960], R14 ;  /* 0x0009600e01007387 */ /* 0x000fe60000100a00 */
[C---:B------:R-:W-:Y:S01]  /*c140*/  IMAD.WIDE R8, R13.reuse, 0x2, R6 ;  /* 0x000000020d087825 */ /* 0x040fe200078e0206 */
[----:B------:R4:W-:Y:S03]  /*c150*/  STL.64 [R1+0x958], R10 ;  /* 0x0009580a01007387 */ /* 0x0009e60000100a00 */
[----:B------:R-:W-:Y:S01]  /*c160*/  IMAD.WIDE R12, R13, 0x2, R4 ;  /* 0x000000020d0c7825 */ /* 0x000fe200078e0204 */
[----:B------:R0:W-:Y:S04]  /*c170*/  STL.64 [R1+0x950], R8 ;  /* 0x0009500801007387 */ /* 0x0001e80000100a00 */
[----:B------:R2:W-:Y:S01]  /*c180*/  STL.64 [R1+0x948], R12 ;  /* 0x0009480c01007387 */ /* 0x0005e20000100a00 */
[----:B----4-:R-:W-:Y:S01]  /*c190*/  IMAD.WIDE R10, R3, 0x2, R6 ;  /* 0x00000002030a7825 */ /* 0x010fe200078e0206 */
[----:B------:R-:W-:-:S03]  /*c1a0*/  MOV R6, 0x3f800000 ;  /* 0x3f80000000067802 */ /* 0x000fc60000000f00 */
[----:B0-----:R-:W-:Y:S01]  /*c1b0*/  IMAD.WIDE R8, R3, 0x2, R4 ;  /* 0x0000000203087825 */ /* 0x001fe200078e0204 */
[----:B------:R-:W-:Y:S02]  /*c1c0*/  MOV R5, 0x3f800000 ;  /* 0x3f80000000057802 */ /* 0x000fe40000000f00 */
[----:B------:R-:W-:Y:S01]  /*c1d0*/  MOV R7, 0x3f800000 ;  /* 0x3f80000000077802 */ /* 0x000fe20000000f00 */
[----:B------:R-:W-:Y:S01]  /*c1e0*/  IMAD.MOV.U32 R4, RZ, RZ, 0x3f800000 ;  /* 0x3f800000ff047424 */ /* 0x000fe200078e00ff */
[----:B------:R2:W-:Y:S04]  /*c1f0*/  STL.64 [R1+0x940], R10 ;  /* 0x0009400a01007387 */ /* 0x0005e80000100a00 */
[----:B------:R2:W-:Y:S04]  /*c200*/  STL.64 [R1+0x938], R8 ;  /* 0x0009380801007387 */ /* 0x0005e80000100a00 */
[----:B------:R2:W-:Y:S04]  /*c210*/  STL.64 [R1+0x538], R4 ;  /* 0x0005380401007387 */ /* 0x0005e80000100a00 */
[----:B------:R2:W-:Y:S01]  /*c220*/  STL.64 [R1+0x520], R6 ;  /* 0x0005200601007387 */ /* 0x0005e20000100a00 */
[----:B-1----:R-:W-:-:S02]  /*c230*/  LOP3.LUT P0, RZ, R0, 0x7, RZ, 0xc0, !PT ;  /* 0x0000000700ff7812 */ /* 0x002fc4000780c0ff */
[----:B------:R-:W-:Y:S02]  /*c240*/  LOP3.LUT P1, RZ, R0, 0x3, RZ, 0xc0, !PT ;  /* 0x0000000300ff7812 */ /* 0x000fe4000782c0ff */
[----:B------:R-:W-:-:S11]  /*c250*/  MOV R0, RZ ;  /* 0x000000ff00007202 */ /* 0x000fd60000000f00 */
.L_x_1:
[----:B------:R-:W3:Y:S04]  /*c260*/  LDL.64 R24, [R1+0x2a0] ;  /* 0x0002a00001187983 */ /* 0x000ee80000100a00 */
[----:B------:R-:W4:Y:S04]  /*c270*/  LDL.64 R20, [R1+0x2a8] ;  /* 0x0002a80001147983 */ /* 0x000f280000100a00 */
[----:B--2---:R-:W2:Y:S04]  /*c280*/  LDL.64 R10, [R1+0x10a8] ;  /* 0x0010a800010a7983 */ /* 0x004ea80000100a00 */
[----:B-1----:R-:W5:Y:S04]  /*c290*/  LDL.64 R4, [R1+0x10a0] ;  /* 0x0010a00001047983 */ /* 0x002f680000100a00 */
[----:B------:R-:W5:Y:S04]  /*c2a0*/  LDL.64 R18, [R1+0x1090] ;  /* 0x0010900001127983 */ /* 0x000f680000100a00 */
[----:B------:R-:W5:Y:S04]  /*c2b0*/  LDL.64 R26, [R1+0x1098] ;  /* 0x00109800011a7983 */ /* 0x000f680000100a00 */
[----:B------:R-:W5:Y:S04]  /*c2c0*/  LDL.64 R22, [R1+0x1088] ;  /* 0x0010880001167983 */ /* 0x000f680000100a00 */
[----:B------:R-:W5:Y:S04]  /*c2d0*/  LDL.64 R16, [R1+0x1080] ;  /* 0x0010800001107983 */ /* 0x000f680000100a00 */
[----:B------:R-:W5:Y:S04]  /*c2e0*/  LDL.64 R14, [R1+0x1078] ;  /* 0x00107800010e7983 */ /* 0x000f680000100a00 */
[----:B------:R0:W-:Y:S04]  /*c2f0*/  STL [R1+0x1e04], R0 ;  /* 0x001e040001007387 */ /* 0x0001e80000100800 */
[----:B------:R-:W5:Y:S01]  /*c300*/  LDL.64 R12, [R1+0x1070] ;  /* 0x00107000010c7983 */ /* 0x000f620000100a00 */
[----:B---3--:R-:W-:-:S04]  /*c310*/  IMAD.WIDE R8, R2, 0x2, R24 ;  /* 0x0000000202087825 */ /* 0x008fc800078e0218 */
[C---:B----4-:R-:W-:Y:S01]  /*c320*/  IMAD.WIDE R6, R2.reuse, 0x2, R20 ;  /* 0x0000000202067825 */ /* 0x050fe200078e0214 */
[----:B------:R-:W3:Y:S03]  /*c330*/  LDG.E.U16 R29, desc[UR10][R8.64] ;  /* 0x0000000a081d7981 */ /* 0x000ee6000c1e1500 */
[C---:B--2---:R-:W-:Y:S01]  /*c340*/  IMAD.WIDE R10, R2.reuse, 0x2, R10 ;  /* 0x00000002020a7825 */ /* 0x044fe200078e020a */
[----:B------:R1:W2:Y:S04]  /*c350*/  LDG.E.U16 R28, desc[UR10][R6.64] ;  /* 0x0000000a061c7981 */ /* 0x0002a8000c1e1500 */
[----:B------:R-:W4:Y:S01]  /*c360*/  LDG.E.U16 R3, desc[UR10][R10.64] ;  /* 0x0000000a0a037981 */ /* 0x000f22000c1e1500 */
[----:B-----5:R-:W-:-:S05]  /*c370*/  IMAD.WIDE R4, R2, 0x2, R4 ;  /* 0x0000000202047825 */ /* 0x020fca00078e0204 */
[----:B0-----:R0:W5:Y:S01]  /*c380*/  LDG.E.U16 R0, desc[UR10][R4.64] ;  /* 0x0000000a04007981 */ /* 0x001162000c1e1500 */
[----:B-1----:R-:W-:-:S04]  /*c390*/  IMAD.WIDE R6, R2, 0x2, R26 ;  /* 0x0000000202067825 */ /* 0x002fc800078e021a */
[C---:B------:R-:W-:Y:S02]  /*c3a0*/  IMAD.WIDE R8, R2.reuse, 0x2, R22 ;  /* 0x0000000202087825 */ /* 0x040fe400078e0216 */
[----:B------:R1:W5:Y:S02]  /*c3b0*/  LDG.E.U16 R22, desc[UR10][R6.64] ;  /* 0x0000000a06167981 */ /* 0x000364000c1e1500 */
[C---:B0-----:R-:W-:Y:S02]  /*c3c0*/  IMAD.WIDE R4, R2.reuse, 0x2, R18 ;  /* 0x0000000202047825 */ /* 0x041fe400078e0212 */
[----:B------:R-:W5:Y:S02]  /*c3d0*/  LDL.64 R18, [R1+0x1060] ;  /* 0x0010600001127983 */ /* 0x000f640000100a00 */
[C---:B------:R-:W-:Y:S02]  /*c3e0*/  IMAD.WIDE R10, R2.reuse, 0x2, R16 ;  /* 0x00000002020a7825 */ /* 0x040fe400078e0210 */
[----:B------:R-:W5:Y:S04]  /*c3f0*/  LDG.E.U16 R23, desc[UR10][R4.64] ;  /* 0x0000000a04177981 */ /* 0x000f68000c1e1500 */
[----:B---3--:R-:W-:Y:S04]  /*c400*/  STL [R1+0x4a8], R29 ;  /* 0x0004a81d01007387 */ /* 0x008fe80000100800 */
[----:B--2---:R0:W-:Y:S04]  /*c410*/  STL [R1+0x4ac], R28 ;  /* 0x0004ac1c01007387 */ /* 0x0041e80000100800 */
[----:B------:R-:W2:Y:S04]  /*c420*/  LDL.64 R16, [R1+0x1038] ;  /* 0x0010380001107983 */ /* 0x000ea80000100a00 */
[----:B0-----:R-:W3:Y:S04]  /*c430*/  LDL.64 R28, [R1+0x1058] ;  /* 0x00105800011c7983 */ /* 0x001ee80000100a00 */
[----:B----4-:R0:W-:Y:S04]  /*c440*/  STL [R1+0x4a4], R3 ;  /* 0x0004a40301007387 */ /* 0x0101e80000100800 */
[----:B------:R-:W4:Y:S04]  /*c450*/  LDL.64 R26, [R1+0x1030] ;  /* 0x00103000011a7983 */ /* 0x000f280000100a00 */
[----:B0-----:R-:W2:Y:S04]  /*c460*/  LDG.E.U16 R3, desc[UR10][R8.64] ;  /* 0x0000000a08037981 */ /* 0x001ea8000c1e1500 */
[----:B------:R-:W3:Y:S04]  /*c470*/  LDL.64 R8, [R1+0x1068] ;  /* 0x0010680001087983 */ /* 0x000ee80000100a00 */
[----:B-----5:R0:W-:Y:S04]  /*c480*/  STL [R1+0x4a0], R0 ;  /* 0x0004a00001007387 */ /* 0x0201e80000100800 */
[----:B0-----:R-:W5:Y:S01]  /*c490*/  LDG.E.U16 R0, desc[UR10][R10.64] ;  /* 0x0000000a0a007981 */ /* 0x001f62000c1e1500 */
[----:B-1----:R-:W-:-:S03]  /*c4a0*/  IMAD.WIDE R6, R2, 0x2, R14 ;  /* 0x0000000202067825 */ /* 0x002fc600078e020e */
[----:B------:R-:W4:Y:S04]  /*c4b0*/  LDL.64 R14, [R1+0x1028] ;  /* 0x00102800010e7983 */ /* 0x000f280000100a00 */
[----:B------:R-:W-:Y:S04]  /*c4c0*/  STL [R1+0x498], R23 ;  /* 0x0004981701007387 */ /* 0x000fe80000100800 */
[----:B------:R0:W-:Y:S04]  /*c4d0*/  STL [R1+0x49c], R22 ;  /* 0x00049c1601007387 */ /* 0x0001e80000100800 */
[----:B0-----:R-:W4:Y:S01]  /*c4e0*/  LDL.64 R22, [R1+0x1020] ;  /* 0x0010200001167983 */ /* 0x001f220000100a00 */
[----:B------:R-:W-:-:S03]  /*c4f0*/  IMAD.WIDE R4, R2, 0x2, R12 ;  /* 0x0000000202047825 */ /* 0x000fc600078e020c */
[----:B--2---:R0:W-:Y:S04]  /*c500*/  STL [R1+0x494], R3 ;  /* 0x0004940301007387 */ /* 0x0041e80000100800 */
[----:B------:R-:W2:Y:S04]  /*c510*/  LDL.64 R12, [R1+0x1018] ;  /* 0x00101800010c7983 */ /* 0x000ea80000100a00 */
[----:B0-----:R3:W2:Y:S02]  /*c520*/  LDG.E.U16 R3, desc[UR10][R6.64] ;  /* 0x0000000a06037981 */ /* 0x0016a4000c1e1500 */
[----:B---3--:R-:W-:-:S04]  /*c530*/  IMAD.WIDE R6, R2, 0x2, R8 ;  /* 0x0000000202067825 */ /* 0x008fc800078e0208 */
[C---:B------:R-:W-:Y:S02]  /*c540*/  IMAD.WIDE R8, R2.reuse, 0x2, R18 ;  /* 0x0000000202087825 */ /* 0x040fe400078e0212 */
[----:B------:R-:W3:Y:S04]  /*c550*/  LDL.64 R18, [R1+0x1010] ;  /* 0x0010100001127983 */ /* 0x000ee80000100a00 */
[----:B-----5:R0:W-:Y:S04]  /*c560*/  STL [R1+0x490], R0 ;  /* 0x0004900001007387 */ /* 0x0201e80000100800 */
[----:B0-----:R0:W5:Y:S01]  /*c570*/  LDG.E.U16 R0, desc[UR10][R4.64] ;  /* 0x0000000a04007981 */ /* 0x001162000c1e1500 */
[----:B------:R-:W-:-:S03]  /*c580*/  IMAD.WIDE R10, R2, 0x2, R28 ;  /* 0x00000002020a7825 */ /* 0x000fc600078e021c */
[----:B------:R-:W3:Y:S04]  /*c590*/  LDG.E.U16 R29, desc[UR10][R8.64] ;  /* 0x0000000a081d7981 */ /* 0x000ee8000c1e1500 */
[----:B------:R4:W3:Y:S01]  /*c5a0*/  LDG.E.U16 R28, desc[UR10][R6.64] ;  /* 0x0000000a061c7981 */ /* 0x0008e2000c1e1500 */
[----:B0-----:R-:W-:-:S03]  /*c5b0*/  IMAD.WIDE R4, R2, 0x2, R16 ;  /* 0x0000000202047825 */ /* 0x001fc600078e0210 */
[----:B--2---:R0:W-:Y:S04]  /*c5c0*/  STL [R1+0x48c], R3 ;  /* 0x00048c0301007387 */ /* 0x0041e80000100800 */
[----:B------:R-:W2:Y:S04]  /*c5d0*/  LDL.64 R16, [R1+0x1008] ;  /* 0x0010080001107983 */ /* 0x000ea80000100a00 */
[----:B0-----:R-:W2:Y:S04]  /*c5e0*/  LDG.E.U16 R3, desc[UR10][R10.64] ;  /* 0x0000000a0a037981 */ /* 0x001ea8000c1e1500 */
[----:B-----5:R0:W-:Y:S04]  /*c5f0*/  STL [R1+0x488], R0 ;  /* 0x0004880001007387 */ /* 0x0201e80000100800 */
[----:B0-----:R0:W5:Y:S01]  /*c600*/  LDG.E.U16 R0, desc[UR10][R4.64] ;  /* 0x0000000a04007981 */ /* 0x001162000c1e1500 */
[----:B----4-:R-:W-:-:S04]  /*c610*/  IMAD.WIDE R6, R2, 0x2, R26 ;  /* 0x0000000202067825 */ /* 0x010fc800078e021a */
[C---:B------:R-:W-:Y:S02]  /*c620*/  IMAD.WIDE R8, R2.reuse, 0x2, R22 ;  /* 0x0000000202087825 */ /* 0x040fe400078e0216 */
[----:B------:R1:W4:Y:S02]  /*c630*/  LDG.E.U16 R22, desc[UR10][R6.64] ;  /* 0x0000000a06167981 */ /* 0x000324000c1e1500 */
[C---:B0-----:R-:W-:Y:S02]  /*c640*/  IMAD.WIDE R4, R2.reuse, 0x2, R14 ;  /* 0x0000000202047825 */ /* 0x041fe400078e020e */
[----:B------:R-:W4:Y:S02]  /*c650*/  LDL.64 R14, [R1+0xff8] ;  /* 0x000ff800010e7983 */ /* 0x000f240000100a00 */
[C---:B------:R-:W-:Y:S02]  /*c660*/  IMAD.WIDE R10, R2.reuse, 0x2, R12 ;  /* 0x00000002020a7825 */ /* 0x040fe400078e020c */
[----:B---3--:R-:W-:Y:S04]  /*c670*/  STL [R1+0x480], R29 ;  /* 0x0004801d01007387 */ /* 0x008fe80000100800 */
[----:B------:R0:W-:Y:S04]  /*c680*/  STL [R1+0x484], R28 ;  /* 0x0004841c01007387 */ /* 0x0001e80000100800 */
[----:B------:R-:W3:Y:S04]  /*c690*/  LDG.E.U16 R23, desc[UR10][R4.64] ;  /* 0x0000000a04177981 */ /* 0x000ee8000c1e1500 */
[----:B------:R-:W4:Y:S04]  /*c6a0*/  LDL.64 R12, [R1+0xfe8] ;  /* 0x000fe800010c7983 */ /* 0x000f280000100a00 */
[----:B0-----:R-:W4:Y:S04]  /*c6b0*/  LDL.64 R28, [R1+0xff0] ;  /* 0x000ff000011c7983 */ /* 0x001f280000100a00 */
[----:B--2---:R0:W-:Y:S04]  /*c6c0*/  STL [R1+0x47c], R3 ;  /* 0x00047c0301007387 */ /* 0x0041e80000100800 */
[----:B------:R-:W2:Y:S04]  /*c6d0*/  LDL.64 R26, [R1+0xfe0] ;  /* 0x000fe000011a7983 */ /* 0x000ea80000100a00 */
[----:B0-----:R-:W2:Y:S04]  /*c6e0*/  LDG.E.U16 R3, desc[UR10][R8.64] ;  /* 0x0000000a08037981 */ /* 0x001ea8000c1e1500 */
[----:B------:R-:W2:Y:S04]  /*c6f0*/  LDL.64 R8, [R1+0x1000] ;  /* 0x0010000001087983 */ /* 0x000ea80000100a00 */
[----:B-----5:R0:W-:Y:S04]  /*c700*/  STL [R1+0x478], R0 ;  /* 0x0004780001007387 */ /* 0x0201e80000100800 */
[----:B0-----:R-:W5:Y:S01]  /*c710*/  LDG.E.U16 R0, desc[UR10][R10.64] ;  /* 0x0000000a0a007981 */ /* 0x001f62000c1e1500 */
[----:B-1----:R-:W-:-:S03]  /*c720*/  IMAD.WIDE R6, R2, 0x2, R18 ;  /* 0x0000000202067825 */ /* 0x002fc600078e0212 */
[----:B------:R-:W5:Y:S04]  /*c730*/  LDL.64 R18, [R1+0xfd8] ;  /* 0x000fd80001127983 */ /* 0x000f680000100a00 */
[----:B---3--:R-:W-:Y:S04]  /*c740*/  STL [R1+0x470], R23 ;  /* 0x0004701701007387 */ /* 0x008fe80000100800 */
[----:B----4-:R0:W-:Y:S04]  /*c750*/  STL [R1+0x474], R22 ;  /* 0x0004741601007387 */ /* 0x0101e80000100800 */
[----:B0-----:R-:W3:Y:S01]  /*c760*/  LDL.64 R22, [R1+0xfd0] ;  /* 0x000fd00001167983 */ /* 0x001ee20000100a00 */
[----:B------:R-:W-:-:S03]  /*c770*/  IMAD.WIDE R4, R2, 0x2, R16 ;  /* 0x0000000202047825 */ /* 0x000fc600078e0210 */
[----:B--2---:R0:W-:Y:S04]  /*c780*/  STL [R1+0x46c], R3 ;  /* 0x00046c0301007387 */ /* 0x0041e80000100800 */
[----:B------:R-:W2:Y:S04]  /*c790*/  LDL.64 R16, [R1+0xfc8] ;  /* 0x000fc80001107983 */ /* 0x000ea80000100a00 */
[----:B0-----:R0:W4:Y:S02]  /*c7a0*/  LDG.E.U16 R3, desc[UR10][R6.64] ;  /* 0x0000000a06037981 */ /* 0x001124000c1e1500 */
[----:B0-----:R-:W-:-:S04]  /*c7b0*/  IMAD.WIDE R6, R2, 0x2, R8 ;  /* 0x0000000202067825 */ /* 0x001fc800078e0208 */
[C---:B------:R-:W-:Y:S02]  /*c7c0*/  IMAD.WIDE R8, R2.reuse, 0x2, R14 ;  /* 0x0000000202087825 */ /* 0x040fe400078e020e */
[----:B------:R-:W2:Y:S04]  /*c7d0*/  LDL.64 R14, [R1+0xfc0] ;  /* 0x000fc000010e7983 */ /* 0x000ea80000100a00 */
[----:B-----5:R0:W-:Y:S04]  /*c7e0*/  STL [R1+0x468], R0 ;  /* 0x0004680001007387 */ /* 0x0201e80000100800 */
[----:B0-----:R0:W5:Y:S01]  /*c7f0*/  LDG.E.U16 R0, desc[UR10][R4.64] ;  /* 0x0000000a04007981 */ /* 0x001162000c1e1500 */
[----:B------:R-:W-:-:S03]  /*c800*/  IMAD.WIDE R10, R2, 0x2, R28 ;  /* 0x00000002020a7825 */ /* 0x000fc600078e021c */
[----:B------:R-:W2:Y:S04]  /*c810*/  LDG.E.U16 R29, desc[UR10][R8.64] ;  /* 0x0000000a081d7981 */ /* 0x000ea8000c1e1500 */
[----:B------:R1:W2:Y:S01]  /*c820*/  LDG.E.U16 R28, desc[UR10][R6.64] ;  /* 0x0000000a061c7981 */ /* 0x0002a2000c1e1500 */
[----:B0-----:R-:W-:-:S03]  /*c830*/  IMAD.WIDE R4, R2, 0x2, R12 ;  /* 0x0000000202047825 */ /* 0x001fc600078e020c */
[----:B----4-:R0:W-:Y:S04]  /*c840*/  STL [R1+0x464], R3 ;  /* 0x0004640301007387 */ /* 0x0101e80000100800 */
[----:B------:R-:W4:Y:S04]  /*c850*/  LDL.64 R12, [R1+0xfb8] ;  /* 0x000fb800010c7983 */ /* 0x000f280000100a00 */
[----:B0-----:R-:W4:Y:S04]  /*c860*/  LDG.E.U16 R3, desc[UR10][R10.64] ;  /* 0x0000000a0a037981 */ /* 0x001f28000c1e1500 */
[----:B-----5:R0:W-:Y:S04]  /*c870*/  STL [R1+0x460], R0 ;  /* 0x0004600001007387 */ /* 0x0201e80000100800 */
[----:B0-----:R0:W5:Y:S01]  /*c880*/  LDG.E.U16 R0, desc[UR10][R4.64] ;  /* 0x0000000a04007981 */ /* 0x001162000c1e1500 */
[----:B-1----:R-:W-:-:S04]  /*c890*/  IMAD.WIDE R6, R2, 0x2, R26 ;  /* 0x0000000202067825 */ /* 0x002fc800078e021a */
[C---:B---3--:R-:W-:Y:S02]  /*c8a0*/  IMAD.WIDE R8, R2.reuse, 0x2, R22 ;  /* 0x0000000202087825 */ /* 0x048fe400078e0216 */
[----:B------:R1:W3:Y:S02]  /*c8b0*/  LDG.E.U16 R22, desc[UR10][R6.64] ;  /* 0x0000000a06167981 */ /* 0x0002e4000c1e1500 */
[C---:B0-----:R-:W-:Y:S02]  /*c8c0*/  IMAD.WIDE R4, R2.reuse, 0x2, R18 ;  /* 0x0000000202047825 */ /* 0x041fe400078e0212 */
[----:B------:R-:W3:Y:S02]  /*c8d0*/  LDL.64 R18, [R1+0xfa8] ;  /* 0x000fa80001127983 */ /* 0x000ee40000100a00 */
[C---:B--2---:R-:W-:Y:S02]  /*c8e0*/  IMAD.WIDE R10, R2.reuse, 0x2, R16 ;  /* 0x00000002020a7825 */ /* 0x044fe400078e0210 */
[----:B------:R-:W-:Y:S04]  /*c8f0*/  STL [R1+0x458], R29 ;  /* 0x0004581d01007387 */ /* 0x000fe80000100800 */
[----:B------:R0:W-:Y:S04]  /*c900*/  STL [R1+0x45c], R28 ;  /* 0x00045c1c01007387 */ /* 0x0001e80000100800 */
[----:B------:R-:W2:Y:S04]  /*c910*/  LDG.E.U16 R23, desc[UR10][R4.64] ;  /* 0x0000000a04177981 */ /* 0x000ea8000c1e1500 */
[----:B------:R-:W3:Y:S04]  /*c920*/  LDL.64 R16, [R1+0xf98] ;  /* 0x000f980001107983 */ /* 0x000ee80000100a00 */
[----:B0-----:R-:W3:Y:S04]  /*c930*/  LDL.64 R28, [R1+0xfa0] ;  /* 0x000fa000011c7983 */ /* 0x001ee80000100a00 */
[----:B----4-:R0:W-:Y:S04]  /*c940*/  STL [R1+0x454], R3 ;  /* 0x0004540301007387 */ /* 0x0101e80000100800 */
[----:B------:R-:W4:Y:S04]  /*c950*/  LDL.64 R26, [R1+0xf90] ;  /* 0x000f9000011a7983 */ /* 0x000f280000100a00 */
[----:B0-----:R-:W4:Y:S04]  /*c960*/  LDG.E.U16 R3, desc[UR10][R8.64] ;  /* 0x0000000a08037981 */ /* 0x001f28000c1e1500 */
[----:B------:R-:W4:Y:S04]  /*c970*/  LDL.64 R8, [R1+0xfb0] ;  /* 0x000fb00001087983 */ /* 0x000f280000100a00 */
[----:B-----5:R0:W-:Y:S04]  /*c980*/  STL [R1+0x450], R0 ;  /* 0x0004500001007387 */ /* 0x0201e80000100800 */
[----:B0-----:R-:W5:Y:S01]  /*c990*/  LDG.E.U16 R0, desc[UR10][R10.64] ;  /* 0x0000000a0a007981 */ /* 0x001f62000c1e1500 */
[----:B-1----:R-:W-:-:S03]  /*c9a0*/  IMAD.WIDE R6, R2, 0x2, R14 ;  /* 0x0000000202067825 */ /* 0x002fc600078e020e */
[----:B------:R-:W5:Y:S04]  /*c9b0*/  LDL.64 R14, [R1+0xf88] ;  /* 0x000f8800010e7983 */ /* 0x000f680000100a00 */
[----:B--2---:R-:W-:Y:S04]  /*c9c0*/  STL [R1+0x448], R23 ;  /* 0x0004481701007387 */ /* 0x004fe80000100800 */
[----:B---3--:R0:W-:Y:S04]  /*c9d0*/  STL [R1+0x44c], R22 ;  /* 0x00044c1601007387 */ /* 0x0081e80000100800 */
[----:B0-----:R-:W2:Y:S01]  /*c9e0*/  LDL.64 R22, [R1+0xf80] ;  /* 0x000f800001167983 */ /* 0x001ea20000100a00 */
[----:B------:R-:W-:-:S03]  /*c9f0*/  IMAD.WIDE R4, R2, 0x2, R12 ;  /* 0x0000000202047825 */ /* 0x000fc600078e020c */
[----:B----4-:R0:W-:Y:S04]  /*ca00*/  STL [R1+0x444], R3 ;  /* 0x0004440301007387 */ /* 0x0101e80000100800 */
[----:B------:R-:W3:Y:S04]  /*ca10*/  LDL.64 R12, [R1+0xf78] ;  /* 0x000f7800010c7983 */ /* 0x000ee80000100a00 */
        /* <DEDUP_REMOVED lines=16> */
[C---:B--2---:R-:W-:Y:S02]  /*cb20*/  IMAD.WIDE R8, R2.reuse, 0x2, R22 ;  /* 0x0000000202087825 */ /* 0x044fe400078e0216 */
[----:B------:R1:W2:Y:S02]  /*cb30*/  LDG.E.U16 R22, desc[UR10][R6.64] ;  /* 0x0000000a06167981 */ /* 0x0002a4000c1e1500 */
[C---:B0-----:R-:W-:Y:S02]  /*cb40*/  IMAD.WIDE R4, R2.reuse, 0x2, R14 ;  /* 0x0000000202047825 */ /* 0x041fe400078e020e */
[----:B------:R-:W2:Y:S02]  /*cb50*/  LDL.64 R14, [R1+0xf58] ;  /* 0x000f5800010e7983 */ /* 0x000ea40000100a00 */
[C---:B---3--:R-:W-:Y:S02]  /*cb60*/  IMAD.WIDE R10, R2.reuse, 0x2, R12 ;  /* 0x00000002020a7825 */ /* 0x048fe400078e020c */
[----:B------:R-:W-:Y:S04]  /*cb70*/  STL [R1+0x430], R29 ;  /* 0x0004301d01007387 */ /* 0x000fe80000100800 */
[----:B------:R0:W-:Y:S04]  /*cb80*/  STL [R1+0x434], R28 ;  /* 0x0004341c01007387 */ /* 0x0001e80000100800 */
[----:B------:R-:W3:Y:S04]  /*cb90*/  LDG.E.U16 R23, desc[UR10][R4.64] ;  /* 0x0000000a04177981 */ /* 0x000ee8000c1e1500 */
[----:B------:R-:W2:Y:S04]  /*cba0*/  LDL.64 R12, [R1+0xf48] ;  /* 0x000f4800010c7983 */ /* 0x000ea80000100a00 */
[----:B0-----:R-:W2:Y:S04]  /*cbb0*/  LDL.64 R28, [R1+0xf50] ;  /* 0x000f5000011c7983 */ /* 0x001ea80000100a00 */
        /* <DEDUP_REMOVED lines=8> */
[----:B---3--:R-:W-:Y:S04]  /*cc40*/  STL [R1+0x420], R23 ;  /* 0x0004201701007387 */ /* 0x008fe80000100800 */
[----:B--2---:R0:W-:Y:S04]  /*cc50*/  STL [R1+0x424], R22 ;  /* 0x0004241601007387 */ /* 0x0041e80000100800 */
        /* <DEDUP_REMOVED lines=195> */
[----:B0-----:R0:W5:Y:S01]  /*d890*/  LDG.E.U16 R0, desc[UR10][R10.64] ;  /* 0x0000000a0a007981 */ /* 0x001162000c1e1500 */
[----:B-1----:R-:W-:-:S03]  /*d8a0*/  IMAD.WIDE R6, R2, 0x2, R14 ;  /* 0x0000000202067825 */ /* 0x002fc600078e020e */
[----:B------:R-:W5:Y:S04]  /*d8b0*/  LDL.64 R14, [R1+0xd90] ;  /* 0x000d9000010e7983 */ /* 0x000f680000100a00 */
[----:B---3--:R-:W-:Y:S04]  /*d8c0*/  STL [R1+0x278], R23 ;  /* 0x0002781701007387 */ /* 0x008fe80000100800 */
[----:B--2---:R1:W-:Y:S04]  /*d8d0*/  STL [R1+0x27c], R22 ;  /* 0x00027c1601007387 */ /* 0x0043e80000100800 */
[----:B-1----:R-:W2:Y:S01]  /*d8e0*/  LDL.64 R22, [R1+0xd88] ;  /* 0x000d880001167983 */ /* 0x002ea20000100a00 */
[----:B------:R-:W-:-:S03]  /*d8f0*/  IMAD.WIDE R4, R2, 0x2, R12 ;  /* 0x0000000202047825 */ /* 0x000fc600078e020c */
[----:B----4-:R1:W-:Y:S04]  /*d900*/  STL [R1+0x274], R3 ;  /* 0x0002740301007387 */ /* 0x0103e80000100800 */
[----:B------:R-:W3:Y:S04]  /*d910*/  LDL.64 R12, [R1+0xd80] ;  /* 0x000d8000010c7983 */ /* 0x000ee80000100a00 */
[----:B-1----:R1:W4:Y:S01]  /*d920*/  LDG.E.U16 R3, desc[UR10][R6.64] ;  /* 0x0000000a06037981 */ /* 0x002322000c1e1500 */
[----:B0-----:R-:W-:-:S04]  /*d930*/  IMAD.WIDE R10, R2, 0x2, R8 ;  /* 0x00000002020a7825 */ /* 0x001fc800078e0208 */
[C---:B------:R-:W-:Y:S02]  /*d940*/  IMAD.WIDE R8, R2.reuse, 0x2, R18 ;  /* 0x0000000202087825 */ /* 0x040fe400078e0212 */
[----:B------:R-:W2:Y:S04]  /*d950*/  LDL.64 R18, [R1+0xd78] ;  /* 0x000d780001127983 */ /* 0x000ea80000100a00 */
[----:B-----5:R0:W-:Y:S04]  /*d960*/  STL [R1+0x26c], R0 ;  /* 0x00026c0001007387 */ /* 0x0201e80000100800 */
[----:B0-----:R0:W5:Y:S01]  /*d970*/  LDG.E.U16 R0, desc[UR10][R4.64] ;  /* 0x0000000a04007981 */ /* 0x001162000c1e1500 */
[----:B-1----:R-:W-:-:S03]  /*d980*/  IMAD.WIDE R6, R2, 0x2, R28 ;  /* 0x0000000202067825 */ /* 0x002fc600078e021c */
[----:B------:R-:W2:Y:S04]  /*d990*/  LDG.E.U16 R29, desc[UR10][R8.64] ;  /* 0x0000000a081d7981 */ /* 0x000ea8000c1e1500 */
[----:B------:R-:W2:Y:S01]  /*d9a0*/  LDG.E.U16 R28, desc[UR10][R10.64] ;  /* 0x0000000a0a1c7981 */ /* 0x000ea2000c1e1500 */
[----:B0-----:R-:W-:-:S03]  /*d9b0*/  IMAD.WIDE R4, R2, 0x2, R16 ;  /* 0x0000000202047825 */ /* 0x001fc600078e0210 */
[----:B----4-:R0:W-:Y:S04]  /*d9c0*/  STL [R1+0x270], R3 ;  /* 0x0002700301007387 */ /* 0x0101e80000100800 */
[----:B------:R-:W4:Y:S04]  /*d9d0*/  LDL.64 R16, [R1+0xd70] ;  /* 0x000d700001107983 */ /* 0x000f280000100a00 */
[----:B0-----:R0:W4:Y:S04]  /*d9e0*/  LDG.E.U16 R3, desc[UR10][R6.64] ;  /* 0x0000000a06037981 */ /* 0x001128000c1e1500 */
[----:B-----5:R1:W-:Y:S04]  /*d9f0*/  STL [R1+0x268], R0 ;  /* 0x0002680001007387 */ /* 0x0203e80000100800 */
[----:B-1----:R3:W5:Y:S01]  /*da00*/  LDG.E.U16 R0, desc[UR10][R4.64] ;  /* 0x0000000a04007981 */ /* 0x002762000c1e1500 */
[----:B0-----:R-:W-:-:S04]  /*da10*/  IMAD.WIDE R6, R2, 0x2, R26 ;  /* 0x0000000202067825 */ /* 0x001fc800078e021a */
[C---:B------:R-:W-:Y:S02]  /*da20*/  IMAD.WIDE R10, R2.reuse, 0x2, R14 ;  /* 0x00000002020a7825 */ /* 0x040fe400078e020e */
[----:B------:R-:W5:Y:S02]  /*da30*/  LDL.64 R14, [R1+0xd60] ;  /* 0x000d6000010e7983 */ /* 0x000f640000100a00 */
[C---:B--2---:R-:W-:Y:S02]  /*da40*/  IMAD.WIDE R8, R2.reuse, 0x2, R22 ;  /* 0x0000000202087825 */ /* 0x044fe400078e0216 */
[----:B------:R-:W-:Y:S02]  /*da50*/  STL [R1+0x244], R29 ;  /* 0x0002441d01007387 */ /* 0x000fe40000100800 */
[C---:B---3--:R-:W-:Y:S02]  /*da60*/  IMAD.WIDE R4, R2.reuse, 0x2, R12 ;  /* 0x0000000202047825 */ /* 0x048fe400078e020c */
[----:B------:R0:W-:Y:S04]  /*da70*/  STL [R1+0x248], R28 ;  /* 0x0002481c01007387 */ /* 0x0001e80000100800 */
[----:B------:R-:W2:Y:S04]  /*da80*/  LDL.64 R12, [R1+0xd50] ;  /* 0x000d5000010c7983 */ /* 0x000ea80000100a00 */
[----:B------:R1:W3:Y:S04]  /*da90*/  LDG.E.U16 R23, desc[UR10][R6.64] ;  /* 0x0000000a06177981 */ /* 0x0002e8000c1e1500 */
[----:B0-----:R-:W2:Y:S04]  /*daa0*/  LDL.64 R28, [R1+0xd58] ;  /* 0x000d5800011c7983 */ /* 0x001ea80000100a00 */
[----:B------:R-:W2:Y:S04]  /*dab0*/  LDG.E.U16 R9, desc[UR10][R8.64] ;  /* 0x0000000a08097981 */ /* 0x000ea8000c1e1500 */
[----:B----4-:R0:W-:Y:S04]  /*dac0*/  STL [R1+0x264], R3 ;  /* 0x0002640301007387 */ /* 0x0101e80000100800 */
[----:B------:R-:W4:Y:S04]  /*dad0*/  LDL.64 R26, [R1+0xd48] ;  /* 0x000d4800011a7983 */ /* 0x000f280000100a00 */
[----:B0-----:R-:W2:Y:S04]  /*dae0*/  LDG.E.U16 R3, desc[UR10][R10.64] ;  /* 0x0000000a0a037981 */ /* 0x001ea8000c1e1500 */
[----:B------:R-:W4:Y:S04]  /*daf0*/  LDL.64 R10, [R1+0xd68] ;  /* 0x000d6800010a7983 */ /* 0x000f280000100a00 */
[----:B-----5:R0:W-:Y:S04]  /*db00*/  STL [R1+0x260], R0 ;  /* 0x0002600001007387 */ /* 0x0201e80000100800 */
[----:B0-----:R0:W5:Y:S01]  /*db10*/  LDG.E.U16 R0, desc[UR10][R4.64] ;  /* 0x0000000a04007981 */ /* 0x001162000c1e1500 */
[----:B-1----:R-:W-:-:S03]  /*db20*/  IMAD.WIDE R6, R2, 0x2, R18 ;  /* 0x0000000202067825 */ /* 0x002fc600078e0212 */
[----:B------:R-:W4:Y:S04]  /*db30*/  LDL.64 R18, [R1+0xd40] ;  /* 0x000d400001127983 */ /* 0x000f280000100a00 */
[----:B---3--:R1:W-:Y:S04]  /*db40*/  STL [R1+0x24c], R23 ;  /* 0x00024c1701007387 */ /* 0x0083e80000100800 */
[----:B-1----:R-:W3:Y:S01]  /*db50*/  LDL.64 R22, [R1+0xd38] ;  /* 0x000d380001167983 */ /* 0x002ee20000100a00 */
[----:B0-----:R-:W-:-:S03]  /*db60*/  IMAD.WIDE R4, R2, 0x2, R16 ;  /* 0x0000000202047825 */ /* 0x001fc600078e0210 */
[----:B--2---:R0:W-:Y:S04]  /*db70*/  STL [R1+0x218], R3 ;  /* 0x0002180301007387 */ /* 0x0041e80000100800 */
[----:B------:R-:W2:Y:S04]  /*db80*/  LDL.64 R16, [R1+0xd30] ;  /* 0x000d300001107983 */ /* 0x000ea80000100a00 */
[----:B0-----:R0:W2:Y:S04]  /*db90*/  LDG.E.U16 R3, desc[UR10][R6.64] ;  /* 0x0000000a06037981 */ /* 0x0010a8000c1e1500 */
[----:B------:R1:W-:Y:S02]  /*dba0*/  STL [R1+0x240], R9 ;  /* 0x0002400901007387 */ /* 0x0003e40000100800 */
[----:B-1----:R-:W-:-:S02]  /*dbb0*/  IMAD.WIDE R8, R2, 0x2, R14 ;  /* 0x0000000202087825 */ /* 0x002fc400078e020e */
[----:B------:R-:W3:Y:S04]  /*dbc0*/  LDL.64 R14, [R1+0xd28] ;  /* 0x000d2800010e7983 */ /* 0x000ee80000100a00 */
[----:B-----5:R1:W-:Y:S04]  /*dbd0*/  STL [R1+0x21c], R0 ;  /* 0x00021c0001007387 */ /* 0x0203e80000100800 */
[----:B-1----:R1:W5:Y:S01]  /*dbe0*/  LDG.E.U16 R0, desc[UR10][R4.64] ;  /* 0x0000000a04007981 */ /* 0x002362000c1e1500 */
[----:B----4-:R-:W-:-:S04]  /*dbf0*/  IMAD.WIDE R10, R2, 0x2, R10 ;  /* 0x00000002020a7825 */ /* 0x010fc800078e020a */
[C---:B0-----:R-:W-:Y:S02]  /*dc00*/  IMAD.WIDE R6, R2.reuse, 0x2, R28 ;  /* 0x0000000202067825 */ /* 0x041fe400078e021c */
[----:B------:R-:W4:Y:S04]  /*dc10*/  LDG.E.U16 R29, desc[UR10][R8.64] ;  /* 0x0000000a081d7981 */ /* 0x000f28000c1e1500 */
[----:B------:R-:W3:Y:S01]  /*dc20*/  LDG.E.U16 R28, desc[UR10][R10.64] ;  /* 0x0000000a0a1c7981 */ /* 0x000ee2000c1e1500 */
[----:B-1----:R-:W-:-:S03]  /*dc30*/  IMAD.WIDE R4, R2, 0x2, R12 ;  /* 0x0000000202047825 */ /* 0x002fc600078e020c */
[----:B--2---:R0:W-:Y:S04]  /*dc40*/  STL [R1+0x214], R3 ;  /* 0x0002140301007387 */ /* 0x0041e80000100800 */
[----:B------:R-:W2:Y:S04]  /*dc50*/  LDL.64 R12, [R1+0xd08] ;  /* 0x000d0800010c7983 */ /* 0x000ea80000100a00 */
[----:B0-----:R0:W2:Y:S04]  /*dc60*/  LDG.E.U16 R3, desc[UR10][R6.64] ;  /* 0x0000000a06037981 */ /* 0x0010a8000c1e1500 */
[----:B-----5:R1:W-:Y:S04]  /*dc70*/  STL [R1+0x210], R0 ;  /* 0x0002100001007387 */ /* 0x0203e80000100800 */
[----:B-1----:R1:W5:Y:S01]  /*dc80*/  LDG.E.U16 R0, desc[UR10][R4.64] ;  /* 0x0000000a04007981 */ /* 0x002362000c1e1500 */
[----:B0-----:R-:W-:-:S04]  /*dc90*/  IMAD.WIDE R6, R2, 0x2, R26 ;  /* 0x0000000202067825 */ /* 0x001fc800078e021a */
[C---:B------:R-:W-:Y:S02]  /*dca0*/  IMAD.WIDE R10, R2.reuse, 0x2, R18 ;  /* 0x00000002020a7825 */ /* 0x040fe400078e0212 */
[----:B------:R-:W5:Y:S02]  /*dcb0*/  LDL.64 R18, [R1+0xcf8] ;  /* 0x000cf80001127983 */ /* 0x000f640000100a00 */
[C---:B---3--:R-:W-:Y:S02]  /*dcc0*/  IMAD.WIDE R8, R2.reuse, 0x2, R22 ;  /* 0x0000000202087825 */ /* 0x048fe400078e0216 */
[----:B----4-:R-:W-:Y:S02]  /*dcd0*/  STL [R1+0x1fc], R29 ;  /* 0x0001fc1d01007387 */ /* 0x010fe40000100800 */
[C---:B-1----:R-:W-:Y:S02]  /*dce0*/  IMAD.WIDE R4, R2.reuse, 0x2, R16 ;  /* 0x0000000202047825 */ /* 0x042fe400078e0210 */
[----:B------:R0:W-:Y:S04]  /*dcf0*/  STL [R1+0x200], R28 ;  /* 0x0002001c01007387 */ /* 0x0001e80000100800 */
[----:B------:R-:W3:Y:S04]  /*dd00*/  LDL.64 R16, [R1+0xce8] ;  /* 0x000ce80001107983 */ /* 0x000ee80000100a00 */
[----:B------:R1:W4:Y:S04]  /*dd10*/  LDG.E.U16 R23, desc[UR10][R6.64] ;  /* 0x0000000a06177981 */ /* 0x000328000c1e1500 */
[----:B0-----:R-:W3:Y:S04]  /*dd20*/  LDL.64 R28, [R1+0xcf0] ;  /* 0x000cf000011c7983 */ /* 0x001ee80000100a00 */
[----:B------:R-:W3:Y:S04]  /*dd30*/  LDG.E.U16 R9, desc[UR10][R8.64] ;  /* 0x0000000a08097981 */ /* 0x000ee8000c1e1500 */
[----:B--2---:R0:W-:Y:S04]  /*dd40*/  STL [R1+0x20c], R3 ;  /* 0x00020c0301007387 */ /* 0x0041e80000100800 */
[----:B------:R-:W2:Y:S04]  /*dd50*/  LDL.64 R26, [R1+0xce0] ;  /* 0x000ce000011a7983 */ /* 0x000ea80000100a00 */
[----:B0-----:R-:W2:Y:S04]  /*dd60*/  LDG.E.U16 R3, desc[UR10][R10.64] ;  /* 0x0000000a0a037981 */ /* 0x001ea8000c1e1500 */
[----:B------:R-:W3:Y:S04]  /*dd70*/  LDL.64 R10, [R1+0xd00] ;  /* 0x000d0000010a7983 */ /* 0x000ee80000100a00 */
[----:B-----5:R0:W-:Y:S04]  /*dd80*/  STL [R1+0x208], R0 ;  /* 0x0002080001007387 */ /* 0x0201e80000100800 */
[----:B0-----:R0:W5:Y:S01]  /*dd90*/  LDG.E.U16 R0, desc[UR10][R4.64] ;  /* 0x0000000a04007981 */ /* 0x001162000c1e1500 */
[----:B-1----:R-:W-:-:S03]  /*dda0*/  IMAD.WIDE R6, R2, 0x2, R14 ;  /* 0x0000000202067825 */ /* 0x002fc600078e020e */
[----:B------:R-:W5:Y:S04]  /*ddb0*/  LDL.64 R14, [R1+0xcd8] ;  /* 0x000cd800010e7983 */ /* 0x000f680000100a00 */
[----:B----4-:R1:W-:Y:S04]  /*ddc0*/  STL [R1+0x204], R23 ;  /* 0x0002041701007387 */ /* 0x0103e80000100800 */
[----:B-1----:R-:W4:Y:S01]  /*ddd0*/  LDL.64 R22, [R1+0xcd0] ;  /* 0x000cd00001167983 */ /* 0x002f220000100a00 */
[----:B0-----:R-:W-:-:S03]  /*dde0*/  IMAD.WIDE R4, R2, 0x2, R12 ;  /* 0x0000000202047825 */ /* 0x001fc600078e020c */
[----:B--2---:R0:W-:Y:S04]  /*ddf0*/  STL [R1+0x1ec], R3 ;  /* 0x0001ec0301007387 */ /* 0x0041e80000100800 */
[----:B------:R-:W2:Y:S04]  /*de00*/  LDL.64 R12, [R1+0xcc8] ;  /* 0x000cc800010c7983 */ /* 0x000ea80000100a00 */
[----:B0-----:R0:W2:Y:S04]  /*de10*/  LDG.E.U16 R3, desc[UR10][R6.64] ;  /* 0x0000000a06037981 */ /* 0x0010a8000c1e1500 */
[----:B---3--:R1:W-:Y:S02]  /*de20*/  STL [R1+0x1f8], R9 ;  /* 0x0001f80901007387 */ /* 0x0083e40000100800 */
[----:B-1----:R-:W-:-:S02]  /*de30*/  IMAD.WIDE R8, R2, 0x2, R18 ;  /* 0x0000000202087825 */ /* 0x002fc400078e0212 */
[----:B------:R-:W3:Y:S04]  /*de40*/  LDL.64 R18, [R1+0xcc0] ;  /* 0x000cc00001127983 */ /* 0x000ee80000100a00 */
[----:B-----5:R1:W-:Y:S04]  /*de50*/  STL [R1+0x1f0], R0 ;  /* 0x0001f00001007387 */ /* 0x0203e80000100800 */
[----:B-1----:R1:W5:Y:S01]  /*de60*/  LDG.E.U16 R0, desc[UR10][R4.64] ;  /* 0x0000000a04007981 */ /* 0x002362000c1e1500 */
[----:B------:R-:W-:-:S04]  /*de70*/  IMAD.WIDE R10, R2, 0x2, R10 ;  /* 0x00000002020a7825 */ /* 0x000fc800078e020a */
[C---:B0-----:R-:W-:Y:S02]  /*de80*/  IMAD.WIDE R6, R2.reuse, 0x2, R28 ;  /* 0x0000000202067825 */ /* 0x041fe400078e021c */
[----:B------:R-:W3:Y:S04]  /*de90*/  LDG.E.U16 R29, desc[UR10][R8.64] ;  /* 0x0000000a081d7981 */ /* 0x000ee8000c1e1500 */
        /* <DEDUP_REMOVED lines=10> */
[C---:B----4-:R-:W-:Y:S02]  /*df40*/  IMAD.WIDE R8, R2.reuse, 0x2, R22 ;  /* 0x0000000202087825 */ /* 0x050fe400078e0216 */
[----:B---3--:R-:W-:Y:S02]  /*df50*/  STL [R1+0x1d8], R29 ;  /* 0x0001d81d01007387 */ /* 0x008fe40000100800 */
        /* <DEDUP_REMOVED lines=67> */
[----:B------:R-:W3:Y:S02]  /*e390*/  LDG.E.U16 R29, desc[UR10][R8.64] ;  /* 0x0000000a081d7981 */ /* 0x000ee4000c1e1500 */
[C---:B-1----:R-:W-:Y:S02]  /*e3a0*/  IMAD.WIDE R4, R2.reuse, 0x2, R16 ;  /* 0x0000000202047825 */ /* 0x042fe400078e0210 */
[----:B------:R0:W3:Y:S04]  /*e3b0*/  LDG.E.U16 R28, desc[UR10][R10.64] ;  /* 0x0000000a0a1c7981 */ /* 0x0000e8000c1e1500 */
[----:B------:R-:W3:Y:S04]  /*e3c0*/  LDL.64 R16, [R1+0xc18] ;  /* 0x000c180001107983 */ /* 0x000ee80000100a00 */
[----:B--2---:R1:W-:Y:S04]  /*e3d0*/  STL [R1+0x1bc], R3 ;  /* 0x0001bc0301007387 */ /* 0x0043e80000100800 */
[----:B-1----:R1:W2:Y:S04]  /*e3e0*/  LDG.E.U16 R3, desc[UR10][R6.64] ;  /* 0x0000000a06037981 */ /* 0x0022a8000c1e1500 */
[----:B-----5:R5:W-:Y:S04]  /*e3f0*/  STL [R1+0x1b4], R0 ;  /* 0x0001b40001007387 */ /* 0x020be80000100800 */
[----:B-----5:R5:W2:Y:S01]  /*e400*/  LDG.E.U16 R0, desc[UR10][R4.64] ;  /* 0x0000000a04007981 */ /* 0x020aa2000c1e1500 */
[----:B0-----:R-:W-:-:S03]  /*e410*/  IMAD.WIDE R10, R2, 0x2, R14 ;  /* 0x00000002020a7825 */ /* 0x001fc600078e020e */
[----:B------:R-:W2:Y:S01]  /*e420*/  LDL.64 R14, [R1+0xc08] ;  /* 0x000c0800010e7983 */ /* 0x000ea20000100a00 */
[----:B-1----:R-:W-:-:S03]  /*e430*/  IMAD.WIDE R6, R2, 0x2, R26 ;  /* 0x0000000202067825 */ /* 0x002fc600078e021a */
[----:B---3--:R-:W-:Y:S01]  /*e440*/  STL [R1+0x68], R29 ;  /* 0x0000681d01007387 */ /* 0x008fe20000100800 */
[----:B-----5:R-:W-:-:S03]  /*e450*/  IMAD.WIDE R4, R2, 0x2, R12 ;  /* 0x0000000202047825 */ /* 0x020fc600078e020c */
[----:B------:R0:W-:Y:S04]  /*e460*/  STL [R1+0x6c], R28 ;  /* 0x00006c1c01007387 */ /* 0x0001e80000100800 */
[----:B------:R-:W3:Y:S01]  /*e470*/  LDL.64 R12, [R1+0xbf8] ;  /* 0x000bf800010c7983 */ /* 0x000ee20000100a00 */
[----:B----4-:R-:W-:-:S03]  /*e480*/  IMAD.WIDE R8, R2, 0x2, R22 ;  /* 0x0000000202087825 */ /* 0x010fc600078e0216 */
[----:B0-----:R-:W4:Y:S04]  /*e490*/  LDL.64 R28, [R1+0xc00] ;  /* 0x000c0000011c7983 */ /* 0x001f280000100a00 */
[----:B------:R-:W5:Y:S04]  /*e4a0*/  LDG.E.U16 R9, desc[UR10][R8.64] ;  /* 0x0000000a08097981 */ /* 0x000f68000c1e1500 */
[----:B--2---:R0:W-:Y:S04]  /*e4b0*/  STL [R1+0x16c], R3 ;  /* 0x00016c0301007387 */ /* 0x0041e80000100800 */
[----:B------:R-:W2:Y:S04]  /*e4c0*/  LDL.64 R26, [R1+0xbf0] ;  /* 0x000bf000011a7983 */ /* 0x000ea80000100a00 */
[----:B0-----:R0:W2:Y:S02]  /*e4d0*/  LDG.E.U16 R3, desc[UR10][R6.64] ;  /* 0x0000000a06037981 */ /* 0x0010a4000c1e1500 */
[----:B0-----:R-:W-:-:S02]  /*e4e0*/  IMAD.WIDE R6, R2, 0x2, R18 ;  /* 0x0000000202067825 */ /* 0x001fc400078e0212 */
[----:B------:R-:W3:Y:S04]  /*e4f0*/  LDG.E.U16 R19, desc[UR10][R10.64] ;  /* 0x0000000a0a137981 */ /* 0x000ee8000c1e1500 */
[----:B------:R-:W5:Y:S04]  /*e500*/  LDL.64 R10, [R1+0xc10] ;  /* 0x000c1000010a7983 */ /* 0x000f680000100a00 */
[----:B------:R0:W-:Y:S04]  /*e510*/  STL [R1+0x168], R0 ;  /* 0x0001680001007387 */ /* 0x0001e80000100800 */
[----:B------:R-:W5:Y:S04]  /*e520*/  LDL.64 R22, [R1+0xbe8] ;  /* 0x000be80001167983 */ /* 0x000f680000100a00 */
[----:B0-----:R0:W5:Y:S02]  /*e530*/  LDG.E.U16 R0, desc[UR10][R4.64] ;  /* 0x0000000a04007981 */ /* 0x001164000c1e1500 */
[----:B0-----:R-:W-:-:S02]  /*e540*/  IMAD.WIDE R4, R2, 0x2, R16 ;  /* 0x0000000202047825 */ /* 0x001fc400078e0210 */
[----:B--2---:R0:W-:Y:S04]  /*e550*/  STL [R1+0x19c], R3 ;  /* 0x00019c0301007387 */ /* 0x0041e80000100800 */
[----:B0-----:R4:W2:Y:S04]  /*e560*/  LDG.E.U16 R3, desc[UR10][R6.64] ;  /* 0x0000000a06037981 */ /* 0x0018a8000c1e1500 */
[----:B---3--:R0:W-:Y:S04]  /*e570*/  STL [R1+0x18c], R19 ;  /* 0x00018c1301007387 */ /* 0x0081e80000100800 */
[----:B------:R-:W3:Y:S01]  /*e580*/  LDL.64 R16, [R1+0xbd8] ;  /* 0x000bd80001107983 */ /* 0x000ee20000100a00 */
[----:B----4-:R-:W-:-:S03]  /*e590*/  IMAD.WIDE R6, R2, 0x2, R28 ;  /* 0x0000000202067825 */ /* 0x010fc600078e021c */
[----:B------:R1:W4:Y:S01]  /*e5a0*/  LDG.E.U16 R28, desc[UR10][R4.64] ;  /* 0x0000000a041c7981 */ /* 0x000322000c1e1500 */
[----:B-----5:R-:W-:-:S03]  /*e5b0*/  IMAD.WIDE R10, R2, 0x2, R10 ;  /* 0x00000002020a7825 */ /* 0x020fc600078e020a */
[----:B0-----:R-:W5:Y:S04]  /*e5c0*/  LDL.64 R18, [R1+0xbe0] ;  /* 0x000be00001127983 */ /* 0x001f680000100a00 */
[----:B------:R0:W-:Y:S04]  /*e5d0*/  STL [R1+0x198], R9 ;  /* 0x0001980901007387 */ /* 0x0001e80000100800 */
[----:B------:R1:W3:Y:S01]  /*e5e0*/  LDG.E.U16 R29, desc[UR10][R10.64] ;  /* 0x0000000a0a1d7981 */ /* 0x0002e2000c1e1500 */
[----:B0-----:R-:W-:-:S03]  /*e5f0*/  IMAD.WIDE R8, R2, 0x2, R14 ;  /* 0x0000000202087825 */ /* 0x001fc600078e020e */
[----:B------:R-:W3:Y:S04]  /*e600*/  LDL.64 R14, [R1+0xbd0] ;  /* 0x000bd000010e7983 */ /* 0x000ee80000100a00 */
[----:B------:R0:W-:Y:S04]  /*e610*/  STL [R1+0x190], R0 ;  /* 0x0001900001007387 */ /* 0x0001e80000100800 */
[----:B0-----:R5:W3:Y:S01]  /*e620*/  LDG.E.U16 R0, desc[UR10][R8.64] ;  /* 0x0000000a08007981 */ /* 0x001ae2000c1e1500 */
[----:B-1----:R-:W-:-:S03]  /*e630*/  IMAD.WIDE R4, R2, 0x2, R12 ;  /* 0x0000000202047825 */ /* 0x002fc600078e020c */
[----:B------:R-:W3:Y:S01]  /*e640*/  LDL.64 R12, [R1+0xbc8] ;  /* 0x000bc800010c7983 */ /* 0x000ee20000100a00 */
[----:B------:R-:W-:-:S03]  /*e650*/  IMAD.WIDE R10, R2, 0x2, R22 ;  /* 0x00000002020a7825 */ /* 0x000fc600078e0216 */
[----:B--2---:R0:W-:Y:S04]  /*e660*/  STL [R1+0x194], R3 ;  /* 0x0001940301007387 */ /* 0x0041e80000100800 */
[----:B0-----:R0:W2:Y:S04]  /*e670*/  LDG.E.U16 R3, desc[UR10][R6.64] ;  /* 0x0000000a06037981 */ /* 0x0010a8000c1e1500 */
[----:B----4-:R1:W-:Y:S01]  /*e680*/  STL [R1+0x188], R28 ;  /* 0x0001881c01007387 */ /* 0x0103e20000100800 */
[----:B-----5:R-:W-:-:S03]  /*e690*/  IMAD.WIDE R8, R2, 0x2, R18 ;  /* 0x0000000202087825 */ /* 0x020fc600078e0212 */
[----:B------:R-:W4:Y:S01]  /*e6a0*/  LDL.64 R22, [R1+0xbb8] ;  /* 0x000bb80001167983 */ /* 0x000f220000100a00 */
[----:B0-----:R-:W-:-:S03]  /*e6b0*/  IMAD.WIDE R6, R2, 0x2, R26 ;  /* 0x0000000202067825 */ /* 0x001fc600078e021a */
[----:B------:R-:W5:Y:S04]  /*e6c0*/  LDL.64 R26, [R1+0xbc0] ;  /* 0x000bc000011a7983 */ /* 0x000f680000100a00 */
[----:B-1----:R0:W2:Y:S04]  /*e6d0*/  LDG.E.U16 R28, desc[UR10][R4.64] ;  /* 0x0000000a041c7981 */ /* 0x0020a8000c1e1500 */
[----:B---3--:R1:W-:Y:S04]  /*e6e0*/  STL [R1+0x178], R29 ;  /* 0x0001781d01007387 */ /* 0x0083e80000100800 */
[----:B------:R-:W3:Y:S01]  /*e6f0*/  LDG.E.U16 R9, desc[UR10][R8.64] ;  /* 0x0000000a08097981 */ /* 0x000ee2000c1e1500 */
[----:B0-----:R-:W-:-:S03]  /*e700*/  IMAD.WIDE R4, R2, 0x2, R16 ;  /* 0x0000000202047825 */ /* 0x001fc600078e0210 */
[----:B------:R-:W2:Y:S04]  /*e710*/  LDL.64 R16, [R1+0xba8] ;  /* 0x000ba80001107983 */ /* 0x000ea80000100a00 */
[----:B------:R-:W2:Y:S04]  /*e720*/  LDG.E.U16 R18, desc[UR10][R4.64] ;  /* 0x0000000a04127981 */ /* 0x000ea8000c1e1500 */
[----:B-1----:R0:W3:Y:S02]  /*e730*/  LDG.E.U16 R29, desc[UR10][R6.64] ;  /* 0x0000000a061d7981 */ /* 0x0020e4000c1e1500 */
[----:B0-----:R-:W-:-:S02]  /*e740*/  IMAD.WIDE R6, R2, 0x2, R14 ;  /* 0x0000000202067825 */ /* 0x001fc400078e020e */
[----:B------:R-:W3:Y:S04]  /*e750*/  LDL.64 R14, [R1+0xb98] ;  /* 0x000b9800010e7983 */ /* 0x000ee80000100a00 */
[----:B------:R0:W-:Y:S01]  /*e760*/  STL [R1+0x174], R0 ;  /* 0x0001740001007387 */ /* 0x0001e20000100800 */
[----:B------:R-:W-:-:S03]  /*e770*/  IMAD.WIDE R4, R2, 0x2, R12 ;  /* 0x0000000202047825 */ /* 0x000fc600078e020c */
[----:B------:R4:W3:Y:S04]  /*e780*/  LDG.E.U16 R19, desc[UR10][R6.64] ;  /* 0x0000000a06137981 */ /* 0x0008e8000c1e1500 */
[----:B0-----:R5:W3:Y:S01]  /*e790*/  LDG.E.U16 R0, desc[UR10][R10.64] ;  /* 0x0000000a0a007981 */ /* 0x001ae2000c1e1500 */
[----:B----4-:R-:W-:-:S04]  /*e7a0*/  IMAD.WIDE R6, R2, 0x2, R22 ;  /* 0x0000000202067825 */ /* 0x010fc800078e0216 */
[C---:B-----5:R-:W-:Y:S01]  /*e7b0*/  IMAD.WIDE R10, R2.reuse, 0x2, R26 ;  /* 0x00000002020a7825 */ /* 0x060fe200078e021a */
[----:B--2---:R-:W-:Y:S04]  /*e7c0*/  STL [R1+0x251c], R18 ;  /* 0x00251c1201007387 */ /* 0x004fe80000100800 */
[----:B------:R-:W2:Y:S04]  /*e7d0*/  LDL.64 R12, [R1+0xb80] ;  /* 0x000b8000010c7983 */ /* 0x000ea80000100a00 */
[----:B------:R0:W-:Y:S04]  /*e7e0*/  STL [R1+0x184], R3 ;  /* 0x0001840301007387 */ /* 0x0001e80000100800 */
[----:B---3--:R-:W-:Y:S04]  /*e7f0*/  STL [R1+0x17c], R29 ;  /* 0x00017c1d01007387 */ /* 0x008fe80000100800 */
[----:B------:R1:W-:Y:S01]  /*e800*/  STL [R1+0x180], R28 ;  /* 0x0001801c01007387 */ /* 0x0003e20000100800 */
[----:B0-----:R-:W0:Y:S03]  /*e810*/  LDC R3, c[0x0][0x3c4] ;  /* 0x0000f100ff037b82 */ /* 0x001e260000000800 */
[----:B------:R-:W3:Y:S04]  /*e820*/  LDL.64 R26, [R1+0xb70] ;  /* 0x000b7000011a7983 */ /* 0x000ee80000100a00 */
[----:B------:R-:W4:Y:S04]  /*e830*/  LDL.64 R22, [R1+0xb68] ;  /* 0x000b680001167983 */ /* 0x000f280000100a00 */
[----:B-1----:R-:W5:Y:S04]  /*e840*/  LDL.64 R28, [R1+0xb78] ;  /* 0x000b7800011c7983 */ /* 0x002f680000100a00 */
[----:B------:R1:W-:Y:S04]  /*e850*/  STL [R1+0x170], R0 ;  /* 0x0001700001007387 */ /* 0x0003e80000100800 */
[----:B-1----:R-:W2:Y:S04]  /*e860*/  LDG.E.U16 R0, desc[UR10][R4.64] ;  /* 0x0000000a04007981 */ /* 0x002ea8000c1e1500 */
[----:B------:R-:W-:Y:S04]  /*e870*/  STL [R1+0x60], R9 ;  /* 0x0000600901007387 */ /* 0x000fe80000100800 */
[----:B------:R1:W-:Y:S04]  /*e880*/  STL [R1+0x164], R19 ;  /* 0x0001641301007387 */ /* 0x0003e80000100800 */
[----:B-1----:R-:W3:Y:S04]  /*e890*/  LDL.64 R18, [R1+0xb60] ;  /* 0x000b600001127983 */ /* 0x002ee80000100a00 */
[----:B--2---:R1:W-:Y:S04]  /*e8a0*/  STL [R1+0x160], R0 ;  /* 0x0001600001007387 */ /* 0x0043e80000100800 */
[----:B-1----:R-:W2:Y:S04]  /*e8b0*/  LDG.E.U16 R0, desc[UR10][R10.64] ;  /* 0x0000000a0a007981 */ /* 0x002ea8000c1e1500 */
[----:B------:R-:W3:Y:S01]  /*e8c0*/  LDL.64 R10, [R1+0xb88] ;  /* 0x000b8800010a7983 */ /* 0x000ee20000100a00 */
[----:B------:R-:W-:-:S03]  /*e8d0*/  IMAD.WIDE R8, R2, 0x2, R16 ;  /* 0x0000000202087825 */ /* 0x000fc600078e0210 */
[----:B------:R-:W3:Y:S01]  /*e8e0*/  LDL.64 R16, [R1+0xb58] ;  /* 0x000b580001107983 */ /* 0x000ee20000100a00 */
[----:B------:R-:W-:-:S03]  /*e8f0*/  IMAD.WIDE R4, R2, 0x2, R14 ;  /* 0x0000000202047825 */ /* 0x000fc600078e020e */
[----:B------:R-:W3:Y:S04]  /*e900*/  LDL.64 R14, [R1+0xb50] ;  /* 0x000b5000010e7983 */ /* 0x000ee80000100a00 */
[----:B------:R-:W4:Y:S04]  /*e910*/  LDG.E.U16 R8, desc[UR10][R8.64] ;  /* 0x0000000a08087981 */ /* 0x000f28000c1e1500 */
[----:B------:R-:W4:Y:S04]  /*e920*/  LDG.E.U16 R9, desc[UR10][R4.64] ;  /* 0x0000000a04097981 */ /* 0x000f28000c1e1500 */
[----:B--2---:R1:W-:Y:S04]  /*e930*/  STL [R1+0x15c], R0 ;  /* 0x00015c0001007387 */ /* 0x0043e80000100800 */
[----:B-1----:R3:W2:Y:S02]  /*e940*/  LDG.E.U16 R0, desc[UR10][R6.64] ;  /* 0x0000000a06007981 */ /* 0x0026a4000c1e1500 */
[----:B---3--:R-:W-:-:S04]  /*e950*/  IMAD.WIDE R6, R2, 0x2, R10 ;  /* 0x0000000202067825 */ /* 0x008fc800078e020a */
[C---:B------:R-:W-:Y:S02]  /*e960*/  IMAD.WIDE R10, R2.reuse, 0x2, R12 ;  /* 0x00000002020a7825 */ /* 0x040fe400078e020c */
[----:B------:R-:W3:Y:S02]  /*e970*/  LDL.64 R12, [R1+0xb48] ;  /* 0x000b4800010c7983 */ /* 0x000ee40000100a00 */
[C---:B-----5:R-:W-:Y:S02]  /*e980*/  IMAD.WIDE R4, R2.reuse, 0x2, R28 ;  /* 0x0000000202047825 */ /* 0x060fe400078e021c */
[----:B------:R-:W5:Y:S04]  /*e990*/  LDG.E.U16 R28, desc[UR10][R10.64] ;  /* 0x0000000a0a1c7981 */ /* 0x000f68000c1e1500 */
[----:B--2---:R1:W-:Y:S04]  /*e9a0*/  STL [R1+0x14c], R0 ;  /* 0x00014c0001007387 */ /* 0x0043e80000100800 */
[----:B----4-:R-:W-:Y:S04]  /*e9b0*/  STL [R1+0x154], R9 ;  /* 0x0001540901007387 */ /* 0x010fe80000100800 */
[----:B-1----:R1:W2:Y:S04]  /*e9c0*/  LDG.E.U16 R0, desc[UR10][R6.64] ;  /* 0x0000000a06007981 */ /* 0x0022a8000c1e1500 */
[----:B------:R4:W-:Y:S01]  /*e9d0*/  STL [R1+0x158], R8 ;  /* 0x0001580801007387 */ /* 0x0009e20000100800 */
[----:B-1----:R-:W-:-:S04]  /*e9e0*/  IMAD.WIDE R6, R2, 0x2, R22 ;  /* 0x0000000202067825 */ /* 0x002fc800078e0216 */
[C---:B----4-:R-:W-:Y:S02]  /*e9f0*/  IMAD.WIDE R8, R2.reuse, 0x2, R26 ;  /* 0x0000000202087825 */ /* 0x050fe400078e021a */
[----:B------:R1:W4:Y:S04]  /*ea00*/  LDG.E.U16 R26, desc[UR10][R6.64] ;  /* 0x0000000a061a7981 */ /* 0x000328000c1e1500 */
[----:B------:R-:W4:Y:S04]  /*ea10*/  LDG.E.U16 R27, desc[UR10][R4.64] ;  /* 0x0000000a041b7981 */ /* 0x000f28000c1e1500 */
[----:B------:R-:W4:Y:S01]  /*ea20*/  LDG.E.U16 R29, desc[UR10][R8.64] ;  /* 0x0000000a081d7981 */ /* 0x000f22000c1e1500 */
[----:B-1----:R-:W-:-:S05]  /*ea30*/  IMAD.WIDE R6, R2, 0x2, R16 ;  /* 0x0000000202067825 */ /* 0x002fca00078e0210 */
[----:B------:R3:W4:Y:S02]  /*ea40*/  LDG.E.U16 R23, desc[UR10][R6.64] ;  /* 0x0000000a06177981 */ /* 0x000724000c1e1500 */
[----:B---3--:R-:W-:-:S05]  /*ea50*/  IMAD.WIDE R6, R2, 0x2, R12 ;  /* 0x0000000202067825 */ /* 0x008fca00078e020c */
[----:B------:R-:W3:Y:S01]  /*ea60*/  LDG.E.U16 R16, desc[UR10][R6.64] ;  /* 0x0000000a06107981 */ /* 0x000ee2000c1e1500 */
[----:B------:R-:W-:-:S05]  /*ea70*/  IMAD.WIDE R4, R2, 0x2, R18 ;  /* 0x0000000202047825 */ /* 0x000fca00078e0212 */
[----:B------:R1:W4:Y:S01]  /*ea80*/  LDG.E.U16 R18, desc[UR10][R4.64] ;  /* 0x0000000a04127981 */ /* 0x000322000c1e1500 */
[----:B------:R-:W-:-:S04]  /*ea90*/  IMAD.WIDE R10, R2, 0x2, R14 ;  /* 0x00000002020a7825 */ /* 0x000fc800078e020e */
[----:B0-----:R-:W-:-:S04]  /*eaa0*/  IMAD.WIDE R8, R3, 0x2, R20 ;  /* 0x0000000203087825 */ /* 0x001fc800078e0214 */
[----:B-1----:R-:W-:-:S04]  /*eab0*/  IMAD.WIDE R4, R3, 0x2, R24 ;  /* 0x0000000203047825 */ /* 0x002fc800078e0218 */
[----:B------:R-:W-:Y:S02]  /*eac0*/  IMAD R15, R3, 0xf, RZ ;  /* 0x0000000f030f7824 */ /* 0x000fe400078e02ff */
[----:B------:R-:W-:-:S04]  /*ead0*/  IMAD.WIDE R8, R2, 0x2, R8 ;  /* 0x0000000202087825 */ /* 0x000fc800078e0208 */
[C---:B------:R-:W-:Y:S01]  /*eae0*/  IMAD.WIDE R4, R2.reuse, 0x2, R4 ;  /* 0x0000000202047825 */ /* 0x040fe200078e0204 */
[----:B------:R0:W4:Y:S03]  /*eaf0*/  LDG.E.U16 R22, desc[UR10][R8.64] ;  /* 0x0000000a08167981 */ /* 0x000126000c1e1500 */
[----:B------:R-:W-:Y:S01]  /*eb00*/  IMAD.WIDE R6, R15, 0x2, R24 ;  /* 0x000000020f067825 */ /* 0x000fe200078e0218 */
[----:B------:R-:W4:Y:S03]  /*eb10*/  LDG.E.U16 R19, desc[UR10][R4.64] ;  /* 0x0000000a04137981 */ /* 0x000f26000c1e1500 */
[----:B------:R-:W-:Y:S02]  /*eb20*/  IMAD R17, R3, 0x3, RZ ;  /* 0x0000000303117824 */ /* 0x000fe400078e02ff */
[----:B0-----:R-:W-:-:S04]  /*eb30*/  IMAD.WIDE R8, R2, 0x2, R6 ;  /* 0x0000000202087825 */ /* 0x001fc800078e0206 */
[----:B------:R-:W-:-:S04]  /*eb40*/  IMAD.WIDE R6, R17, 0x2, R20 ;  /* 0x0000000211067825 */ /* 0x000fc800078e0214 */
[----:B------:R-:W-:Y:S01]  /*eb50*/  IMAD.WIDE R6, R2, 0x2, R6 ;  /* 0x0000000202067825 */ /* 0x000fe200078e0206 */
[----:B--2---:R0:W-:Y:S04]  /*eb60*/  STL [R1+0x150], R0 ;  /* 0x0001500001007387 */ /* 0x0041e80000100800 */
[----:B0-----:R0:W2:Y:S02]  /*eb70*/  LDG.E.U16 R0, desc[UR10][R10.64] ;  /* 0x0000000a0a007981 */ /* 0x0010a4000c1e1500 */
[----:B0-----:R-:W-:-:S05]  /*eb80*/  SHF.L.U32 R10, R3, 0x1, RZ ;  /* 0x00000001030a7819 */ /* 0x001fca00000006ff */
[----:B------:R-:W-:-:S04]  /*eb90*/  IMAD.WIDE R4, R10, 0x2, R20 ;  /* 0x000000020a047825 */ /* 0x000fc800078e0214 */
[----:B------:R-:W-:-:S04]  /*eba0*/  IMAD.WIDE R10, R10, 0x2, R24 ;  /* 0x000000020a0a7825 */ /* 0x000fc800078e0218 */
[----:B------:R-:W-:-:S04]  /*ebb0*/  IMAD.WIDE R12, R2, 0x2, R4 ;  /* 0x00000002020c7825 */ /* 0x000fc800078e0204 */
[----:B------:R-:W-:-:S04]  /*ebc0*/  IMAD.WIDE R4, R17, 0x2, R24 ;  /* 0x0000000211047825 */ /* 0x000fc800078e0218 */
[C---:B------:R-:W-:Y:S01]  /*ebd0*/  IMAD.WIDE R10, R2.reuse, 0x2, R10 ;  /* 0x00000002020a7825 */ /* 0x040fe200078e020a */
[----:B---3--:R-:W-:Y:S04]  /*ebe0*/  STL [R1+0x2520], R16 ;  /* 0x0025201001007387 */ /* 0x008fe80000100800 */
[----:B-----5:R0:W-:Y:S04]  /*ebf0*/  STL [R1+0x134], R28 ;  /* 0x0001341c01007387 */ /* 0x0201e80000100800 */
[----:B----4-:R1:W-:Y:S04]  /*ec00*/  STL [R1+0x148], R27 ;  /* 0x0001481b01007387 */ /* 0x0103e80000100800 */
[----:B0-----:R0:W3:Y:S01]  /*ec10*/  LDG.E.U16 R28, desc[UR10][R8.64] ;  /* 0x0000000a081c7981 */ /* 0x0010e2000c1e1500 */
[----:B------:R-:W-:-:S03]  /*ec20*/  IMAD.WIDE R4, R2, 0x2, R4 ;  /* 0x0000000202047825 */ /* 0x000fc600078e0204 */
[----:B------:R-:W-:Y:S04]  /*ec30*/  STL [R1+0x140], R29 ;  /* 0x0001401d01007387 */ /* 0x000fe80000100800 */
[----:B-1----:R-:W4:Y:S04]  /*ec40*/  LDG.E.U16 R27, desc[UR10][R12.64] ;  /* 0x0000000a0c1b7981 */ /* 0x002f28000c1e1500 */
[----:B------:R1:W-:Y:S04]  /*ec50*/  STL [R1+0x144], R26 ;  /* 0x0001441a01007387 */ /* 0x0003e80000100800 */
[----:B------:R5:W-:Y:S04]  /*ec60*/  STL [R1+0x13c], R18 ;  /* 0x00013c1201007387 */ /* 0x000be80000100800 */
[----:B------:R-:W4:Y:S04]  /*ec70*/  LDG.E.U16 R16, desc[UR10][R4.64] ;  /* 0x0000000a04107981 */ /* 0x000f28000c1e1500 */
[----:B-1----:R1:W4:Y:S04]  /*ec80*/  LDG.E.U16 R26, desc[UR10][R10.64] ;  /* 0x0000000a0a1a7981 */ /* 0x002328000c1e1500 */
[----:B-----5:R5:W4:Y:S01]  /*ec90*/  LDG.E.U16 R18, desc[UR10][R6.64] ;  /* 0x0000000a06127981 */ /* 0x020b22000c1e1500 */
[----:B------:R-:W-:-:S04]  /*eca0*/  IMAD.SHL.U32 R14, R3, 0x4, RZ ;  /* 0x00000004030e7824 */ /* 0x000fc800078e00ff */
[----:B0-----:R-:W-:Y:S01]  /*ecb0*/  IMAD.WIDE R8, R14, 0x2, R20 ;  /* 0x000000020e087825 */ /* 0x001fe200078e0214 */
[----:B------:R0:W-:Y:S03]  /*ecc0*/  STL [R1+0x138], R23 ;  /* 0x0001381701007387 */ /* 0x0001e60000100800 */
[----:B-1----:R-:W-:Y:S02]  /*ecd0*/  IMAD R10, R3, 0x5, RZ ;  /* 0x00000005030a7824 */ /* 0x002fe400078e02ff */
[----:B------:R-:W-:-:S04]  /*ece0*/  IMAD.WIDE R8, R2, 0x2, R8 ;  /* 0x0000000202087825 */ /* 0x000fc800078e0208 */
[----:B------:R-:W-:-:S04]  /*ecf0*/  IMAD.WIDE R4, R14, 0x2, R24 ;  /* 0x000000020e047825 */ /* 0x000fc800078e0218 */
[----:B-----5:R-:W-:-:S04]  /*ed00*/  IMAD.WIDE R6, R10, 0x2, R20 ;  /* 0x000000020a067825 */ /* 0x020fc800078e0214 */
[----:B------:R-:W-:Y:S02]  /*ed10*/  IMAD R14, R3, 0x6, RZ ;  /* 0x00000006030e7824 */ /* 0x000fe400078e02ff */
[----:B------:R-:W-:-:S04]  /*ed20*/  IMAD.WIDE R12, R2, 0x2, R4 ;  /* 0x00000002020c7825 */ /* 0x000fc800078e0204 */
[----:B------:R-:W-:Y:S01]  /*ed30*/  IMAD.WIDE R4, R14, 0x2, R24 ;  /* 0x000000020e047825 */ /* 0x000fe200078e0218 */
[----:B0-----:R0:W5:Y:S03]  /*ed40*/  LDG.E.U16 R23, desc[UR10][R12.64] ;  /* 0x0000000a0c177981 */ /* 0x001166000c1e1500 */
[----:B------:R-:W-:-:S04]  /*ed50*/  IMAD.WIDE R6, R2, 0x2, R6 ;  /* 0x0000000202067825 */ /* 0x000fc800078e0206 */
[C---:B------:R-:W-:Y:S01]  /*ed60*/  IMAD R17, R3.reuse, 0x7, RZ ;  /* 0x0000000703117824 */ /* 0x040fe200078e02ff */
[C---:B0-----:R-:W-:Y:S01]  /*ed70*/  SHF.L.U32 R12, R3.reuse, 0x3, RZ ;  /* 0x00000003030c7819 */ /* 0x041fe200000006ff */
[----:B------:R-:W-:Y:S01]  /*ed80*/  IMAD R13, R3, 0x9, RZ ;  /* 0x00000009030d7824 */ /* 0x000fe200078e02ff */
[----:B--2---:R0:W-:Y:S04]  /*ed90*/  STL [R1+0x130], R0 ;  /* 0x0001300001007387 */ /* 0x0041e80000100800 */
[----:B0-----:R0:W2:Y:S02]  /*eda0*/  LDG.E.U16 R0, desc[UR10][R8.64] ;  /* 0x0000000a08007981 */ /* 0x0010a4000c1e1500 */
[----:B0-----:R-:W-:Y:S02]  /*edb0*/  IMAD.WIDE R8, R10, 0x2, R24 ;  /* 0x000000020a087825 */ /* 0x001fe400078e0218 */
[----:B------:R0:W-:Y:S02]  /*edc0*/  STL [R1+0x128], R22 ;  /* 0x0001281601007387 */ /* 0x0001e40000100800 */
[----:B------:R-:W-:-:S04]  /*edd0*/  IMAD.WIDE R10, R14, 0x2, R20 ;  /* 0x000000020e0a7825 */ /* 0x000fc800078e0214 */
[C---:B------:R-:W-:Y:S01]  /*ede0*/  IMAD.WIDE R8, R2.reuse, 0x2, R8 ;  /* 0x0000000202087825 */ /* 0x040fe200078e0208 */
[----:B------:R1:W-:Y:S04]  /*edf0*/  STL [R1+0x124], R19 ;  /* 0x0001241301007387 */ /* 0x0003e80000100800 */
[----:B0-----:R0:W5:Y:S01]  /*ee00*/  LDG.E.U16 R22, desc[UR10][R6.64] ;  /* 0x0000000a06167981 */ /* 0x001162000c1e1500 */
[----:B------:R-:W-:-:S03]  /*ee10*/  IMAD.WIDE R10, R2, 0x2, R10 ;  /* 0x00000002020a7825 */ /* 0x000fc600078e020a */
[----:B-1----:R1:W5:Y:S01]  /*ee20*/  LDG.E.U16 R19, desc[UR10][R8.64] ;  /* 0x0000000a08137981 */ /* 0x002362000c1e1500 */
[----:B0-----:R-:W-:-:S04]  /*ee30*/  IMAD.WIDE R6, R17, 0x2, R20 ;  /* 0x0000000211067825 */ /* 0x001fc800078e0214 */
[----:B-1----:R-:W-:-:S04]  /*ee40*/  IMAD.WIDE R8, R2, 0x2, R4 ;  /* 0x0000000202087825 */ /* 0x002fc800078e0204 */
[----:B------:R-:W-:Y:S01]  /*ee50*/  IMAD.WIDE R4, R17, 0x2, R24 ;  /* 0x0000000211047825 */ /* 0x000fe200078e0218 */
[----:B---3--:R0:W-:Y:S03]  /*ee60*/  STL [R1+0x12c], R28 ;  /* 0x00012c1c01007387 */ /* 0x0081e60000100800 */
[C---:B------:R-:W-:Y:S01]  /*ee70*/  IMAD.WIDE R6, R2.reuse, 0x2, R6 ;  /* 0x0000000202067825 */ /* 0x040fe200078e0206 */
[----:B------:R1:W3:Y:S03]  /*ee80*/  LDG.E.U16 R17, desc[UR10][R10.64] ;  /* 0x0000000a0a117981 */ /* 0x0002e6000c1e1500 */
[----:B------:R-:W-:Y:S01]  /*ee90*/  IMAD.WIDE R4, R2, 0x2, R4 ;  /* 0x0000000202047825 */ /* 0x000fe200078e0204 */
[----:B0-----:R0:W3:Y:S03]  /*eea0*/  LDG.E.U16 R28, desc[UR10][R8.64] ;  /* 0x0000000a081c7981 */ /* 0x0010e6000c1e1500 */
[C---:B-1----:R-:W-:Y:S01]  /*eeb0*/  IMAD.WIDE R10, R12.reuse, 0x2, R24 ;  /* 0x000000020c0a7825 */ /* 0x042fe200078e0218 */
[----:B----4-:R1:W-:Y:S03]  /*eec0*/  STL [R1+0x10c], R27 ;  /* 0x00010c1b01007387 */ /* 0x0103e60000100800 */
[----:B0-----:R-:W-:Y:S01]  /*eed0*/  IMAD.WIDE R8, R12, 0x2, R20 ;  /* 0x000000020c087825 */ /* 0x001fe200078e0214 */
[----:B------:R0:W-:Y:S04]  /*eee0*/  STL [R1+0x108], R26 ;  /* 0x0001081a01007387 */ /* 0x0001e80000100800 */
[----:B-1----:R1:W4:Y:S01]  /*eef0*/  LDG.E.U16 R27, desc[UR10][R6.64] ;  /* 0x0000000a061b7981 */ /* 0x002322000c1e1500 */
[----:B------:R-:W-:-:S03]  /*ef00*/  IMAD.WIDE R8, R2, 0x2, R8 ;  /* 0x0000000202087825 */ /* 0x000fc600078e0208 */
[----:B0-----:R0:W3:Y:S01]  /*ef10*/  LDG.E.U16 R26, desc[UR10][R4.64] ;  /* 0x0000000a041a7981 */ /* 0x0010e2000c1e1500 */
[----:B-1----:R-:W-:-:S03]  /*ef20*/  IMAD.WIDE R6, R13, 0x2, R20 ;  /* 0x000000020d067825 */ /* 0x002fc600078e0214 */
[----:B------:R1:W-:Y:S01]  /*ef30*/  STL [R1+0x118], R18 ;  /* 0x0001181201007387 */ /* 0x0003e20000100800 */
[----:B0-----:R-:W-:-:S03]  /*ef40*/  IMAD.WIDE R4, R13, 0x2, R24 ;  /* 0x000000020d047825 */ /* 0x001fc600078e0218 */
[----:B------:R0:W-:Y:S01]  /*ef50*/  STL [R1+0x114], R16 ;  /* 0x0001141001007387 */ /* 0x0001e20000100800 */
[----:B------:R-:W-:-:S05]  /*ef60*/  IMAD.WIDE R12, R2, 0x2, R10 ;  /* 0x00000002020c7825 */ /* 0x000fca00078e020a */
[----:B-1----:R-:W3:Y:S04]  /*ef70*/  LDG.E.U16 R18, desc[UR10][R12.64] ;  /* 0x0000000a0c127981 */ /* 0x002ee8000c1e1500 */
[----:B0-----:R0:W3:Y:S01]  /*ef80*/  LDG.E.U16 R16, desc[UR10][R8.64] ;  /* 0x0000000a08107981 */ /* 0x0010e2000c1e1500 */
[----:B------:R-:W-:-:S04]  /*ef90*/  IMAD R14, R3, 0xa, RZ ;  /* 0x0000000a030e7824 */ /* 0x000fc800078e02ff */
[----:B------:R-:W-:-:S04]  /*efa0*/  IMAD.WIDE R10, R14, 0x2, R20 ;  /* 0x000000020e0a7825 */ /* 0x000fc800078e0214 */
[----:B0-----:R-:W-:-:S04]  /*efb0*/  IMAD.WIDE R8, R2, 0x2, R6 ;  /* 0x0000000202087825 */ /* 0x001fc800078e0206 */
[----:B------:R-:W-:-:S04]  /*efc0*/  IMAD.WIDE R10, R2, 0x2, R10 ;  /* 0x00000002020a7825 */ /* 0x000fc800078e020a */
[----:B------:R-:W-:Y:S01]  /*efd0*/  IMAD.WIDE R4, R2, 0x2, R4 ;  /* 0x0000000202047825 */ /* 0x000fe200078e0204 */
[----:B--2---:R0:W-:Y:S04]  /*efe0*/  STL [R1+0x110], R0 ;  /* 0x0001100001007387 */ /* 0x0041e80000100800 */
[----:B0-----:R0:W2:Y:S04]  /*eff0*/  LDG.E.U16 R0, desc[UR10][R8.64] ;  /* 0x0000000a08007981 */ /* 0x0010a8000c1e1500 */
[----:B---3--:R-:W-:Y:S04]  /*f000*/  STL [R1+0x2524], R16 ;  /* 0x0025241001007387 */ /* 0x008fe80000100800 */
[----:B------:R-:W-:Y:S04]  /*f010*/  STL [R1+0x2528], R18 ;  /* 0x0025281201007387 */ /* 0x000fe80000100800 */
[----:B-----5:R1:W-:Y:S04]  /*f020*/  STL [R1+0xec], R23 ;  /* 0x0000ec1701007387 */ /* 0x0203e80000100800 */
[----:B------:R3:W-:Y:S04]  /*f030*/  STL [R1+0x104], R22 ;  /* 0x0001041601007387 */ /* 0x0007e80000100800 */
[----:B-1----:R-:W5:Y:S04]  /*f040*/  LDG.E.U16 R23, desc[UR10][R10.64] ;  /* 0x0000000a0a177981 */ /* 0x002f68000c1e1500 */
[----:B---3--:R1:W3:Y:S01]  /*f050*/  LDG.E.U16 R22, desc[UR10][R4.64] ;  /* 0x0000000a04167981 */ /* 0x0082e2000c1e1500 */
[----:B------:R-:W-:-:S04]  /*f060*/  IMAD.WIDE R6, R14, 0x2, R24 ;  /* 0x000000020e067825 */ /* 0x000fc800078e0218 */
[----:B------:R-:W-:Y:S02]  /*f070*/  IMAD R12, R3, 0xb, RZ ;  /* 0x0000000b030c7824 */ /* 0x000fe400078e02ff */
[----:B0-----:R-:W-:-:S04]  /*f080*/  IMAD.WIDE R8, R2, 0x2, R6 ;  /* 0x0000000202087825 */ /* 0x001fc800078e0206 */
[C---:B------:R-:W-:Y:S01]  /*f090*/  IMAD.WIDE R6, R12.reuse, 0x2, R20 ;  /* 0x000000020c067825 */ /* 0x040fe200078e0214 */
[----:B------:R0:W-:Y:S03]  /*f0a0*/  STL [R1+0x100], R19 ;  /* 0x0001001301007387 */ /* 0x0001e60000100800 */
[----:B-1----:R-:W-:Y:S01]  /*f0b0*/  IMAD.WIDE R4, R12, 0x2, R24 ;  /* 0x000000020c047825 */ /* 0x002fe200078e0218 */
[----:B------:R1:W3:Y:S03]  /*f0c0*/  LDG.E.U16 R29, desc[UR10][R8.64] ;  /* 0x0000000a081d7981 */ /* 0x0002e6000c1e1500 */
[C---:B------:R-:W-:Y:S01]  /*f0d0*/  IMAD.WIDE R10, R2.reuse, 0x2, R6 ;  /* 0x00000002020a7825 */ /* 0x040fe200078e0206 */
[----:B0-----:R-:W3:Y:S03]  /*f0e0*/  LDL.64 R18, [R1+0xb40] ;  /* 0x000b400001127983 */ /* 0x001ee60000100a00 */
[----:B------:R-:W-:Y:S01]  /*f0f0*/  IMAD.WIDE R12, R2, 0x2, R4 ;  /* 0x00000002020c7825 */ /* 0x000fe200078e0204 */
[----:B------:R0:W-:Y:S04]  /*f100*/  STL [R1+0xfc], R17 ;  /* 0x0000fc1101007387 */ /* 0x0001e80000100800 */
[----:B------:R1:W-:Y:S01]  /*f110*/  STL [R1+0xf8], R28 ;  /* 0x0000f81c01007387 */ /* 0x0003e20000100800 */
[----:B0-----:R-:W-:-:S03]  /*f120*/  IMAD R17, R3, 0xc, RZ ;  /* 0x0000000c03117824 */ /* 0x001fc600078e02ff */
[----:B----4-:R0:W-:Y:S01]  /*f130*/  STL [R1+0xf4], R27 ;  /* 0x0000f41b01007387 */ /* 0x0101e20000100800 */
[----:B-1----:R-:W-:-:S03]  /*f140*/  IMAD.WIDE R8, R17, 0x2, R20 ;  /* 0x0000000211087825 */ /* 0x002fc600078e0214 */
[----:B------:R-:W4:Y:S01]  /*f150*/  LDG.E.U16 R28, desc[UR10][R10.64] ;  /* 0x0000000a0a1c7981 */ /* 0x000f22000c1e1500 */
[----:B------:R-:W-:-:S03]  /*f160*/  IMAD.WIDE R6, R17, 0x2, R24 ;  /* 0x0000000211067825 */ /* 0x000fc600078e0218 */
[----:B------:R1:W-:Y:S04]  /*f170*/  STL [R1+0xf0], R26 ;  /* 0x0000f01a01007387 */ /* 0x0003e80000100800 */
[----:B0-----:R0:W4:Y:S04]  /*f180*/  LDG.E.U16 R27, desc[UR10][R12.64] ;  /* 0x0000000a0c1b7981 */ /* 0x001128000c1e1500 */
[----:B------:R-:W4:Y:S01]  /*f190*/  LDL.64 R16, [R1+0xb38] ;  /* 0x000b380001107983 */ /* 0x000f220000100a00 */
[----:B0-----:R-:W-:-:S05]  /*f1a0*/  IMAD.WIDE R12, R2, 0x2, R8 ;  /* 0x00000002020c7825 */ /* 0x001fca00078e0208 */
[----:B-1----:R0:W4:Y:S04]  /*f1b0*/  LDG.E.U16 R26, desc[UR10][R12.64] ;  /* 0x0000000a0c1a7981 */ /* 0x002128000c1e1500 */
[----:B--2---:R-:W-:Y:S04]  /*f1c0*/  STL [R1+0xe4], R0 ;  /* 0x0000e40001007387 */ /* 0x004fe80000100800 */
[----:B-----5:R-:W-:Y:S04]  /*f1d0*/  STL [R1+0xdc], R23 ;  /* 0x0000dc1701007387 */ /* 0x020fe80000100800 */
[----:B---3--:R1:W-:Y:S04]  /*f1e0*/  STL [R1+0xe0], R22 ;  /* 0x0000e01601007387 */ /* 0x0083e80000100800 */
[----:B-1----:R-:W2:Y:S01]  /*f1f0*/  LDL.64 R22, [R1+0xb30] ;  /* 0x000b300001167983 */ /* 0x002ea20000100a00 */
[----:B------:R-:W-:-:S04]  /*f200*/  IMAD R14, R3, 0xd, RZ ;  /* 0x0000000d030e7824 */ /* 0x000fc800078e02ff */
[----:B------:R-:W-:-:S04]  /*f210*/  IMAD.WIDE R4, R14, 0x2, R20 ;  /* 0x000000020e047825 */ /* 0x000fc800078e0214 */
[----:B------:R-:W-:Y:S02]  /*f220*/  IMAD R3, R3, 0xe, RZ ;  /* 0x0000000e03037824 */ /* 0x000fe400078e02ff */
[----:B------:R-:W-:-:S04]  /*f230*/  IMAD.WIDE R10, R2, 0x2, R6 ;  /* 0x00000002020a7825 */ /* 0x000fc800078e0206 */
[----:B------:R-:W-:Y:S01]  /*f240*/  IMAD.WIDE R8, R2, 0x2, R4 ;  /* 0x0000000202087825 */ /* 0x000fe200078e0204 */
[----:B------:R1:W3:Y:S03]  /*f250*/  LDG.E.U16 R0, desc[UR10][R10.64] ;  /* 0x0000000a0a007981 */ /* 0x0002e6000c1e1500 */
[----:B------:R-:W-:-:S04]  /*f260*/  IMAD.WIDE R6, R14, 0x2, R24 ;  /* 0x000000020e067825 */ /* 0x000fc800078e0218 */
[----:B------:R-:W-:Y:S01]  /*f270*/  IMAD.WIDE R4, R3, 0x2, R20 ;  /* 0x0000000203047825 */ /* 0x000fe200078e0214 */
[----:B------:R5:W-:Y:S03]  /*f280*/  STL [R1+0xd8], R29 ;  /* 0x0000d81d01007387 */ /* 0x000be60000100800 */
[C---:B0-----:R-:W-:Y:S02]  /*f290*/  IMAD.WIDE R12, R2.reuse, 0x2, R18 ;  /* 0x00000002020c7825 */ /* 0x041fe400078e0212 */
[----:B------:R-:W3:Y:S02]  /*f2a0*/  LDL.64 R18, [R1+0xb20] ;  /* 0x000b200001127983 */ /* 0x000ee40000100a00 */
[C---:B-1----:R-:W-:Y:S02]  /*f2b0*/  IMAD.WIDE R10, R2.reuse, 0x2, R6 ;  /* 0x00000002020a7825 */ /* 0x042fe400078e0206 */
[----:B-----5:R0:W5:Y:S02]  /*f2c0*/  LDG.E.U16 R29, desc[UR10][R8.64] ;  /* 0x0000000a081d7981 */ /* 0x020164000c1e1500 */
[----:B0-----:R-:W-:-:S04]  /*f2d0*/  IMAD.WIDE R8, R2, 0x2, R4 ;  /* 0x0000000202087825 */ /* 0x001fc800078e0204 */
[----:B------:R-:W-:Y:S02]  /*f2e0*/  IMAD.WIDE R4, R15, 0x2, R20 ;  /* 0x000000020f047825 */ /* 0x000fe400078e0214 */
[----:B------:R-:W5:Y:S04]  /*f2f0*/  LDL.64 R20, [R1+0xb28] ;  /* 0x000b280001147983 */ /* 0x000f680000100a00 */
[----:B----4-:R0:W-:Y:S04]  /*f300*/  STL [R1+0xd4], R28 ;  /* 0x0000d41c01007387 */ /* 0x0101e80000100800 */
[----:B------:R1:W-:Y:S04]  /*f310*/  STL [R1+0xcc], R27 ;  /* 0x0000cc1b01007387 */ /* 0x0003e80000100800 */
[----:B------:R-:W4:Y:S04]  /*f320*/  LDL.64 R14, [R1+0xb10] ;  /* 0x000b1000010e7983 */ /* 0x000f280000100a00 */
[----:B0-----:R0:W4:Y:S01]  /*f330*/  LDG.E.U16 R28, desc[UR10][R10.64] ;  /* 0x0000000a0a1c7981 */ /* 0x001122000c1e1500 */
[----:B------:R-:W-:-:S03]  /*f340*/  IMAD.WIDE R6, R3, 0x2, R24 ;  /* 0x0000000203067825 */ /* 0x000fc600078e0218 */
[----:B------:R-:W4:Y:S04]  /*f350*/  LDG.E.U16 R3, desc[UR10][R12.64] ;  /* 0x0000000a0c037981 */ /* 0x000f28000c1e1500 */
[----:B-1----:R2:W4:Y:S01]  /*f360*/  LDG.E.U16 R27, desc[UR10][R8.64] ;  /* 0x0000000a081b7981 */ /* 0x002522000c1e1500 */
[----:B0-----:R-:W-:-:S03]  /*f370*/  IMAD.WIDE R10, R2, 0x2, R16 ;  /* 0x00000002020a7825 */ /* 0x001fc600078e0210 */
[----:B------:R-:W4:Y:S04]  /*f380*/  LDL.64 R16, [R1+0xb18] ;  /* 0x000b180001107983 */ /* 0x000f280000100a00 */
[----:B------:R-:W4:Y:S04]  /*f390*/  LDL.64 R12, [R1+0xb08] ;  /* 0x000b0800010c7983 */ /* 0x000f280000100a00 */
[----:B------:R0:W-:Y:S01]  /*f3a0*/  STL [R1+0xc4], R26 ;  /* 0x0000c41a01007387 */ /* 0x0001e20000100800 */
[----:B--2---:R-:W-:-:S03]  /*f3b0*/  IMAD.WIDE R8, R2, 0x2, R22 ;  /* 0x0000000202087825 */ /* 0x004fc600078e0216 */
[----:B------:R-:W2:Y:S04]  /*f3c0*/  LDG.E.U16 R23, desc[UR10][R10.64] ;  /* 0x0000000a0a177981 */ /* 0x000ea8000c1e1500 */
[----:B------:R-:W2:Y:S01]  /*f3d0*/  LDG.E.U16 R22, desc[UR10][R8.64] ;  /* 0x0000000a08167981 */ /* 0x000ea2000c1e1500 */
[----:B------:R-:W-:-:S03]  /*f3e0*/  IMAD.WIDE R4, R2, 0x2, R4 ;  /* 0x0000000202047825 */ /* 0x000fc600078e0204 */
[----:B------:R-:W2:Y:S04]  /*f3f0*/  LDL.64 R10, [R1+0xaf8] ;  /* 0x000af800010a7983 */ /* 0x000ea80000100a00 */
[----:B------:R-:W2:Y:S04]  /*f400*/  LDL.64 R8, [R1+0xb00] ;  /* 0x000b000001087983 */ /* 0x000ea80000100a00 */
[----:B------:R1:W2:Y:S04]  /*f410*/  LDG.E.U16 R24, desc[UR10][R4.64] ;  /* 0x0000000a04187981 */ /* 0x0002a8000c1e1500 */
[----:B---3--:R-:W-:Y:S01]  /*f420*/  STL [R1+0xc0], R0 ;  /* 0x0000c00001007387 */ /* 0x008fe20000100800 */
[----:B------:R-:W-:-:S04]  /*f430*/  IMAD.WIDE R6, R2, 0x2, R6 ;  /* 0x0000000202067825 */ /* 0x000fc800078e0206 */
[C---:B-1----:R-:W-:Y:S01]  /*f440*/  IMAD.WIDE R4, R2.reuse, 0x2, R18 ;  /* 0x0000000202047825 */ /* 0x042fe200078e0212 */
[----:B0-----:R0:W3:Y:S04]  /*f450*/  LDG.E.U16 R26, desc[UR10][R6.64] ;  /* 0x0000000a061a7981 */ /* 0x0010e8000c1e1500 */
[----:B------:R-:W3:Y:S04]  /*f460*/  LDL.64 R18, [R1+0xaf0] ;  /* 0x000af00001127983 */ /* 0x000ee80000100a00 */
[----:B-----5:R1:W-:Y:S04]  /*f470*/  STL [R1+0xc8], R29 ;  /* 0x0000c81d01007387 */ /* 0x0203e80000100800 */
[----:B-1----:R4:W5:Y:S01]  /*f480*/  LDG.E.U16 R29, desc[UR10][R4.64] ;  /* 0x0000000a041d7981 */ /* 0x002962000c1e1500 */
[----:B0-----:R-:W-:-:S05]  /*f490*/  IMAD.WIDE R6, R2, 0x2, R20 ;  /* 0x0000000202067825 */ /* 0x001fca00078e0214 */
[----:B------:R-:W3:Y:S01]  /*f4a0*/  LDG.E.U16 R0, desc[UR10][R6.64] ;  /* 0x0000000a06007981 */ /* 0x000ee2000c1e1500 */
[----:B----4-:R-:W-:-:S03]  /*f4b0*/  IMAD.WIDE R4, R2, 0x2, R16 ;  /* 0x0000000202047825 */ /* 0x010fc600078e0210 */
[----:B------:R-:W4:Y:S04]  /*f4c0*/  LDL.64 R16, [R1+0xae8] ;  /* 0x000ae80001107983 */ /* 0x000f280000100a00 */
[----:B------:R0:W5:Y:S02]  /*f4d0*/  LDG.E.U16 R21, desc[UR10][R4.64] ;  /* 0x0000000a04157981 */ /* 0x000164000c1e1500 */
[C---:B0-----:R-:W-:Y:S02]  /*f4e0*/  IMAD.WIDE R4, R2.reuse, 0x2, R14 ;  /* 0x0000000202047825 */ /* 0x041fe400078e020e */
[----:B------:R-:W5:Y:S04]  /*f4f0*/  LDL.64 R14, [R1+0xae0] ;  /* 0x000ae000010e7983 */ /* 0x000f680000100a00 */
[----:B------:R0:W5:Y:S02]  /*f500*/  LDG.E.U16 R20, desc[UR10][R4.64] ;  /* 0x0000000a04147981 */ /* 0x000164000c1e1500 */
[----:B0-----:R-:W-:-:S02]  /*f510*/  IMAD.WIDE R4, R2, 0x2, R12 ;  /* 0x0000000202047825 */ /* 0x001fc400078e020c */
[----:B------:R-:W5:Y:S04]  /*f520*/  LDL.64 R12, [R1+0xad8] ;  /* 0x000ad800010c7983 */ /* 0x000f680000100a00 */
[----:B------:R2:W5:Y:S02]  /*f530*/  LDG.E.U16 R25, desc[UR10][R4.64] ;  /* 0x0000000a04197981 */ /* 0x000564000c1e1500 */
[C---:B--2---:R-:W-:Y:S02]  /*f540*/  IMAD.WIDE R4, R2.reuse, 0x2, R8 ;  /* 0x0000000202047825 */ /* 0x044fe400078e0208 */
[----:B------:R-:W2:Y:S04]  /*f550*/  LDL.64 R8, [R1+0xad0] ;  /* 0x000ad00001087983 */ /* 0x000ea80000100a00 */
[----:B------:R0:W-:Y:S04]  /*f560*/  STL [R1+0xb8], R28 ;  /* 0x0000b81c01007387 */ /* 0x0001e80000100800 */
[----:B------:R1:W-:Y:S04]  /*f570*/  STL [R1+0xbc], R27 ;  /* 0x0000bc1b01007387 */ /* 0x0003e80000100800 */
[----:B------:R-:W2:Y:S04]  /*f580*/  LDL.64 R6, [R1+0xac0] ;  /* 0x000ac00001067983 */ /* 0x000ea80000100a00 */
[----:B0-----:R0:W2:Y:S02]  /*f590*/  LDG.E.U16 R28, desc[UR10][R4.64] ;  /* 0x0000000a041c7981 */ /* 0x0010a4000c1e1500 */
[----:B0-----:R-:W-:-:S02]  /*f5a0*/  IMAD.WIDE R4, R2, 0x2, R10 ;  /* 0x0000000202047825 */ /* 0x001fc400078e020a */
[----:B------:R-:W2:Y:S04]  /*f5b0*/  LDL.64 R10, [R1+0xac8] ;  /* 0x000ac800010a7983 */ /* 0x000ea80000100a00 */
[----:B-1----:R3:W2:Y:S04]  /*f5c0*/  LDG.E.U16 R27, desc[UR10][R4.64] ;  /* 0x0000000a041b7981 */ /* 0x0026a8000c1e1500 */
[----:B------:R0:W-:Y:S01]  /*f5d0*/  STL [R1+0x7c], R23 ;  /* 0x00007c1701007387 */ /* 0x0001e20000100800 */
[----:B---3--:R-:W-:-:S05]  /*f5e0*/  IMAD.WIDE R4, R2, 0x2, R18 ;  /* 0x0000000202047825 */ /* 0x008fca00078e0212 */
[----:B0-----:R4:W3:Y:S04]  /*f5f0*/  LDG.E.U16 R23, desc[UR10][R4.64] ;  /* 0x0000000a04177981 */ /* 0x0018e8000c1e1500 */
[----:B------:R0:W-:Y:S04]  /*f600*/  STL [R1+0x78], R22 ;  /* 0x0000781601007387 */ /* 0x0001e80000100800 */
[----:B------:R-:W3:Y:S01]  /*f610*/  LDL.64 R18, [R1+0xab8] ;  /* 0x000ab80001127983 */ /* 0x000ee20000100a00 */
[----:B----4-:R-:W-:-:S05]  /*f620*/  IMAD.WIDE R4, R2, 0x2, R16 ;  /* 0x0000000202047825 */ /* 0x010fca00078e0210 */
[----:B0-----:R5:W4:Y:S04]  /*f630*/  LDG.E.U16 R22, desc[UR10][R4.64] ;  /* 0x0000000a04167981 */ /* 0x001b28000c1e1500 */
[----:B------:R0:W-:Y:S04]  /*f640*/  STL [R1+0xb4], R26 ;  /* 0x0000b41a01007387 */ /* 0x0001e80000100800 */
[----:B------:R-:W4:Y:S01]  /*f650*/  LDL.64 R16, [R1+0xab0] ;  /* 0x000ab00001107983 */ /* 0x000f220000100a00 */
[----:B-----5:R-:W-:-:S05]  /*f660*/  IMAD.WIDE R4, R2, 0x2, R14 ;  /* 0x0000000202047825 */ /* 0x020fca00078e020e */
[----:B0-----:R0:W5:Y:S04]  /*f670*/  LDG.E.U16 R26, desc[UR10][R4.64] ;  /* 0x0000000a041a7981 */ /* 0x001168000c1e1500 */
[----:B------:R1:W-:Y:S04]  /*f680*/  STL [R1+0xb0], R24 ;  /* 0x0000b01801007387 */ /* 0x0003e80000100800 */
[----:B------:R-:W4:Y:S01]  /*f690*/  LDL.64 R14, [R1+0xa48] ;  /* 0x000a4800010e7983 */ /* 0x000f220000100a00 */
[----:B0-----:R-:W-:-:S05]  /*f6a0*/  IMAD.WIDE R4, R2, 0x2, R12 ;  /* 0x0000000202047825 */ /* 0x001fca00078e020c */
[----:B-1----:R2:W4:Y:S04]  /*f6b0*/  LDG.E.U16 R24, desc[UR10][R4.64] ;  /* 0x0000000a04187981 */ /* 0x002528000c1e1500 */
[----:B------:R0:W-:Y:S01]  /*f6c0*/  STL [R1+0xac], R0 ;  /* 0x0000ac0001007387 */ /* 0x0001e20000100800 */
[----:B--2---:R-:W-:-:S03]  /*f6d0*/  IMAD.WIDE R4, R2, 0x2, R8 ;  /* 0x0000000202047825 */ /* 0x004fc600078e0208 */
[----:B------:R-:W2:Y:S04]  /*f6e0*/  LDL.64 R8, [R1+0xa40] ;  /* 0x000a400001087983 */ /* 0x000ea80000100a00 */
[----:B0-----:R0:W2:Y:S04]  /*f6f0*/  LDG.E.U16 R0, desc[UR10][R4.64] ;  /* 0x0000000a04007981 */ /* 0x0010a8000c1e1500 */
[----:B------:R-:W-:Y:S01]  /*f700*/  STL [R1+0x80], R29 ;  /* 0x0000801d01007387 */ /* 0x000fe20000100800 */
[----:B------:R-:W-:-:S04]  /*f710*/  IMAD.WIDE R6, R2, 0x2, R6 ;  /* 0x0000000202067825 */ /* 0x000fc800078e0206 */
[----:B0-----:R-:W-:-:S06]  /*f720*/  IMAD.WIDE R4, R2, 0x2, R10 ;  /* 0x0000000202047825 */ /* 0x001fcc00078e020a */
[----:B------:R-:W4:Y:S04]  /*f730*/  LDG.E.U16 R4, desc[UR10][R4.64] ;  /* 0x0000000a04047981 */ /* 0x000f28000c1e1500 */
[----:B------:R3:W4:Y:S02]  /*f740*/  LDG.E.U16 R5, desc[UR10][R6.64] ;  /* 0x0000000a06057981 */ /* 0x000724000c1e1500 */
[C---:B---3--:R-:W-:Y:S02]  /*f750*/  IMAD.WIDE R6, R2.reuse, 0x2, R18 ;  /* 0x0000000202067825 */ /* 0x048fe400078e0212 */
[----:B--2---:R-:W-:Y:S04]  /*f760*/  STL [R1+0x24b8], R0 ;  /* 0x0024b80001007387 */ /* 0x004fe80000100800 */
[----:B------:R-:W2:Y:S04]  /*f770*/  LDL.64 R12, [R1+0x9b0] ;  /* 0x0009b000010c7983 */ /* 0x000ea80000100a00 */
[----:B------:R-:W-:Y:S04]  /*f780*/  STL [R1+0xa8], R21 ;  /* 0x0000a81501007387 */ /* 0x000fe80000100800 */
[----:B------:R-:W3:Y:S04]  /*f790*/  LDL.64 R10, [R1+0x9a8] ;  /* 0x0009a800010a7983 */ /* 0x000ee80000100a00 */
[----:B------:R0:W-:Y:S04]  /*f7a0*/  STL [R1+0xa4], R20 ;  /* 0x0000a41401007387 */ /* 0x0001e80000100800 */
[----:B0-----:R-:W3:Y:S04]  /*f7b0*/  LDL.64 R20, [R1+0xaa8] ;  /* 0x000aa80001147983 */ /* 0x001ee80000100a00 */
[----:B------:R0:W-:Y:S04]  /*f7c0*/  STL [R1+0xa0], R25 ;  /* 0x0000a01901007387 */ /* 0x0001e80000100800 */
[----:B------:R-:W3:Y:S04]  /*f7d0*/  LDL.64 R18, [R1+0xaa0] ;  /* 0x000aa00001127983 */ /* 0x000ee80000100a00 */
[----:B0-----:R4:W3:Y:S04]  /*f7e0*/  LDG.E.U16 R25, desc[UR10][R6.64] ;  /* 0x0000000a06197981 */ /* 0x0018e8000c1e1500 */
[----:B------:R-:W-:Y:S01]  /*f7f0*/  STL [R1+0x9c], R28 ;  /* 0x00009c1c01007387 */ /* 0x000fe20000100800 */
[----:B----4-:R-:W-:-:S03]  /*f800*/  IMAD.WIDE R6, R2, 0x2, R16 ;  /* 0x0000000202067825 */ /* 0x010fc600078e0210 */
[----:B------:R-:W-:Y:S04]  /*f810*/  STL [R1+0x98], R27 ;  /* 0x0000981b01007387 */ /* 0x000fe80000100800 */
[----:B------:R0:W4:Y:S04]  /*f820*/  LDG.E.U16 R29, desc[UR10][R6.64] ;  /* 0x0000000a061d7981 */ /* 0x000128000c1e1500 */
[----:B------:R-:W4:Y:S01]  /*f830*/  LDL.64 R16, [R1+0xa38] ;  /* 0x000a380001107983 */ /* 0x000f220000100a00 */
[----:B0-----:R-:W-:-:S03]  /*f840*/  IMAD.WIDE R6, R2, 0x2, R14 ;  /* 0x0000000202067825 */ /* 0x001fc600078e020e */
[----:B------:R-:W4:Y:S04]  /*f850*/  LDL.64 R14, [R1+0xa98] ;  /* 0x000a9800010e7983 */ /* 0x000f280000100a00 */
[----:B------:R-:W-:Y:S04]  /*f860*/  STL [R1+0x94], R23 ;  /* 0x0000941701007387 */ /* 0x000fe80000100800 */
[----:B------:R0:W-:Y:S01]  /*f870*/  STL [R1+0x90], R22 ;  /* 0x0000901601007387 */ /* 0x0001e20000100800 */
[----:B------:R-:W-:-:S03]  /*f880*/  IMAD.WIDE R8, R2, 0x2, R8 ;  /* 0x0000000202087825 */ /* 0x000fc600078e0208 */
[----:B------:R-:W4:Y:S04]  /*f890*/  LDG.E.U16 R6, desc[UR10][R6.64] ;  /* 0x0000000a06067981 */ /* 0x000f28000c1e1500 */
[----:B0-----:R-:W4:Y:S04]  /*f8a0*/  LDL.64 R22, [R1+0xa30] ;  /* 0x000a300001167983 */ /* 0x001f280000100a00 */
[----:B------:R2:W4:Y:S04]  /*f8b0*/  LDG.E.U16 R7, desc[UR10][R8.64] ;  /* 0x0000000a08077981 */ /* 0x000528000c1e1500 */
[----:B-----5:R0:W-:Y:S01]  /*f8c0*/  STL [R1+0x8c], R26 ;  /* 0x00008c1a01007387 */ /* 0x0201e20000100800 */
[----:B--2---:R-:W-:-:S03]  /*f8d0*/  IMAD.WIDE R8, R2, 0x2, R12 ;  /* 0x0000000202087825 */ /* 0x004fc600078e020c */
[----:B------:R-:W2:Y:S04]  /*f8e0*/  LDL.64 R12, [R1+0x9a0] ;  /* 0x0009a000010c7983 */ /* 0x000ea80000100a00 */
[----:B------:R-:W5:Y:S01]  /*f8f0*/  LDG.E.U16 R8, desc[UR10][R8.64] ;  /* 0x0000000a08087981 */ /* 0x000f62000c1e1500 */
[----:B---3--:R-:W-:-:S03]  /*f900*/  IMAD.WIDE R10, R2, 0x2, R10 ;  /* 0x00000002020a7825 */ /* 0x008fc600078e020a */
[----:B------:R1:W-:Y:S04]  /*f910*/  STL [R1+0x88], R24 ;  /* 0x0000881801007387 */ /* 0x0003e80000100800 */
[----:B------:R3:W5:Y:S02]  /*f920*/  LDG.E.U16 R9, desc[UR10][R10.64] ;  /* 0x0000000a0a097981 */ /* 0x000764000c1e1500 */
[C---:B---3--:R-:W-:Y:S02]  /*f930*/  IMAD.WIDE R10, R2.reuse, 0x2, R20 ;  /* 0x00000002020a7825 */ /* 0x048fe400078e0214 */
[----:B------:R-:W3:Y:S04]  /*f940*/  LDL.64 R20, [R1+0x998] ;  /* 0x0009980001147983 */ /* 0x000ee80000100a00 */
[----:B------:R0:W5:Y:S02]  /*f950*/  LDG.E.U16 R28, desc[UR10][R10.64] ;  /* 0x0000000a0a1c7981 */ /* 0x000164000c1e1500 */
[----:B0-----:R-:W-:-:S02]  /*f960*/  IMAD.WIDE R10, R2, 0x2, R18 ;  /* 0x00000002020a7825 */ /* 0x001fc400078e0212 */
[----:B------:R-:W5:Y:S04]  /*f970*/  LDL.64 R18, [R1+0xa90] ;  /* 0x000a900001127983 */ /* 0x000f680000100a00 */
[----:B------:R4:W5:Y:S02]  /*f980*/  LDG.E.U16 R27, desc[UR10][R10.64] ;  /* 0x0000000a0a1b7981 */ /* 0x000964000c1e1500 */
[C---:B----4-:R-:W-:Y:S02]  /*f990*/  IMAD.WIDE R10, R2.reuse, 0x2, R14 ;  /* 0x00000002020a7825 */ /* 0x050fe400078e020e */
[----:B------:R-:W4:Y:S04]  /*f9a0*/  LDL.64 R14, [R1+0xa28] ;  /* 0x000a2800010e7983 */ /* 0x000f280000100a00 */
[----:B------:R0:W4:Y:S02]  /*f9b0*/  LDG.E.U16 R26, desc[UR10][R10.64] ;  /* 0x0000000a0a1a7981 */ /* 0x000124000c1e1500 */
[----:B0-----:R-:W-:-:S02]  /*f9c0*/  IMAD.WIDE R10, R2, 0x2, R16 ;  /* 0x00000002020a7825 */ /* 0x001fc400078e0210 */
[----:B------:R-:W4:Y:S04]  /*f9d0*/  LDL.64 R16, [R1+0xa20] ;  /* 0x000a200001107983 */ /* 0x000f280000100a00 */
[----:B------:R0:W4:Y:S02]  /*f9e0*/  LDG.E.U16 R0, desc[UR10][R10.64] ;  /* 0x0000000a0a007981 */ /* 0x000124000c1e1500 */
[C---:B0-----:R-:W-:Y:S02]  /*f9f0*/  IMAD.WIDE R10, R2.reuse, 0x2, R22 ;  /* 0x00000002020a7825 */ /* 0x041fe400078e0216 */
[----:B------:R-:W4:Y:S04]  /*fa00*/  LDL.64 R22, [R1+0x990] ;  /* 0x0009900001167983 */ /* 0x000f280000100a00 */
[----:B-1----:R2:W4:Y:S04]  /*fa10*/  LDG.E.U16 R24, desc[UR10][R10.64] ;  /* 0x0000000a0a187981 */ /* 0x002528000c1e1500 */
[----:B------:R0:W-:Y:S01]  /*fa20*/  STL [R1+0x74], R25 ;  /* 0x0000741901007387 */ /* 0x0001e20000100800 */
[----:B--2---:R-:W-:-:S03]  /*fa30*/  IMAD.WIDE R10, R2, 0x2, R12 ;  /* 0x00000002020a7825 */ /* 0x004fc600078e020c */
[----:B------:R-:W2:Y:S04]  /*fa40*/  LDL.64 R12, [R1+0x988] ;  /* 0x00098800010c7983 */ /* 0x000ea80000100a00 */
[----:B0-----:R3:W2:Y:S04]  /*fa50*/  LDG.E.U16 R25, desc[UR10][R10.64] ;  /* 0x0000000a0a197981 */ /* 0x0016a8000c1e1500 */
[----:B------:R0:W-:Y:S01]  /*fa60*/  STL [R1+0x70], R29 ;  /* 0x0000701d01007387 */ /* 0x0001e20000100800 */
[----:B---3--:R-:W-:-:S03]  /*fa70*/  IMAD.WIDE R10, R2, 0x2, R20 ;  /* 0x00000002020a7825 */ /* 0x008fc600078e0214 */
[----:B------:R-:W3:Y:S04]  /*fa80*/  LDL.64 R20, [R1+0xa88] ;  /* 0x000a880001147983 */ /* 0x000ee80000100a00 */
[----:B0-----:R5:W3:Y:S02]  /*fa90*/  LDG.E.U16 R29, desc[UR10][R10.64] ;  /* 0x0000000a0a1d7981 */ /* 0x001ae4000c1e1500 */
[C---:B-----5:R-:W-:Y:S02]  /*faa0*/  IMAD.WIDE R10, R2.reuse, 0x2, R18 ;  /* 0x00000002020a7825 */ /* 0x060fe400078e0212 */
[----:B------:R-:W5:Y:S04]  /*fab0*/  LDL.64 R18, [R1+0xa80] ;  /* 0x000a800001127983 */ /* 0x000f680000100a00 */
[----:B------:R0:W-:Y:S04]  /*fac0*/  STL [R1+0x64], R28 ;  /* 0x0000641c01007387 */ /* 0x0001e80000100800 */
[----:B0-----:R4:W5:Y:S02]  /*fad0*/  LDG.E.U16 R28, desc[UR10][R10.64] ;  /* 0x0000000a0a1c7981 */ /* 0x001964000c1e1500 */
[----:B----4-:R-:W-:-:S02]  /*fae0*/  IMAD.WIDE R10, R2, 0x2, R14 ;  /* 0x00000002020a7825 */ /* 0x010fc400078e020e */
[----:B------:R-:W4:Y:S04]  /*faf0*/  LDL.64 R14, [R1+0xa18] ;  /* 0x000a1800010e7983 */ /* 0x000f280000100a00 */
[----:B------:R0:W-:Y:S04]  /*fb00*/  STL [R1+0x5c], R27 ;  /* 0x00005c1b01007387 */ /* 0x0001e80000100800 */
[----:B0-----:R0:W4:Y:S02]  /*fb10*/  LDG.E.U16 R27, desc[UR10][R10.64] ;  /* 0x0000000a0a1b7981 */ /* 0x001124000c1e1500 */
[----:B0-----:R-:W-:-:S02]  /*fb20*/  IMAD.WIDE R10, R2, 0x2, R16 ;  /* 0x00000002020a7825 */ /* 0x001fc400078e0210 */
[----:B------:R-:W4:Y:S04]  /*fb30*/  LDL.64 R16, [R1+0xa10] ;  /* 0x000a100001107983 */ /* 0x000f280000100a00 */
[----:B------:R0:W-:Y:S04]  /*fb40*/  STL [R1+0x58], R26 ;  /* 0x0000581a01007387 */ /* 0x0001e80000100800 */
[----:B------:R1:W-:Y:S04]  /*fb50*/  STL [R1+0x54], R0 ;  /* 0x0000540001007387 */ /* 0x0003e80000100800 */
[----:B0-----:R0:W4:Y:S02]  /*fb60*/  LDG.E.U16 R26, desc[UR10][R10.64] ;  /* 0x0000000a0a1a7981 */ /* 0x001124000c1e1500 */
[----:B0-----:R-:W-:-:S05]  /*fb70*/  IMAD.WIDE R10, R2, 0x2, R22 ;  /* 0x00000002020a7825 */ /* 0x001fca00078e0216 */
[----:B-1----:R0:W4:Y:S04]  /*fb80*/  LDG.E.U16 R0, desc[UR10][R10.64] ;  /* 0x0000000a0a007981 */ /* 0x002128000c1e1500 */
[----:B--2---:R-:W-:Y:S04]  /*fb90*/  STL [R1+0x4c], R25 ;  /* 0x00004c1901007387 */ /* 0x004fe80000100800 */
[----:B------:R1:W-:Y:S01]  /*fba0*/  STL [R1+0x50], R24 ;  /* 0x0000501801007387 */ /* 0x0003e20000100800 */
[----:B0-----:R-:W-:-:S03]  /*fbb0*/  IMAD.WIDE R10, R2, 0x2, R12 ;  /* 0x00000002020a7825 */ /* 0x001fc600078e020c */
[----:B------:R-:W2:Y:S04]  /*fbc0*/  LDL.64 R12, [R1+0x978] ;  /* 0x00097800010c7983 */ /* 0x000ea80000100a00 */
[----:B-1----:R-:W2:Y:S04]  /*fbd0*/  LDL.64 R24, [R1+0x980] ;  /* 0x0009800001187983 */ /* 0x002ea80000100a00 */
[----:B---3--:R0:W-:Y:S04]  /*fbe0*/  STL [R1+0x48], R29 ;  /* 0x0000481d01007387 */ /* 0x0081e80000100800 */
[----:B0-----:R0:W3:Y:S02]  /*fbf0*/  LDG.E.U16 R29, desc[UR10][R10.64] ;  /* 0x0000000a0a1d7981 */ /* 0x0010e4000c1e1500 */
[----:B0-----:R-:W-:-:S02]  /*fc00*/  IMAD.WIDE R10, R2, 0x2, R20 ;  /* 0x00000002020a7825 */ /* 0x001fc400078e0214 */
[----:B------:R-:W3:Y:S04]  /*fc10*/  LDL.64 R20, [R1+0xa78] ;  /* 0x000a780001147983 */ /* 0x000ee80000100a00 */
[----:B-----5:R0:W-:Y:S04]  /*fc20*/  STL [R1+0x44], R28 ;  /* 0x0000441c01007387 */ /* 0x0201e80000100800 */
[----:B0-----:R0:W5:Y:S02]  /*fc30*/  LDG.E.U16 R28, desc[UR10][R10.64] ;  /* 0x0000000a0a1c7981 */ /* 0x001164000c1e1500 */
[----:B0-----:R-:W-:-:S02]  /*fc40*/  IMAD.WIDE R10, R2, 0x2, R18 ;  /* 0x00000002020a7825 */ /* 0x001fc400078e0212 */
[----:B------:R-:W5:Y:S04]  /*fc50*/  LDL.64 R18, [R1+0xa08] ;  /* 0x000a080001127983 */ /* 0x000f680000100a00 */
[----:B----4-:R0:W-:Y:S04]  /*fc60*/  STL [R1+0x40], R27 ;  /* 0x0000401b01007387 */ /* 0x0101e80000100800 */
[----:B0-----:R0:W4:Y:S02]  /*fc70*/  LDG.E.U16 R27, desc[UR10][R10.64] ;  /* 0x0000000a0a1b7981 */ /* 0x001124000c1e1500 */
[----:B0-----:R-:W-:-:S02]  /*fc80*/  IMAD.WIDE R10, R2, 0x2, R14 ;  /* 0x00000002020a7825 */ /* 0x001fc400078e020e */
[----:B------:R-:W4:Y:S04]  /*fc90*/  LDL.64 R14, [R1+0xa00] ;  /* 0x000a0000010e7983 */ /* 0x000f280000100a00 */
[----:B------:R0:W-:Y:S04]  /*fca0*/  STL [R1+0x3c], R26 ;  /* 0x00003c1a01007387 */ /* 0x0001e80000100800 */
[----:B------:R-:W4:Y:S04]  /*fcb0*/  LDL.64 R22, [R1+0x970] ;  /* 0x0009700001167983 */ /* 0x000f280000100a00 */
[----:B0-----:R0:W4:Y:S04]  /*fcc0*/  LDG.E.U16 R26, desc[UR10][R10.64] ;  /* 0x0000000a0a1a7981 */ /* 0x001128000c1e1500 */
[----:B------:R1:W-:Y:S01]  /*fcd0*/  STL [R1+0x38], R0 ;  /* 0x0000380001007387 */ /* 0x0003e20000100800 */
[----:B0-----:R-:W-:-:S03]  /*fce0*/  IMAD.WIDE R10, R2, 0x2, R16 ;  /* 0x00000002020a7825 */ /* 0x001fc600078e0210 */
[----:B------:R-:W4:Y:S04]  /*fcf0*/  LDL.64 R16, [R1+0x968] ;  /* 0x0009680001107983 */ /* 0x000f280000100a00 */
[----:B-1----:R2:W4:Y:S02]  /*fd00*/  LDG.E.U16 R0, desc[UR10][R10.64] ;  /* 0x0000000a0a007981 */ /* 0x002524000c1e1500 */
[----:B--2---:R-:W-:-:S05]  /*fd10*/  IMAD.WIDE R10, R2, 0x2, R24 ;  /* 0x00000002020a7825 */ /* 0x004fca00078e0218 */
[----:B------:R0:W2:Y:S02]  /*fd20*/  LDG.E.U16 R25, desc[UR10][R10.64] ;  /* 0x0000000a0a197981 */ /* 0x0000a4000c1e1500 */
[C---:B0-----:R-:W-:Y:S02]  /*fd30*/  IMAD.WIDE R10, R2.reuse, 0x2, R12 ;  /* 0x00000002020a7825 */ /* 0x041fe400078e020c */
[----:B------:R-:W2:Y:S04]  /*fd40*/  LDL.64 R12, [R1+0xa70] ;  /* 0x000a7000010c7983 */ /* 0x000ea80000100a00 */
[----:B---3--:R0:W-:Y:S04]  /*fd50*/  STL [R1+0x34], R29 ;  /* 0x0000341d01007387 */ /* 0x0081e80000100800 */
[----:B0-----:R0:W3:Y:S02]  /*fd60*/  LDG.E.U16 R29, desc[UR10][R10.64] ;  /* 0x0000000a0a1d7981 */ /* 0x0010e4000c1e1500 */
[----:B0-----:R-:W-:-:S02]  /*fd70*/  IMAD.WIDE R10, R2, 0x2, R20 ;  /* 0x00000002020a7825 */ /* 0x001fc400078e0214 */
[----:B------:R-:W3:Y:S04]  /*fd80*/  LDL.64 R20, [R1+0xa68] ;  /* 0x000a680001147983 */ /* 0x000ee80000100a00 */
[----:B-----5:R0:W-:Y:S04]  /*fd90*/  STL [R1+0x30], R28 ;  /* 0x0000301c01007387 */ /* 0x0201e80000100800 */
[----:B0-----:R0:W5:Y:S02]  /*fda0*/  LDG.E.U16 R28, desc[UR10][R10.64] ;  /* 0x0000000a0a1c7981 */ /* 0x001164000c1e1500 */
[----:B0-----:R-:W-:-:S02]  /*fdb0*/  IMAD.WIDE R10, R2, 0x2, R18 ;  /* 0x00000002020a7825 */ /* 0x001fc400078e0212 */
[----:B----4-:R0:W-:Y:S04]  /*fdc0*/  STL [R1+0x2c], R27 ;  /* 0x00002c1b01007387 */ /* 0x0101e80000100800 */
[----:B------:R-:W4:Y:S04]  /*fdd0*/  LDL.64 R18, [R1+0x9f8] ;  /* 0x0009f80001127983 */ /* 0x000f280000100a00 */
[----:B0-----:R0:W3:Y:S02]  /*fde0*/  LDG.E.U16 R27, desc[UR10][R10.64] ;  /* 0x0000000a0a1b7981 */ /* 0x0010e4000c1e1500 */
[----:B0-----:R-:W-:-:S02]  /*fdf0*/  IMAD.WIDE R10, R2, 0x2, R14 ;  /* 0x00000002020a7825 */ /* 0x001fc400078e020e */
[----:B------:R-:W3:Y:S04]  /*fe00*/  LDL.64 R14, [R1+0x9d8] ;  /* 0x0009d800010e7983 */ /* 0x000ee80000100a00 */
[----:B------:R0:W3:Y:S02]  /*fe10*/  LDG.E.U16 R24, desc[UR10][R10.64] ;  /* 0x0000000a0a187981 */ /* 0x0000e4000c1e1500 */
[----:B0-----:R-:W-:-:S05]  /*fe20*/  IMAD.WIDE R10, R2, 0x2, R22 ;  /* 0x00000002020a7825 */ /* 0x001fca00078e0216 */
[----:B------:R0:W3:Y:S02]  /*fe30*/  LDG.E.U16 R22, desc[UR10][R10.64] ;  /* 0x0000000a0a167981 */ /* 0x0000e4000c1e1500 */
[C---:B0-----:R-:W-:Y:S02]  /*fe40*/  IMAD.WIDE R10, R2.reuse, 0x2, R16 ;  /* 0x00000002020a7825 */ /* 0x041fe400078e0210 */
[----:B------:R-:W3:Y:S04]  /*fe50*/  LDL.64 R16, [R1+0x960] ;  /* 0x0009600001107983 */ /* 0x000ee80000100a00 */
[----:B------:R2:W3:Y:S02]  /*fe60*/  LDG.E.U16 R23, desc[UR10][R10.64] ;  /* 0x0000000a0a177981 */ /* 0x0004e4000c1e1500 */
[----:B--2---:R-:W-:-:S02]  /*fe70*/  IMAD.WIDE R10, R2, 0x2, R12 ;  /* 0x00000002020a7825 */ /* 0x004fc400078e020c */
[----:B---3--:R-:W-:Y:S04]  /*fe80*/  STL [R1+0x2504], R23 ;  /* 0x0025041701007387 */ /* 0x008fe80000100800 */
[----:B------:R-:W2:Y:S04]  /*fe90*/  LDL.64 R12, [R1+0x958] ;  /* 0x00095800010c7983 */ /* 0x000ea80000100a00 */
[----:B------:R0:W-:Y:S04]  /*fea0*/  STL [R1+0x28], R26 ;  /* 0x0000281a01007387 */ /* 0x0001e80000100800 */
[----:B0-----:R0:W3:Y:S02]  /*feb0*/  LDG.E.U16 R26, desc[UR10][R10.64] ;  /* 0x0000000a0a1a7981 */ /* 0x0010e4000c1e1500 */
[----:B0-----:R-:W-:-:S02]  /*fec0*/  IMAD.WIDE R10, R2, 0x2, R20 ;  /* 0x00000002020a7825 */ /* 0x001fc400078e0214 */
[----:B------:R-:W2:Y:S04]  /*fed0*/  LDL.64 R20, [R1+0xa60] ;  /* 0x000a600001147983 */ /* 0x000ea80000100a00 */
[----:B------:R0:W-:Y:S04]  /*fee0*/  STL [R1+0x24], R0 ;  /* 0x0000240001007387 */ /* 0x0001e80000100800 */
[----:B0-----:R4:W2:Y:S02]  /*fef0*/  LDG.E.U16 R0, desc[UR10][R10.64] ;  /* 0x0000000a0a007981 */ /* 0x0018a4000c1e1500 */
[----:B----4-:R-:W-:-:S02]  /*ff00*/  IMAD.WIDE R10, R2, 0x2, R18 ;  /* 0x00000002020a7825 */ /* 0x010fc400078e0212 */
[----:B--2---:R0:W-:Y:S04]  /*ff10*/  STL [R1+0x24d0], R0 ;  /* 0x0024d00001007387 */ /* 0x0041e80000100800 */
[----:B------:R-:W2:Y:S04]  /*ff20*/  LDL.64 R18, [R1+0x9d0] ;  /* 0x0009d00001127983 */ /* 0x000ea80000100a00 */
[----:B0-----:R0:W4:Y:S02]  /*ff30*/  LDG.E.U16 R0, desc[UR10][R10.64] ;  /* 0x0000000a0a007981 */ /* 0x001124000c1e1500 */
[----:B0-----:R-:W-:-:S02]  /*ff40*/  IMAD.WIDE R10, R2, 0x2, R14 ;  /* 0x00000002020a7825 */ /* 0x001fc400078e020e */
[----:B------:R-:W3:Y:S04]  /*ff50*/  LDL.64 R14, [R1+0x9c8] ;  /* 0x0009c800010e7983 */ /* 0x000ee80000100a00 */
[----:B------:R0:W-:Y:S04]  /*ff60*/  STL [R1+0x20], R25 ;  /* 0x0000201901007387 */ /* 0x0001e80000100800 */
[----:B0-----:R0:W3:Y:S01]  /*ff70*/  LDG.E.U16 R25, desc[UR10][R10.64] ;  /* 0x0000000a0a197981 */ /* 0x0010e2000c1e1500 */
[----:B------:R-:W-:-:S04]  /*ff80*/  IMAD.WIDE R12, R2, 0x2, R12 ;  /* 0x00000002020c7825 */ /* 0x000fc800078e020c */
[----:B0-----:R-:W-:-:S06]  /*ff90*/  IMAD.WIDE R10, R2, 0x2, R16 ;  /* 0x00000002020a7825 */ /* 0x001fcc00078e0210 */
[----:B------:R-:W4:Y:S04]  /*ffa0*/  LDG.E.U16 R10, desc[UR10][R10.64] ;  /* 0x0000000a0a0a7981 */ /* 0x000f28000c1e1500 */
[----:B------:R0:W5:Y:S02]  /*ffb0*/  LDG.E.U16 R11, desc[UR10][R12.64] ;  /* 0x0000000a0c0b7981 */ /* 0x000164000c1e1500 */
[----:B0-----:R-:W-:-:S05]  /*ffc0*/  IMAD.WIDE R12, R2, 0x2, R20 ;  /* 0x00000002020c7825 */ /* 0x001fca00078e0214 */
[----:B------:R2:W5:Y:S02]  /*ffd0*/  LDG.E.U16 R21, desc[UR10][R12.64] ;  /* 0x0000000a0c157981 */ /* 0x000564000c1e1500 */
[----:B--2---:R-:W-:-:S06]  /*ffe0*/  IMAD.WIDE R12, R2, 0x2, R18 ;  /* 0x00000002020c7825 */ /* 0x004fcc00078e0212 */
[----:B------:R-:W2:Y:S04]  /*fff0*/  LDG.E.U16 R12, desc[UR10][R12.64] ;  /* 0x0000000a0c0c7981 */ /* 0x000ea8000c1e1500 */
[----:B---3--:R-:W-:Y:S04]  /*10000*/  STL [R1+0x24ec], R25 ;  /* 0x0024ec1901007387 */ /* 0x008fe80000100800 */
[----:B------:R-:W-:Y:S04]  /*10010*/  STL [R1+0x1c], R29 ;  /* 0x00001c1d01007387 */ /* 0x000fe80000100800 */
[----:B------:R-:W3:Y:S01]  /*10020*/  LDL.64 R16, [R1+0x950] ;  /* 0x0009500001107983 */ /* 0x000ee20000100a00 */
[----:B------:R-:W-:-:S05]  /*10030*/  IMAD.WIDE R14, R2, 0x2, R14 ;  /* 0x00000002020e7825 */ /* 0x000fca00078e020e */
[----:B------:R3:W3:Y:S04]  /*10040*/  LDG.E.U16 R13, desc[UR10][R14.64] ;  /* 0x0000000a0e0d7981 */ /* 0x0006e8000c1e1500 */
[----:B----4-:R-:W-:Y:S04]  /*10050*/  STL [R1+0x24f0], R10 ;  /* 0x0024f00a01007387 */ /* 0x010fe80000100800 */
[----:B-----5:R-:W-:Y:S04]  /*10060*/  STL [R1+0x18], R28 ;  /* 0x0000181c01007387 */ /* 0x020fe80000100800 */
[----:B------:R-:W-:Y:S04]  /*10070*/  STL [R1+0x14], R27 ;  /* 0x0000141b01007387 */ /* 0x000fe80000100800 */
[----:B------:R0:W-:Y:S04]  /*10080*/  STL [R1+0x24f4], R11 ;  /* 0x0024f40b01007387 */ /* 0x0001e80000100800 */
[----:B0-----:R-:W4:Y:S04]  /*10090*/  LDL.64 R10, [R1+0x948] ;  /* 0x00094800010a7983 */ /* 0x001f280000100a00 */
[----:B------:R-:W-:Y:S04]  /*100a0*/  STL [R1+0x10], R24 ;  /* 0x0000101801007387 */ /* 0x000fe80000100800 */
[----:B------:R0:W-:Y:S04]  /*100b0*/  STL [R1+0x24d4], R21 ;  /* 0x0024d41501007387 */ /* 0x0001e80000100800 */
[----:B------:R1:W-:Y:S04]  /*100c0*/  STL [R1+0xc], R22 ;  /* 0x00000c1601007387 */ /* 0x0003e80000100800 */
[----:B0-----:R-:W5:Y:S04]  /*100d0*/  LDL.64 R20, [R1+0xa58] ;  /* 0x000a580001147983 */ /* 0x001f680000100a00 */
[----:B-1----:R-:W5:Y:S04]  /*100e0*/  LDL.64 R22, [R1+0xa50] ;  /* 0x000a500001167983 */ /* 0x002f680000100a00 */
[----:B--2---:R-:W-:Y:S04]  /*100f0*/  STL [R1+0x24d8], R12 ;  /* 0x0024d80c01007387 */ /* 0x004fe80000100800 */
[----:B------:R-:W2:Y:S04]  /*10100*/  LDL.64 R24, [R1+0x9c0] ;  /* 0x0009c00001187983 */ /* 0x000ea80000100a00 */
[----:B------:R0:W-:Y:S01]  /*10110*/  STL [R1+0x8], R26 ;  /* 0x0000081a01007387 */ /* 0x0001e20000100800 */
[----:B---3--:R-:W-:-:S05]  /*10120*/  IMAD.WIDE R14, R2, 0x2, R16 ;  /* 0x00000002020e7825 */ /* 0x008fca00078e0210 */
[----:B------:R4:W3:Y:S04]  /*10130*/  LDG.E.U16 R17, desc[UR10][R14.64] ;  /* 0x0000000a0e117981 */ /* 0x0008e8000c1e1500 */
[----:B------:R1:W-:Y:S04]  /*10140*/  STL [R1+0x24dc], R13 ;  /* 0x0024dc0d01007387 */ /* 0x0003e80000100800 */
[----:B0-----:R-:W3:Y:S04]  /*10150*/  LDL.64 R26, [R1+0x9b8] ;  /* 0x0009b800011a7983 */ /* 0x001ee80000100a00 */
[----:B-1----:R-:W3:Y:S01]  /*10160*/  LDL.64 R12, [R1+0x940] ;  /* 0x00094000010c7983 */ /* 0x002ee20000100a00 */
[----:B----4-:R-:W-:-:S05]  /*10170*/  IMAD.WIDE R14, R2, 0x2, R10 ;  /* 0x00000002020e7825 */ /* 0x010fca00078e020a */
[----:B------:R5:W4:Y:S02]  /*10180*/  LDG.E.U16 R19, desc[UR10][R14.64] ;  /* 0x0000000a0e137981 */ /* 0x000b24000c1e1500 */
[----:B-----5:R-:W-:-:S05]  /*10190*/  IMAD.WIDE R14, R2, 0x2, R20 ;  /* 0x00000002020e7825 */ /* 0x020fca00078e0214 */
[----:B------:R0:W5:Y:S02]  /*101a0*/  LDG.E.U16 R20, desc[UR10][R14.64] ;  /* 0x0000000a0e147981 */ /* 0x000164000c1e1500 */
[----:B0-----:R-:W-:-:S05]  /*101b0*/  IMAD.WIDE R14, R2, 0x2, R22 ;  /* 0x00000002020e7825 */ /* 0x001fca00078e0216 */
[----:B------:R2:W5:Y:S02]  /*101c0*/  LDG.E.U16 R22, desc[UR10][R14.64] ;  /* 0x0000000a0e167981 */ /* 0x000564000c1e1500 */
[----:B--2---:R-:W-:-:S05]  /*101d0*/  IMAD.WIDE R14, R2, 0x2, R24 ;  /* 0x00000002020e7825 */ /* 0x004fca00078e0218 */
[----:B------:R0:W2:Y:S04]  /*101e0*/  LDG.E.U16 R24, desc[UR10][R14.64] ;  /* 0x0000000a0e187981 */ /* 0x0000a8000c1e1500 */
[----:B---3--:R-:W-:Y:S04]  /*101f0*/  STL [R1+0x24e0], R17 ;  /* 0x0024e01101007387 */ /* 0x008fe80000100800 */
[----:B------:R-:W-:Y:S04]  /*10200*/  STL [R1], R0 ;  /* 0x0000000001007387 */ /* 0x000fe80000100800 */
[----:B------:R-:W3:Y:S01]  /*10210*/  LDL.64 R10, [R1+0x938] ;  /* 0x00093800010a7983 */ /* 0x000ee20000100a00 */
[----:B0-----:R-:W-:-:S05]  /*10220*/  IMAD.WIDE R14, R2, 0x2, R26 ;  /* 0x00000002020e7825 */ /* 0x001fca00078e021a */
[----:B------:R0:W3:Y:S02]  /*10230*/  LDG.E.U16 R26, desc[UR10][R14.64] ;  /* 0x0000000a0e1a7981 */ /* 0x0000e4000c1e1500 */
[----:B0-----:R-:W-:-:S05]  /*10240*/  IMAD.WIDE R14, R2, 0x2, R12 ;  /* 0x00000002020e7825 */ /* 0x001fca00078e020c */
[----:B------:R3:W3:Y:S04]  /*10250*/  LDG.E.U16 R27, desc[UR10][R14.64] ;  /* 0x0000000a0e1b7981 */ /* 0x0006e8000c1e1500 */
[----:B----4-:R-:W-:Y:S04]  /*10260*/  STL [R1+0x24e4], R19 ;  /* 0x0024e41301007387 */ /* 0x010fe80000100800 */
[----:B-----5:R-:W-:Y:S04]  /*10270*/  STL [R1+0x24bc], R20 ;  /* 0x0024bc1401007387 */ /* 0x020fe80000100800 */
[----:B------:R-:W-:Y:S04]  /*10280*/  STL [R1+0x24c0], R22 ;  /* 0x0024c01601007387 */ /* 0x000fe80000100800 */
[----:B--2---:R-:W-:Y:S01]  /*10290*/  STL [R1+0x24c4], R24 ;  /* 0x0024c41801007387 */ /* 0x004fe20000100800 */
[----:B---3--:R-:W-:-:S06]  /*102a0*/  IMAD.WIDE R14, R2, 0x2, R10 ;  /* 0x00000002020e7825 */ /* 0x008fcc00078e020a */
[----:B------:R0:W2:Y:S04]  /*102b0*/  LDG.E.U16 R14, desc[UR10][R14.64] ;  /* 0x0000000a0e0e7981 */ /* 0x0000a8000c1e1500 */
[----:B------:R-:W-:Y:S04]  /*102c0*/  STL [R1+0x24c8], R26 ;  /* 0x0024c81a01007387 */ /* 0x000fe80000100800 */
[----:B------:R-:W-:Y:S04]  /*102d0*/  STL [R1+0x24cc], R27 ;  /* 0x0024cc1b01007387 */ /* 0x000fe80000100800 */
[----:B------:R-:W3:Y:S04]  /*102e0*/  LDL.LU R18, [R1+0x4ac] ;  /* 0x0004ac0001127983 */ /* 0x000ee80000300800 */
[----:B------:R-:W4:Y:S04]  /*102f0*/  LDL.LU R16, [R1+0x4a8] ;  /* 0x0004a80001107983 */ /* 0x000f280000300800 */
[----:B------:R1:W-:Y:S02]  /*10300*/  STL [R1+0x14e0], R2 ;  /* 0x0014e00201007387 */ /* 0x0003e40000100800 */
[----:B-1----:R-:W1:Y:S01]  /*10310*/  S2R R2, SR_TID.X ;  /* 0x0000000000027919 */ /* 0x002e620000002100 */
[----:B------:R-:W5:Y:S01]  /*10320*/  S2R R23, SR_TID.X ;  /* 0x0000000000177919 */ /* 0x000f620000002100 */
[----:B-1----:R-:W-:-:S02]  /*10330*/  SHF.L.U32 R29, R2, 0x3, RZ ;  /* 0x00000003021d7819 */ /* 0x002fc400000006ff */
[C---:B------:R-:W-:Y:S02]  /*10340*/  LOP3.LUT R28, R2.reuse, 0x7, RZ, 0xc0, !PT ;  /* 0x00000007021c7812 */ /* 0x040fe400078ec0ff */
[C---:B0-----:R-:W-:Y:S02]  /*10350*/  LOP3.LUT R15, R2.reuse, 0xe0, RZ, 0xc0, !PT ;  /* 0x000000e0020f7812 */ /* 0x041fe400078ec0ff */
[----:B------:R-:W-:Y:S01]  /*10360*/  LOP3.LUT R29, R29, 0x30, RZ, 0xc0, !PT ;  /* 0x000000301d1d7812 */ /* 0x000fe200078ec0ff */
[----:B------:R-:W-:Y:S02]  /*10370*/  IMAD.SHL.U32 R10, R2, 0x2, RZ ;  /* 0x00000002020a7824 */ /* 0x000fe400078e00ff */
[C---:B------:R-:W-:Y:S01]  /*10380*/  IMAD R15, R28.reuse, 0x4, R15 ;  /* 0x000000041c0f7824 */ /* 0x040fe200078e020f */
[C---:B------:R-:W-:Y:S02]  /*10390*/  LEA R29, R28.reuse, R29, 0x6 ;  /* 0x0000001d1c1d7211 */ /* 0x040fe400078e30ff */
[----:B------:R-:W-:-:S02]  /*103a0*/  SHF.L.U32 R28, R28, 0x4, RZ ;  /* 0x000000041c1c7819 */ /* 0x000fc400000006ff */
[--C-:B------:R-:W-:Y:S02]  /*103b0*/  LOP3.LUT R29, R29, 0x10, R10.reuse, 0x78, !PT ;  /* 0x000000101d1d7812 */ /* 0x100fe400078e780a */
[----:B------:R-:W-:Y:S02]  /*103c0*/  LOP3.LUT R28, R28, 0x30, R10, 0x78, !PT ;  /* 0x000000301c1c7812 */ /* 0x000fe400078e780a */
[----:B-----5:R-:W-:Y:S02]  /*103d0*/  LOP3.LUT R13, R23, 0xff, RZ, 0xc0, !PT ;  /* 0x000000ff170d7812 */ /* 0x020fe400078ec0ff */
[----:B------:R-:W-:Y:S02]  /*103e0*/  LEA R28, R15, R28, 0x8 ;  /* 0x0000001c0f1c7211 */ /* 0x000fe400078e40ff */
[----:B------:R-:W-:Y:S01]  /*103f0*/  SHF.L.U32 R15, R13, 0x1, RZ ;  /* 0x000000010d0f7819 */ /* 0x000fe200000006ff */
[----:B------:R-:W-:Y:S06]  /*10400*/  BAR.SYNC.DEFER_BLOCKING 0x0 ;  /* 0x0000000000007b1d */ /* 0x000fec0000010000 */
[----:B--2---:R0:W-:Y:S04]  /*10410*/  STL [R1+0x24e8], R14 ;  /* 0x0024e80e01007387 */ /* 0x0041e80000100800 */
[----:B0-----:R-:W2:Y:S04]  /*10420*/  LDL.LU R14, [R1+0x424] ;  /* 0x00042400010e7983 */ /* 0x001ea80000300800 */
[----:B------:R-:W5:Y:S04]  /*10430*/  LDL.LU R27, [R1+0x420] ;  /* 0x00042000011b7983 */ /* 0x000f680000300800 */
[----:B------:R-:W2:Y:S04]  /*10440*/  LDL.LU R26, [R1+0x3e4] ;  /* 0x0003e400011a7983 */ /* 0x000ea80000300800 */
[----:B------:R-:W2:Y:S04]  /*10450*/  LDL.LU R24, [R1+0x3e0] ;  /* 0x0003e00001187983 */ /* 0x000ea80000300800 */
[----:B------:R-:W2:Y:S04]  /*10460*/  LDL.LU R22, [R1+0x2d4] ;  /* 0x0002d40001167983 */ /* 0x000ea80000300800 */
[----:B------:R-:W2:Y:S04]  /*10470*/  LDL.LU R0, [R1+0x2d0] ;  /* 0x0002d00001007983 */ /* 0x000ea80000300800 */
[----:B------:R-:W5:Y:S04]  /*10480*/  LDL.LU R20, [R1+0x284] ;  /* 0x0002840001147983 */ /* 0x000f680000300800 */
        /* <DEDUP_REMOVED lines=8> */
[----:B------:R0:W-:Y:S04]  /*10510*/  STL [R1+0x2510], R29 ;  /* 0x0025101d01007387 */ /* 0x0001e80000100800 */
[----:B---3--:R-:W-:Y:S04]  /*10520*/  STS.U16 [R15+UR6], R18 ;  /* 0x000000120f007988 */ /* 0x008fe80008000406 */
[----:B0-----:R-:W3:Y:S04]  /*10530*/  LDL.LU R29, [R1+0x460] ;  /* 0x00046000011d7983 */ /* 0x001ee80000300800 */
[----:B------:R0:W-:Y:S04]  /*10540*/  STL [R1+0x250c], R2 ;  /* 0x00250c0201007387 */ /* 0x0001e80000100800 */
[----:B----4-:R-:W-:Y:S04]  /*10550*/  STS.U16 [R15+UR6+0x200], R16 ;  /* 0x000200100f007988 */ /* 0x010fe80008000406 */
[----:B0-----:R-:W4:Y:S04]  /*10560*/  LDL.LU R2, [R1+0x464] ;  /* 0x0004640001027983 */ /* 0x001f280000300800 */
[----:B------:R0:W-:Y:S04]  /*10570*/  STL [R1+0x24f8], R28 ;  /* 0x0024f81c01007387 */ /* 0x0001e80000100800 */
[----:B0-----:R-:W4:Y:S04]  /*10580*/  LDL.LU R28, [R1+0x4a0] ;  /* 0x0004a000011c7983 */ /* 0x001f280000300800 */
[----:B------:R0:W-:Y:S04]  /*10590*/  STL [R1+0x24fc], R13 ;  /* 0x0024fc0d01007387 */ /* 0x0001e80000100800 */
[----:B0-----:R-:W4:Y:S04]  /*105a0*/  LDL.LU R13, [R1+0x4a4] ;  /* 0x0004a400010d7983 */ /* 0x001f280000300800 */
[----:B------:R-:W4:Y:S04]  /*105b0*/  LDL.LU R18, [R1+0x2528] ;  /* 0x0025280001127983 */ /* 0x000f280000300800 */
[----:B------:R-:W4:Y:S04]  /*105c0*/  LDL.LU R16, [R1+0x2524] ;  /* 0x0025240001107983 */ /* 0x000f280000300800 */
[----:B--2---:R-:W-:Y:S04]  /*105d0*/  STS.U16 [R15+UR6+0xc200], R0 ;  /* 0x00c200000f007988 */ /* 0x004fe80008000406 */
[----:B-----5:R-:W-:Y:S04]  /*105e0*/  STS.U16 [R15+UR6+0x16000], R23 ;  /* 0x016000170f007988 */ /* 0x020fe80008000406 */
[----:B---3--:R-:W-:Y:S04]  /*105f0*/  STS.U16 [R15+UR6+0x6200], R29 ;  /* 0x0062001d0f007988 */ /* 0x008fe80008000406 */
[----:B----4-:R-:W-:Y:S04]  /*10600*/  STS.U16 [R15+UR6+0x2200], R18 ;  /* 0x002200120f007988 */ /* 0x010fe80008000406 */
[----:B------:R0:W-:Y:S04]  /*10610*/  STS.U16 [R15+UR6+0x2000], R16 ;  /* 0x002000100f007988 */ /* 0x0001e80008000406 */
[----:B0-----:R-:W2:Y:S04]  /*10620*/  LDL.LU R16, [R1+0x2520] ;  /* 0x0025200001107983 */ /* 0x001ea80000300800 */
[----:B------:R-:W3:Y:S04]  /*10630*/  LDL.LU R18, [R1+0x251c] ;  /* 0x00251c0001127983 */ /* 0x000ee80000300800 */
[----:B------:R-:W4:Y:S04]  /*10640*/  LDL.LU R0, [R1+0x128] ;  /* 0x0001280001007983 */ /* 0x000f280000300800 */
[----:B------:R-:W5:Y:S04]  /*10650*/  LDL.LU R23, [R1+0x124] ;  /* 0x0001240001177983 */ /* 0x000f680000300800 */
[----:B------:R-:W2:Y:S04]  /*10660*/  LDL.LU R29, [R1+0x49c] ;  /* 0x00049c00011d7983 */ /* 0x000ea80000300800 */
[----:B--2---:R0:W-:Y:S04]  /*10670*/  STL [R1+0x2514], R29 ;  /* 0x0025141d01007387 */ /* 0x0041e80000100800 */
[----:B0-----:R-:W2:Y:S04]  /*10680*/  LDL.LU R29, [R1+0xe0] ;  /* 0x0000e000011d7983 */ /* 0x001ea80000300800 */
[----:B------:R-:W-:Y:S04]  /*10690*/  STS.U16 [R15+UR6+0x6000], R2 ;  /* 0x006000020f007988 */ /* 0x000fe80008000406 */
[----:B------:R-:W-:Y:S04]  /*106a0*/  STS.U16 [R15+UR6+0x14000], R10 ;  /* 0x0140000a0f007988 */ /* 0x000fe80008000406 */
[----:B------:R-:W-:Y:S04]  /*106b0*/  STS.U16 [R15+UR6+0x1c200], R7 ;  /* 0x01c200070f007988 */ /* 0x000fe80008000406 */
[----:B------:R-:W-:Y:S04]  /*106c0*/  STS.U16 [R15+UR6+0x1e000], R8 ;  /* 0x01e000080f007988 */ /* 0x000fe80008000406 */
[----:B------:R-:W-:Y:S04]  /*106d0*/  STS.U16 [R15+UR6+0x1e200], R9 ;  /* 0x01e200090f007988 */ /* 0x000fe80008000406 */
[----:B--2---:R0:W-:Y:S04]  /*106e0*/  STL [R1+0x2518], R29 ;  /* 0x0025181d01007387 */ /* 0x0041e80000100800 */
[----:B0-----:R-:W2:Y:S04]  /*106f0*/  LDL.LU R29, [R1+0xe4] ;  /* 0x0000e400011d7983 */ /* 0x001ea80000300800 */
[----:B------:R-:W2:Y:S04]  /*10700*/  LDL.LU R2, [R1+0x498] ;  /* 0x0004980001027983 */ /* 0x000ea80000300800 */
[----:B------:R-:W2:Y:S04]  /*10710*/  LDL.LU R10, [R1+0x418] ;  /* 0x00041800010a7983 */ /* 0x000ea80000300800 */
[----:B------:R-:W2:Y:S04]  /*10720*/  LDL.LU R7, [R1+0x41c] ;  /* 0x00041c0001077983 */ /* 0x000ea80000300800 */
[----:B------:R-:W2:Y:S04]  /*10730*/  LDL.LU R8, [R1+0x458] ;  /* 0x0004580001087983 */ /* 0x000ea80000300800 */
[----:B------:R0:W-:Y:S04]  /*10740*/  STS.U16 [R15+UR6+0x1c000], R6 ;  /* 0x01c000060f007988 */ /* 0x0001e80008000406 */
[----:B------:R-:W2:Y:S04]  /*10750*/  LDL.LU R9, [R1+0x45c] ;  /* 0x00045c0001097983 */ /* 0x000ea80000300800 */
[----:B------:R1:W-:Y:S04]  /*10760*/  STS.U16 [R15+UR6+0x1a200], R5 ;  /* 0x01a200050f007988 */ /* 0x0003e80008000406 */
[----:B0-----:R-:W2:Y:S04]  /*10770*/  LDL.LU R6, [R1+0x3dc] ;  /* 0x0003dc0001067983 */ /* 0x001ea80000300800 */
[----:B------:R0:W-:Y:S04]  /*10780*/  STS.U16 [R15+UR6+0x18200], R3 ;  /* 0x018200030f007988 */ /* 0x0001e80008000406 */
[----:B-1----:R-:W2:Y:S04]  /*10790*/  LDL.LU R5, [R1+0x3d8] ;  /* 0x0003d80001057983 */ /* 0x002ea80000300800 */
[----:B------:R1:W-:Y:S04]  /*107a0*/  STS.U16 [R15+UR6+0x18000], R16 ;  /* 0x018000100f007988 */ /* 0x0003e80008000406 */
[----:B0-----:R-:W2:Y:S04]  /*107b0*/  LDL.LU R3, [R1+0x2cc] ;  /* 0x0002cc0001037983 */ /* 0x001ea80000300800 */
[----:B---3--:R0:W-:Y:S04]  /*107c0*/  STS.U16 [R15+UR6+0x16200], R18 ;  /* 0x016200120f007988 */ /* 0x0081e80008000406 */
        /* <DEDUP_REMOVED lines=17> */
[----:B------:R-:W-:Y:S04]  /*108e0*/  STS.U16 [R15+UR6+0xe200], R19 ;  /* 0x00e200130f007988 */ /* 0x000fe80008000406 */
[----:B------:R1:W-:Y:S04]  /*108f0*/  STS.U16 [R15+UR6+0x1a000], R4 ;  /* 0x01a000040f007988 */ /* 0x0003e80008000406 */
[----:B0-----:R-:W3:Y:S04]  /*10900*/  LDL.LU R20, [R1+0x164] ;  /* 0x0001640001147983 */ /* 0x001ee80000300800 */
[----:B------:R0:W-:Y:S01]  /*10910*/  STS.U16 [R15+UR6+0x10000], R17 ;  /* 0x010000110f007988 */ /* 0x0001e20008000406 */
[----:B-1----:R-:W-:-:S03]  /*10920*/  LOP3.LUT R4, R15, 0x10, RZ, 0x3c, !PT ;  /* 0x000000100f047812 */ /* 0x002fc600078e3cff */
[----:B------:R-:W3:Y:S04]  /*10930*/  LDL.LU R19, [R1+0x160] ;  /* 0x0001600001137983 */ /* 0x000ee80000300800 */
        /* <DEDUP_REMOVED lines=8> */
[----:B----4-:R1:W-:Y:S04]  /*109c0*/  STS.U16 [R4+UR6+0x400], R0 ;  /* 0x0004000004007988 */ /* 0x0103e80008000406 */
[----:B0-----:R-:W4:Y:S04]  /*109d0*/  LDL.LU R25, [R1+0x54] ;  /* 0x0000540001197983 */ /* 0x001f280000300800 */
[----:B-----5:R0:W-:Y:S04]  /*109e0*/  STS.U16 [R4+UR6+0x600], R23 ;  /* 0x0006001704007988 */ /* 0x0201e80008000406 */
[----:B-1----:R-:W5:Y:S04]  /*109f0*/  LDL.LU R0, [R1+0x50] ;  /* 0x0000500001007983 */ /* 0x002f680000300800 */
[----:B0-----:R-:W3:Y:S04]  /*10a00*/  LDL.LU R23, [R1+0x4c] ;  /* 0x00004c0001177983 */ /* 0x001ee80000300800 */
[----:B--2---:R0:W-:Y:S04]  /*10a10*/  STS.U16 [R4+UR6+0x2400], R29 ;  /* 0x0024001d04007988 */ /* 0x0041e80008000406 */
[----:B0-----:R-:W2:Y:S04]  /*10a20*/  LDL.LU R29, [R1+0x2518] ;  /* 0x00251800011d7983 */ /* 0x001ea80000300800 */
[----:B--2---:R0:W-:Y:S04]  /*10a30*/  STS.U16 [R4+UR6+0x2600], R29 ;  /* 0x0026001d04007988 */ /* 0x0041e80008000406 */
[----:B0-----:R-:W2:Y:S04]  /*10a40*/  LDL.LU R29, [R1+0x2514] ;  /* 0x00251400011d7983 */ /* 0x001ea80000300800 */
[----:B------:R-:W-:Y:S04]  /*10a50*/  STS.U16 [R4+UR6+0x4600], R2 ;  /* 0x0046000204007988 */ /* 0x000fe80008000406 */
[----:B------:R-:W-:Y:S04]  /*10a60*/  STS.U16 [R4+UR6+0x8600], R10 ;  /* 0x0086000a04007988 */ /* 0x000fe80008000406 */
[----:B---3--:R-:W-:Y:S04]  /*10a70*/  STS.U16 [R4+UR6+0x1a600], R11 ;  /* 0x01a6000b04007988 */ /* 0x008fe80008000406 */
[----:B----4-:R-:W-:Y:S04]  /*10a80*/  STS.U16 [R4+UR6+0x1c400], R25 ;  /* 0x01c4001904007988 */ /* 0x010fe80008000406 */
[----:B--2---:R0:W-:Y:S04]  /*10a90*/  STS.U16 [R4+UR6+0x4400], R29 ;  /* 0x0044001d04007988 */ /* 0x0041e80008000406 */
[----:B0-----:R-:W2:Y:S04]  /*10aa0*/  LDL.LU R29, [R1+0x2510] ;  /* 0x00251000011d7983 */ /* 0x001ea80000300800 */
[----:B------:R-:W3:Y:S04]  /*10ab0*/  LDL.LU R2, [R1+0x250c] ;  /* 0x00250c0001027983 */ /* 0x000ee80000300800 */
[----:B------:R-:W4:Y:S04]  /*10ac0*/  LDL.LU R10, [R1+0x48] ;  /* 0x00004800010a7983 */ /* 0x000f280000300800 */
[----:B------:R-:W4:Y:S04]  /*10ad0*/  LDL.LU R11, [R1+0x10c] ;  /* 0x00010c00010b7983 */ /* 0x000f280000300800 */
[----:B------:R-:W4:Y:S04]  /*10ae0*/  LDL.LU R25, [R1+0xdc] ;  /* 0x0000dc0001197983 */ /* 0x000f280000300800 */
[----:B------:R-:W-:Y:S04]  /*10af0*/  STS.U16 [R4+UR6+0xc400], R3 ;  /* 0x00c4000304007988 */ /* 0x000fe80008000406 */
[----:B------:R0:W-:Y:S04]  /*10b00*/  STS.U16 [R4+UR6+0x1e400], R23 ;  /* 0x01e4001704007988 */ /* 0x0001e80008000406 */
[----:B-----5:R1:W-:Y:S04]  /*10b10*/  STS.U16 [R4+UR6+0x1c600], R0 ;  /* 0x01c6000004007988 */ /* 0x0203e80008000406 */
[----:B0-----:R-:W5:Y:S04]  /*10b20*/  LDL.LU R23, [R1+0xd8] ;  /* 0x0000d80001177983 */ /* 0x001f680000300800 */
[----:B-1----:R-:W5:Y:S04]  /*10b30*/  LDL.LU R0, [R1+0x494] ;  /* 0x0004940001007983 */ /* 0x002f680000300800 */
[----:B------:R-:W-:Y:S04]  /*10b40*/  STS.U16 [R4+UR6+0x6400], R9 ;  /* 0x0064000904007988 */ /* 0x000fe80008000406 */
[----:B------:R-:W-:Y:S04]  /*10b50*/  STS.U16 [R4+UR6+0x6600], R8 ;  /* 0x0066000804007988 */ /* 0x000fe80008000406 */
[----:B------:R-:W-:Y:S04]  /*10b60*/  STS.U16 [R4+UR6+0x8400], R7 ;  /* 0x0084000704007988 */ /* 0x000fe80008000406 */
[----:B------:R-:W-:Y:S04]  /*10b70*/  STS.U16 [R4+UR6+0xa400], R6 ;  /* 0x00a4000604007988 */ /* 0x000fe80008000406 */
[----:B------:R0:W-:Y:S04]  /*10b80*/  STS.U16 [R4+UR6+0xa600], R5 ;  /* 0x00a6000504007988 */ /* 0x0001e80008000406 */
        /* <DEDUP_REMOVED lines=13> */
[----:B------:R-:W-:Y:S01]  /*10c60*/  STS.U16 [R4+UR6+0x1a400], R21 ;  /* 0x01a4001504007988 */ /* 0x000fe20008000406 */
[----:B0-----:R-:W-:-:S02]  /*10c70*/  LOP3.LUT R5, R15, 0x20, RZ, 0x3c, !PT ;  /* 0x000000200f057812 */ /* 0x001fc400078e3cff */
[----:B---3--:R-:W-:Y:S01]  /*10c80*/  LOP3.LUT R3, R2, 0x10, RZ, 0xc0, !PT ;  /* 0x0000001002037812 */ /* 0x008fe200078ec0ff */
[----:B------:R-:W-:Y:S04]  /*10c90*/  STL [R1+0x1fb0], R2 ;  /* 0x001fb00201007387 */ /* 0x000fe80000100800 */
[----:B--2---:R-:W-:Y:S01]  /*10ca0*/  IMAD R3, R3, 0x20, R29 ;  /* 0x0000002003037824 */ /* 0x004fe200078e021d */
[----:B----4-:R0:W-:Y:S04]  /*10cb0*/  STS.U16 [R4+UR6+0x1e600], R10 ;  /* 0x01e6000a04007988 */ /* 0x0101e80008000406 */
[----:B------:R1:W-:Y:S04]  /*10cc0*/  STL [R1+0x2500], R3 ;  /* 0x0025000301007387 */ /* 0x0003e80000100800 */
[----:B0-----:R-:W2:Y:S04]  /*10cd0*/  LDL.LU R4, [R1+0x108] ;  /* 0x0001080001047983 */ /* 0x001ea80000300800 */
[----:B-1----:R-:W3:Y:S04]  /*10ce0*/  LDL.LU R3, [R1+0x490] ;  /* 0x0004900001037983 */ /* 0x002ee80000300800 */
[----:B------:R-:W4:Y:S04]  /*10cf0*/  LDL.LU R29, [R1+0x454] ;  /* 0x00045400011d7983 */ /* 0x000f280000300800 */
        /* <DEDUP_REMOVED lines=17> */
[----:B------:R-:W3:Y:S04]  /*10e10*/  LDL.LU R17, [R1+0xac] ;  /* 0x0000ac0001117983 */ /* 0x000ee80000300800 */
[----:B------:R-:W3:Y:S04]  /*10e20*/  LDL.LU R12, [R1+0x80] ;  /* 0x00008000010c7983 */ /* 0x000ee80000300800 */
[----:B------:R0:W-:Y:S04]  /*10e30*/  STS.U16 [R5+UR6+0x800], R11 ;  /* 0x0008000b05007988 */ /* 0x0001e80008000406 */
[----:B------:R-:W3:Y:S04]  /*10e40*/  LDL.LU R21, [R1+0x64] ;  /* 0x0000640001157983 */ /* 0x000ee80000300800 */
[----:B------:R1:W-:Y:S04]  /*10e50*/  STS.U16 [R5+UR6+0x2800], R25 ;  /* 0x0028001905007988 */ /* 0x0003e80008000406 */
[----:B0-----:R-:W3:Y:S04]  /*10e60*/  LDL.LU R11, [R1+0x5c] ;  /* 0x00005c00010b7983 */ /* 0x001ee80000300800 */
[----:B-1----:R-:W4:Y:S04]  /*10e70*/  LDL.LU R25, [R1+0x40] ;  /* 0x0000400001197983 */ /* 0x002f280000300800 */
[----:B-----5:R0:W-:Y:S04]  /*10e80*/  STS.U16 [R5+UR6+0x2a00], R23 ;  /* 0x002a001705007988 */ /* 0x0201e80008000406 */
[----:B0-----:R-:W5:Y:S04]  /*10e90*/  LDL.LU R23, [R1+0x3c] ;  /* 0x00003c0001177983 */ /* 0x001f680000300800 */
[----:B------:R0:W-:Y:S04]  /*10ea0*/  STS.U16 [R5+UR6+0x4800], R0 ;  /* 0x0048000005007988 */ /* 0x0001e80008000406 */
[----:B0-----:R-:W5:Y:S04]  /*10eb0*/  LDL.LU R0, [R1+0x38] ;  /* 0x0000380001007983 */ /* 0x001f680000300800 */
[----:B--2---:R0:W-:Y:S04]  /*10ec0*/  STS.U16 [R5+UR6+0x16a00], R10 ;  /* 0x016a000a05007988 */ /* 0x0041e80008000406 */
[----:B0-----:R-:W2:Y:S04]  /*10ed0*/  LDL.LU R10, [R1+0x34] ;  /* 0x00003400010a7983 */ /* 0x001ea80000300800 */
[----:B---3--:R0:W-:Y:S04]  /*10ee0*/  STS.U16 [R5+UR6+0x1aa00], R11 ;  /* 0x01aa000b05007988 */ /* 0x0081e80008000406 */
[----:B----4-:R1:W-:Y:S04]  /*10ef0*/  STS.U16 [R5+UR6+0x1c800], R25 ;  /* 0x01c8001905007988 */ /* 0x0103e80008000406 */
[----:B0-----:R-:W3:Y:S04]  /*10f00*/  LDL.LU R11, [R1+0x118] ;  /* 0x00011800010b7983 */ /* 0x001ee80000300800 */
[----:B-1----:R-:W4:Y:S04]  /*10f10*/  LDL.LU R25, [R1+0xd4] ;  /* 0x0000d40001197983 */ /* 0x002f280000300800 */
[----:B-----5:R0:W-:Y:S04]  /*10f20*/  STS.U16 [R5+UR6+0x1ca00], R23 ;  /* 0x01ca001705007988 */ /* 0x0201e80008000406 */
[----:B------:R1:W-:Y:S04]  /*10f30*/  STS.U16 [R5+UR6+0x4a00], R3 ;  /* 0x004a000305007988 */ /* 0x0003e80008000406 */
[----:B------:R5:W-:Y:S04]  /*10f40*/  STS.U16 [R5+UR6+0x6800], R29 ;  /* 0x0068001d05007988 */ /* 0x000be80008000406 */
[----:B0-----:R-:W4:Y:S04]  /*10f50*/  LDL.LU R23, [R1+0xcc] ;  /* 0x0000cc0001177983 */ /* 0x001f280000300800 */
[----:B-1----:R-:W4:Y:S04]  /*10f60*/  LDL.LU R3, [R1+0x48c] ;  /* 0x00048c0001037983 */ /* 0x002f280000300800 */
[----:B------:R0:W-:Y:S04]  /*10f70*/  STS.U16 [R5+UR6+0x6a00], R2 ;  /* 0x006a000205007988 */ /* 0x0001e80008000406 */
[----:B-----5:R-:W5:Y:S04]  /*10f80*/  LDL.LU R29, [R1+0x488] ;  /* 0x00048800011d7983 */ /* 0x020f680000300800 */
[----:B------:R1:W-:Y:S04]  /*10f90*/  STS.U16 [R5+UR6+0x8800], R9 ;  /* 0x0088000905007988 */ /* 0x0003e80008000406 */
[----:B0-----:R-:W5:Y:S04]  /*10fa0*/  LDL.LU R2, [R1+0x44c] ;  /* 0x00044c0001027983 */ /* 0x001f680000300800 */
[----:B------:R0:W-:Y:S04]  /*10fb0*/  STS.U16 [R5+UR6+0x8a00], R8 ;  /* 0x008a000805007988 */ /* 0x0001e80008000406 */
[----:B-1----:R-:W5:Y:S04]  /*10fc0*/  LDL.LU R9, [R1+0x448] ;  /* 0x0004480001097983 */ /* 0x002f680000300800 */
        /* <DEDUP_REMOVED lines=26> */
[----:B------:R-:W-:Y:S04]  /*11170*/  STS.U16 [R5+UR6+0x1e800], R0 ;  /* 0x01e8000005007988 */ /* 0x000fe80008000406 */
[----:B-1----:R-:W5:Y:S04]  /*11180*/  LDL.LU R19, [R1+0x190] ;  /* 0x0001900001137983 */ /* 0x002f680000300800 */
[----:B------:R0:W-:Y:S04]  /*11190*/  STS.U16 [R5+UR6+0xa00], R4 ;  /* 0x000a000405007988 */ /* 0x0001e80008000406 */
[----:B------:R-:W-:Y:S04]  /*111a0*/  STS.U16 [R5+UR6+0x18800], R17 ;  /* 0x0188001105007988 */ /* 0x000fe80008000406 */
[----:B------:R-:W-:Y:S01]  /*111b0*/  STS.U16 [R5+UR6+0x18a00], R12 ;  /* 0x018a000c05007988 */ /* 0x000fe20008000406 */
[----:B0-----:R-:W-:-:S03]  /*111c0*/  LOP3.LUT R4, R15, 0x30, RZ, 0x3c, !PT ;  /* 0x000000300f047812 */ /* 0x001fc600078e3cff */
[----:B------:R-:W-:Y:S04]  /*111d0*/  STS.U16 [R5+UR6+0x1a800], R21 ;  /* 0x01a8001505007988 */ /* 0x000fe80008000406 */
[----:B------:R-:W5:Y:S04]  /*111e0*/  LDL.LU R0, [R1+0x158] ;  /* 0x0001580001007983 */ /* 0x000f680000300800 */
[----:B--2---:R0:W-:Y:S04]  /*111f0*/  STS.U16 [R5+UR6+0x1ea00], R10 ;  /* 0x01ea000a05007988 */ /* 0x0041e80008000406 */
[----:B0-----:R-:W2:Y:S04]  /*11200*/  LDL.LU R5, [R1+0x114] ;  /* 0x0001140001057983 */ /* 0x001ea80000300800 */
[----:B------:R-:W2:Y:S04]  /*11210*/  LDL.LU R17, [R1+0x154] ;  /* 0x0001540001117983 */ /* 0x000ea80000300800 */
[----:B------:R-:W2:Y:S04]  /*11220*/  LDL.LU R12, [R1+0xa8] ;  /* 0x0000a800010c7983 */ /* 0x000ea80000300800 */
[----:B------:R-:W2:Y:S04]  /*11230*/  LDL.LU R10, [R1+0xa4] ;  /* 0x0000a400010a7983 */ /* 0x000ea80000300800 */
[----:B---3--:R0:W-:Y:S04]  /*11240*/  STS.U16 [R4+UR6+0xc00], R11 ;  /* 0x000c000b04007988 */ /* 0x0081e80008000406 */
[----:B------:R-:W3:Y:S04]  /*11250*/  LDL.LU R21, [R1+0x58] ;  /* 0x0000580001157983 */ /* 0x000ee80000300800 */
[----:B----4-:R1:W-:Y:S04]  /*11260*/  STS.U16 [R4+UR6+0x2c00], R25 ;  /* 0x002c001904007988 */ /* 0x0103e80008000406 */
[----:B0-----:R-:W4:Y:S04]  /*11270*/  LDL.LU R11, [R1+0x44] ;  /* 0x00004400010b7983 */ /* 0x001f280000300800 */
[----:B-1----:R-:W3:Y:S04]  /*11280*/  LDL.LU R25, [R1+0x28] ;  /* 0x0000280001197983 */ /* 0x002ee80000300800 */
[----:B------:R0:W-:Y:S04]  /*11290*/  STS.U16 [R4+UR6+0x2e00], R23 ;  /* 0x002e001704007988 */ /* 0x0001e80008000406 */
[----:B0-----:R-:W4:Y:S04]  /*112a0*/  LDL.LU R23, [R1+0x24] ;  /* 0x0000240001177983 */ /* 0x001f280000300800 */
[----:B-----5:R0:W-:Y:S04]  /*112b0*/  STS.U16 [R4+UR6+0x16c00], R0 ;  /* 0x016c000004007988 */ /* 0x0201e80008000406 */
[----:B0-----:R-:W5:Y:S04]  /*112c0*/  LDL.LU R0, [R1+0x20] ;  /* 0x0000200001007983 */ /* 0x001f680000300800 */
[----:B--2---:R0:W-:Y:S04]  /*112d0*/  STS.U16 [R4+UR6+0xe00], R5 ;  /* 0x000e000504007988 */ /* 0x0041e80008000406 */
[----:B------:R1:W-:Y:S01]  /*112e0*/  STS.U16 [R4+UR6+0x18e00], R10 ;  /* 0x018e000a04007988 */ /* 0x0003e20008000406 */
[----:B0-----:R-:W-:-:S03]  /*112f0*/  LOP3.LUT R5, R15, 0x40, RZ, 0x3c, !PT ;  /* 0x000000400f057812 */ /* 0x001fc600078e3cff */
[----:B-1----:R-:W2:Y:S04]  /*11300*/  LDL.LU R10, [R1+0x1c] ;  /* 0x00001c00010a7983 */ /* 0x002ea80000300800 */
[----:B------:R-:W-:Y:S04]  /*11310*/  STL [R1+0x2508], R15 ;  /* 0x0025080f01007387 */ /* 0x000fe80000100800 */
[----:B---3--:R0:W-:Y:S04]  /*11320*/  STS.U16 [R4+UR6+0x1cc00], R25 ;  /* 0x01cc001904007988 */ /* 0x0081e80008000406 */
[----:B0-----:R-:W3:Y:S04]  /*11330*/  LDL.LU R25, [R1+0x110] ;  /* 0x0001100001197983 */ /* 0x001ee80000300800 */
[----:B------:R-:W3:Y:S04]  /*11340*/  LDL.LU R15, [R1+0xec] ;  /* 0x0000ec00010f7983 */ /* 0x000ee80000300800 */
[----:B----4-:R0:W-:Y:S04]  /*11350*/  STS.U16 [R4+UR6+0x1ce00], R23 ;  /* 0x01ce001704007988 */ /* 0x0101e80008000406 */
[----:B------:R1:W-:Y:S04]  /*11360*/  STS.U16 [R4+UR6+0x4c00], R3 ;  /* 0x004c000304007988 */ /* 0x0003e80008000406 */
[----:B------:R4:W-:Y:S04]  /*11370*/  STS.U16 [R4+UR6+0x4e00], R29 ;  /* 0x004e001d04007988 */ /* 0x0009e80008000406 */
[----:B0-----:R-:W3:Y:S04]  /*11380*/  LDL.LU R23, [R1+0xc4] ;  /* 0x0000c40001177983 */ /* 0x001ee80000300800 */
[----:B-1----:R-:W3:Y:S04]  /*11390*/  LDL.LU R3, [R1+0x484] ;  /* 0x0004840001037983 */ /* 0x002ee80000300800 */
[----:B------:R0:W-:Y:S04]  /*113a0*/  STS.U16 [R4+UR6+0x6c00], R2 ;  /* 0x006c000204007988 */ /* 0x0001e80008000406 */
[----:B----4-:R-:W4:Y:S04]  /*113b0*/  LDL.LU R29, [R1+0x480] ;  /* 0x00048000011d7983 */ /* 0x010f280000300800 */
[----:B------:R1:W-:Y:S04]  /*113c0*/  STS.U16 [R4+UR6+0x6e00], R9 ;  /* 0x006e000904007988 */ /* 0x0003e80008000406 */
[----:B0-----:R-:W4:Y:S04]  /*113d0*/  LDL.LU R2, [R1+0x444] ;  /* 0x0004440001027983 */ /* 0x001f280000300800 */
[----:B------:R0:W-:Y:S04]  /*113e0*/  STS.U16 [R4+UR6+0x8c00], R8 ;  /* 0x008c000804007988 */ /* 0x0001e80008000406 */
[----:B-1----:R-:W4:Y:S04]  /*113f0*/  LDL.LU R9, [R1+0x440] ;  /* 0x0004400001097983 */ /* 0x002f280000300800 */
        /* <DEDUP_REMOVED lines=28> */
[----:B-----5:R1:W-:Y:S04]  /*115c0*/  STS.U16 [R4+UR6+0x1ec00], R0 ;  /* 0x01ec000004007988 */ /* 0x0203e80008000406 */
[----:B0-----:R-:W5:Y:S04]  /*115d0*/  LDL.LU R19, [R1+0x150] ;  /* 0x0001500001137983 */ /* 0x001f680000300800 */
[----:B------:R-:W-:Y:S04]  /*115e0*/  STS.U16 [R4+UR6+0x16e00], R17 ;  /* 0x016e001104007988 */ /* 0x000fe80008000406 */
[----:B-1----:R-:W5:Y:S04]  /*115f0*/  LDL.LU R0, [R1+0x134] ;  /* 0x0001340001007983 */ /* 0x002f680000300800 */
[----:B------:R-:W-:Y:S04]  /*11600*/  STS.U16 [R4+UR6+0x18c00], R12 ;  /* 0x018c000c04007988 */ /* 0x000fe80008000406 */
[----:B------:R-:W-:Y:S04]  /*11610*/  STS.U16 [R4+UR6+0x1ae00], R11 ;  /* 0x01ae000b04007988 */ /* 0x000fe80008000406 */
[----:B--2---:R0:W-:Y:S04]  /*11620*/  STS.U16 [R4+UR6+0x1ee00], R10 ;  /* 0x01ee000a04007988 */ /* 0x0041e80008000406 */
[----:B0-----:R-:W2:Y:S04]  /*11630*/  LDL.LU R4, [R1+0xc0] ;  /* 0x0000c00001047983 */ /* 0x001ea80000300800 */
[----:B------:R-:W2:Y:S04]  /*11640*/  LDL.LU R17, [R1+0xa0] ;  /* 0x0000a00001117983 */ /* 0x000ea80000300800 */
[----:B------:R-:W2:Y:S04]  /*11650*/  LDL.LU R12, [R1+0x9c] ;  /* 0x00009c00010c7983 */ /* 0x000ea80000300800 */
[----:B------:R-:W2:Y:S04]  /*11660*/  LDL.LU R11, [R1+0x30] ;  /* 0x00003000010b7983 */ /* 0x000ea80000300800 */
[----:B------:R-:W2:Y:S04]  /*11670*/  LDL.LU R10, [R1+0x2c] ;  /* 0x00002c00010a7983 */ /* 0x000ea80000300800 */
[----:B---3--:R0:W-:Y:S04]  /*11680*/  STS.U16 [R5+UR6+0x1000], R25 ;  /* 0x0010001905007988 */ /* 0x0081e80008000406 */
[----:B------:R1:W-:Y:S04]  /*11690*/  STS.U16 [R5+UR6+0x1200], R15 ;  /* 0x0012000f05007988 */ /* 0x0003e80008000406 */
[----:B0-----:R-:W3:Y:S04]  /*116a0*/  LDL.LU R25, [R1+0x14] ;  /* 0x0000140001197983 */ /* 0x001ee80000300800 */
[----:B-1----:R-:W3:Y:S04]  /*116b0*/  LDL.LU R15, [R1+0x2508] ;  /* 0x00250800010f7983 */ /* 0x002ee80000300800 */
[----:B------:R0:W-:Y:S04]  /*116c0*/  STS.U16 [R5+UR6+0x3000], R23 ;  /* 0x0030001705007988 */ /* 0x0001e80008000406 */
[----:B------:R-:W-:Y:S04]  /*116d0*/  STS.U16 [R5+UR6+0x5000], R3 ;  /* 0x0050000305007988 */ /* 0x000fe80008000406 */
[----:B0-----:R-:W3:Y:S04]  /*116e0*/  LDL.LU R23, [R1+0x2504] ;  /* 0x0025040001177983 */ /* 0x001ee80000300800 */
        /* <DEDUP_REMOVED lines=14> */
[----:B0-----:R-:W4:Y:S04]  /*117d0*/  LDL.LU R21, [R1+0x10] ;  /* 0x0000100001157983 */ /* 0x001f280000300800 */
[----:B-----5:R0:W-:Y:S04]  /*117e0*/  STS.U16 [R5+UR6+0x17200], R0 ;  /* 0x0172000005007988 */ /* 0x0201e80008000406 */
[----:B0-----:R-:W5:Y:S04]  /*117f0*/  LDL.LU R0, [R1+0xc] ;  /* 0x00000c0001007983 */ /* 0x001f680000300800 */
[----:B------:R-:W5:Y:S04]  /*11800*/  LDL.LU R3, [R1+0x104] ;  /* 0x0001040001037983 */ /* 0x000f680000300800 */
[----:B------:R-:W5:Y:S04]  /*11810*/  LDL.LU R13, [R1+0x100] ;  /* 0x00010000010d7983 */ /* 0x000f680000300800 */
[----:B------:R-:W5:Y:S04]  /*11820*/  LDL.LU R28, [R1+0xc8] ;  /* 0x0000c800011c7983 */ /* 0x000f680000300800 */
[----:B------:R-:W-:Y:S04]  /*11830*/  STS.U16 [R5+UR6+0x13000], R24 ;  /* 0x0130001805007988 */ /* 0x000fe80008000406 */
[----:B------:R-:W-:Y:S04]  /*11840*/  STS.U16 [R5+UR6+0x13200], R22 ;  /* 0x0132001605007988 */ /* 0x000fe80008000406 */
[----:B--2---:R-:W-:Y:S04]  /*11850*/  STS.U16 [R5+UR6+0x3200], R4 ;  /* 0x0032000405007988 */ /* 0x004fe80008000406 */
[----:B------:R0:W-:Y:S04]  /*11860*/  STS.U16 [R5+UR6+0x1b000], R11 ;  /* 0x01b0000b05007988 */ /* 0x0001e80008000406 */
[----:B------:R1:W-:Y:S04]  /*11870*/  STS.U16 [R5+UR6+0x1b200], R10 ;  /* 0x01b2000a05007988 */ /* 0x0003e80008000406 */
[----:B0-----:R-:W2:Y:S04]  /*11880*/  LDL.LU R11, [R1+0xb8] ;  /* 0x0000b800010b7983 */ /* 0x001ea80000300800 */
[----:B-1----:R-:W2:Y:S01]  /*11890*/  LDL.LU R10, [R1+0x47c] ;  /* 0x00047c00010a7983 */ /* 0x002ea20000300800 */
[----:B---3--:R-:W-:-:S03]  /*118a0*/  LOP3.LUT R4, R15, 0x50, RZ, 0x3c, !PT ;  /* 0x000000500f047812 */ /* 0x008fc600078e3cff */
[----:B------:R-:W3:Y:S04]  /*118b0*/  LDL.LU R15, [R1+0x438] ;  /* 0x00043800010f7983 */ /* 0x000ee80000300800 */
        /* <DEDUP_REMOVED lines=12> */
[----:B------:R0:W-:Y:S04]  /*11980*/  STS.U16 [R5+UR6+0x1d000], R25 ;  /* 0x01d0001905007988 */ /* 0x0001e80008000406 */
[----:B------:R-:W3:Y:S04]  /*11990*/  LDL.LU R22, [R1+0x178] ;  /* 0x0001780001167983 */ /* 0x000ee80000300800 */
[----:B0-----:R-:W3:Y:S04]  /*119a0*/  LDL.LU R25, [R1+0x174] ;  /* 0x0001740001197983 */ /* 0x001ee80000300800 */
[----:B------:R0:W-:Y:S04]  /*119b0*/  STS.U16 [R5+UR6+0x15200], R20 ;  /* 0x0152001405007988 */ /* 0x0001e80008000406 */
[----:B------:R1:W-:Y:S04]  /*119c0*/  STS.U16 [R5+UR6+0x17000], R19 ;  /* 0x0170001305007988 */ /* 0x0003e80008000406 */
[----:B------:R1:W-:Y:S04]  /*119d0*/  STS.U16 [R5+UR6+0x19000], R17 ;  /* 0x0190001105007988 */ /* 0x0003e80008000406 */
[----:B0-----:R-:W3:Y:S04]  /*119e0*/  LDL.LU R20, [R1+0x148] ;  /* 0x0001480001147983 */ /* 0x001ee80000300800 */
[----:B-1----:R-:W3:Y:S04]  /*119f0*/  LDL.LU R19, [R1+0x140] ;  /* 0x0001400001137983 */ /* 0x002ee80000300800 */
[----:B------:R0:W-:Y:S04]  /*11a00*/  STS.U16 [R5+UR6+0x19200], R12 ;  /* 0x0192000c05007988 */ /* 0x0001e80008000406 */
[----:B------:R-:W3:Y:S04]  /*11a10*/  LDL.LU R17, [R1+0x98] ;  /* 0x0000980001117983 */ /* 0x000ee80000300800 */
[----:B------:R-:W-:Y:S04]  /*11a20*/  STS.U16 [R5+UR6+0x1f200], R23 ;  /* 0x01f2001705007988 */ /* 0x000fe80008000406 */
[----:B0-----:R-:W3:Y:S04]  /*11a30*/  LDL.LU R12, [R1+0x94] ;  /* 0x00009400010c7983 */ /* 0x001ee80000300800 */
[----:B----4-:R0:W-:Y:S04]  /*11a40*/  STS.U16 [R5+UR6+0x1d200], R21 ;  /* 0x01d2001505007988 */ /* 0x0101e80008000406 */
[----:B0-----:R-:W4:Y:S04]  /*11a50*/  LDL.LU R21, [R1+0x18] ;  /* 0x0000180001157983 */ /* 0x001f280000300800 */
[----:B-----5:R0:W-:Y:S04]  /*11a60*/  STS.U16 [R5+UR6+0x1f000], R0 ;  /* 0x01f0000005007988 */ /* 0x0201e80008000406 */
[----:B------:R1:W-:Y:S04]  /*11a70*/  STS.U16 [R4+UR6+0x1400], R3 ;  /* 0x0014000304007988 */ /* 0x0003e80008000406 */
[----:B0-----:R-:W5:Y:S04]  /*11a80*/  LDL.LU R0, [R1+0x8] ;  /* 0x0000080001007983 */ /* 0x001f680000300800 */
[----:B------:R-:W5:Y:S04]  /*11a90*/  LDL.LU R23, [R1+0x478] ;  /* 0x0004780001177983 */ /* 0x000f680000300800 */
[----:B------:R-:W5:Y:S04]  /*11aa0*/  LDL.LU R5, [R1+0x43c] ;  /* 0x00043c0001057983 */ /* 0x000f680000300800 */
[----:B-1----:R-:W5:Y:S04]  /*11ab0*/  LDL.LU R3, [R1+0x2500] ;  /* 0x0025000001037983 */ /* 0x002f680000300800 */
[----:B------:R0:W-:Y:S04]  /*11ac0*/  STS.U16 [R4+UR6+0x1600], R13 ;  /* 0x0016000d04007988 */ /* 0x0001e80008000406 */
[----:B0-----:R-:W5:Y:S04]  /*11ad0*/  LDL.LU R13, [R1+0x24fc] ;  /* 0x0024fc00010d7983 */ /* 0x001f680000300800 */
[----:B------:R0:W-:Y:S04]  /*11ae0*/  STS.U16 [R4+UR6+0x3400], R28 ;  /* 0x0034001c04007988 */ /* 0x0001e80008000406 */
[----:B0-----:R-:W5:Y:S04]  /*11af0*/  LDL.LU R28, [R1+0x24f8] ;  /* 0x0024f800011c7983 */ /* 0x001f680000300800 */
[----:B--2---:R0:W-:Y:S04]  /*11b00*/  STS.U16 [R4+UR6+0x3600], R11 ;  /* 0x0036000b04007988 */ /* 0x0041e80008000406 */
[----:B------:R1:W-:Y:S04]  /*11b10*/  STS.U16 [R4+UR6+0x5400], R10 ;  /* 0x0054000a04007988 */ /* 0x0003e80008000406 */
[----:B0-----:R-:W2:Y:S04]  /*11b20*/  LDL.LU R11, [R1+0x24f4] ;  /* 0x0024f400010b7983 */ /* 0x001ea80000300800 */
[----:B-1----:R-:W2:Y:S04]  /*11b30*/  LDL.LU R10, [R1+0x24f0] ;  /* 0x0024f000010a7983 */ /* 0x002ea80000300800 */
[----:B---3--:R0:W-:Y:S04]  /*11b40*/  STS.U16 [R4+UR6+0x15600], R25 ;  /* 0x0156001904007988 */ /* 0x0081e80008000406 */
[----:B0-----:R-:W3:Y:S04]  /*11b50*/  LDL.LU R25, [R1] ;  /* 0x0000000001197983 */ /* 0x001ee80000300800 */
[----:B------:R0:W-:Y:S04]  /*11b60*/  STS.U16 [R4+UR6+0x11400], R14 ;  /* 0x0114000e04007988 */ /* 0x0001e80008000406 */
[----:B------:R1:W-:Y:S04]  /*11b70*/  STS.U16 [R4+UR6+0x17600], R19 ;  /* 0x0176001304007988 */ /* 0x0003e80008000406 */
[----:B0-----:R-:W2:Y:S04]  /*11b80*/  LDL.LU R14, [R1+0xfc] ;  /* 0x0000fc00010e7983 */ /* 0x001ea80000300800 */
[----:B------:R0:W-:Y:S04]  /*11b90*/  STS.U16 [R4+UR6+0x19400], R17 ;  /* 0x0194001104007988 */ /* 0x0001e80008000406 */
[----:B-1----:R-:W2:Y:S04]  /*11ba0*/  LDL.LU R19, [R1+0xf8] ;  /* 0x0000f80001137983 */ /* 0x002ea80000300800 */
[----:B------:R-:W-:Y:S04]  /*11bb0*/  STS.U16 [R4+UR6+0x19600], R12 ;  /* 0x0196000c04007988 */ /* 0x000fe80008000406 */
        /* <DEDUP_REMOVED lines=10> */
[----:B------:R-:W-:Y:S04]  /*11c60*/  STS.U16 [R4+UR6+0x11600], R27 ;  /* 0x0116001b04007988 */ /* 0x000fe80008000406 */
[----:B------:R-:W-:Y:S04]  /*11c70*/  STS.U16 [R4+UR6+0x13400], R26 ;  /* 0x0134001a04007988 */ /* 0x000fe80008000406 */
[----:B------:R-:W-:Y:S04]  /*11c80*/  STS.U16 [R4+UR6+0x13600], R24 ;  /* 0x0136001804007988 */ /* 0x000fe80008000406 */
[----:B-----5:R-:W-:Y:S04]  /*11c90*/  STS.U16 [R4+UR6+0x1b600], R0 ;  /* 0x01b6000004007988 */ /* 0x020fe80008000406 */
[----:B------:R0:W-:Y:S04]  /*11ca0*/  STS.U16 [R4+UR6+0x7400], R5 ;  /* 0x0074000504007988 */ /* 0x0001e80008000406 */
[----:B------:R1:W-:Y:S01]  /*11cb0*/  STS.U16 [R4+UR6+0x5600], R23 ;  /* 0x0056001704007988 */ /* 0x0003e20008000406 */
[----:B0-----:R-:W-:-:S03]  /*11cc0*/  SHF.L.U32 R5, R13, 0x1, RZ ;  /* 0x000000010d057819 */ /* 0x001fc600000006ff */
[----:B------:R-:W4:Y:S04]  /*11cd0*/  LDL.LU R13, [R1+0xb4] ;  /* 0x0000b400010d7983 */ /* 0x000f280000300800 */
[----:B------:R-:W5:Y:S04]  /*11ce0*/  LDL.LU R12, [R1+0x474] ;  /* 0x00047400010c7983 */ /* 0x000f680000300800 */
[----:B------:R-:W4:Y:S04]  /*11cf0*/  LDL.LU R21, [R1+0x470] ;  /* 0x0004700001157983 */ /* 0x000f280000300800 */
[----:B------:R-:W4:Y:S04]  /*11d00*/  LDL.LU R0, [R1+0x434] ;  /* 0x0004340001007983 */ /* 0x000f280000300800 */
[----:B-1----:R-:W4:Y:S04]  /*11d10*/  LDL.LU R23, [R1+0x294] ;  /* 0x0002940001177983 */ /* 0x002f280000300800 */
        /* <DEDUP_REMOVED lines=10> */
[----:B------:R0:W-:Y:S04]  /*11dc0*/  STS.U16 [R4+UR6+0x15400], R22 ;  /* 0x0154001604007988 */ /* 0x0001e80008000406 */
[----:B------:R-:W4:Y:S04]  /*11dd0*/  LDL.LU R24, [R1+0x13c] ;  /* 0x00013c0001187983 */ /* 0x000f280000300800 */
[----:B------:R1:W-:Y:S04]  /*11de0*/  STS.U16 [R4+UR6+0xd600], R6 ;  /* 0x00d6000604007988 */ /* 0x0003e80008000406 */
[----:B------:R1:W-:Y:S04]  /*11df0*/  STS.U16 [R4+UR6+0x17400], R20 ;  /* 0x0174001404007988 */ /* 0x0003e80008000406 */
[----:B0-----:R-:W4:Y:S01]  /*11e00*/  LDL.LU R22, [R1+0x90] ;  /* 0x0000900001167983 */ /* 0x001f220000300800 */
[----:B-1----:R-:W-:-:S03]  /*11e10*/  LOP3.LUT R6, R5, 0x60, RZ, 0x3c, !PT ;  /* 0x0000006005067812 */ /* 0x002fc600078e3cff */
[----:B------:R-:W4:Y:S04]  /*11e20*/  LDL.LU R20, [R1+0x8c] ;  /* 0x00008c0001147983 */ /* 0x000f280000300800 */
[----:B------:R-:W4:Y:S04]  /*11e30*/  LDL.LU R5, [R1+0x430] ;  /* 0x0004300001057983 */ /* 0x000f280000300800 */
[----:B---3--:R0:W-:Y:S04]  /*11e40*/  STS.U16 [R4+UR6+0x1d400], R25 ;  /* 0x01d4001904007988 */ /* 0x0081e80008000406 */
[----:B0-----:R-:W3:Y:S04]  /*11e50*/  LDL.LU R25, [R1+0x24ec] ;  /* 0x0024ec0001197983 */ /* 0x001ee80000300800 */
[----:B--2---:R-:W-:Y:S04]  /*11e60*/  STS.U16 [R4+UR6+0x1f400], R10 ;  /* 0x01f4000a04007988 */ /* 0x004fe80008000406 */
[----:B------:R-:W-:Y:S04]  /*11e70*/  STS.U16 [R4+UR6+0x1f600], R11 ;  /* 0x01f6000b04007988 */ /* 0x000fe80008000406 */
[----:B---3--:R0:W-:Y:S04]  /*11e80*/  STS.U16 [R4+UR6+0x1d600], R25 ;  /* 0x01d6001904007988 */ /* 0x0081e80008000406 */
[----:B------:R1:W-:Y:S04]  /*11e90*/  STS.U16 [R6+UR6+0x1800], R14 ;  /* 0x0018000e06007988 */ /* 0x0003e80008000406 */
[----:B0-----:R-:W2:Y:S04]  /*11ea0*/  LDL.LU R25, [R1+0x2e0] ;  /* 0x0002e00001197983 */ /* 0x001ea80000300800 */
[----:B------:R-:W3:Y:S04]  /*11eb0*/  LDL.LU R10, [R1+0x2e4] ;  /* 0x0002e400010a7983 */ /* 0x000ee80000300800 */
[----:B------:R-:W2:Y:S04]  /*11ec0*/  LDL.LU R11, [R1+0x3f4] ;  /* 0x0003f400010b7983 */ /* 0x000ea80000300800 */
[----:B------:R-:W2:Y:S04]  /*11ed0*/  LDL.LU R4, [R1+0x3f0] ;  /* 0x0003f00001047983 */ /* 0x000ea80000300800 */
[----:B-1----:R-:W2:Y:S04]  /*11ee0*/  LDL.LU R14, [R1+0x24e8] ;  /* 0x0024e800010e7983 */ /* 0x002ea80000300800 */
[----:B------:R0:W-:Y:S04]  /*11ef0*/  STS.U16 [R6+UR6+0x1a00], R19 ;  /* 0x001a001306007988 */ /* 0x0001e80008000406 */
[----:B------:R1:W-:Y:S04]  /*11f00*/  STS.U16 [R6+UR6+0x3800], R17 ;  /* 0x0038001106007988 */ /* 0x0003e80008000406 */
[----:B----4-:R4:W-:Y:S04]  /*11f10*/  STS.U16 [R6+UR6+0x3a00], R13 ;  /* 0x003a000d06007988 */ /* 0x0109e80008000406 */
[----:B0-----:R-:W2:Y:S04]  /*11f20*/  LDL.LU R19, [R1+0x24e4] ;  /* 0x0024e40001137983 */ /* 0x001ea80000300800 */
[----:B-1----:R-:W2:Y:S04]  /*11f30*/  LDL.LU R17, [R1+0x24e0] ;  /* 0x0024e00001117983 */ /* 0x002ea80000300800 */
[----:B----4-:R-:W4:Y:S04]  /*11f40*/  LDL.LU R13, [R1+0x24dc] ;  /* 0x0024dc00010d7983 */ /* 0x010f280000300800 */
[----:B-----5:R0:W-:Y:S04]  /*11f50*/  STS.U16 [R6+UR6+0x5800], R12 ;  /* 0x0058000c06007988 */ /* 0x0201e80008000406 */
[----:B------:R1:W-:Y:S04]  /*11f60*/  STS.U16 [R6+UR6+0x5a00], R21 ;  /* 0x005a001506007988 */ /* 0x0003e80008000406 */
[----:B------:R5:W-:Y:S04]  /*11f70*/  STS.U16 [R6+UR6+0x7800], R0 ;  /* 0x0078000006007988 */ /* 0x000be80008000406 */
[----:B0-----:R-:W2:Y:S04]  /*11f80*/  LDL.LU R12, [R1+0x24d8] ;  /* 0x0024d800010c7983 */ /* 0x001ea80000300800 */
[----:B-1----:R-:W2:Y:S04]  /*11f90*/  LDL.LU R21, [R1+0x24d4] ;  /* 0x0024d40001157983 */ /* 0x002ea80000300800 */
[----:B-----5:R-:W5:Y:S04]  /*11fa0*/  LDL.LU R0, [R1+0x24d0] ;  /* 0x0024d00001007983 */ /* 0x020f680000300800 */
[----:B------:R-:W-:Y:S04]  /*11fb0*/  STS.U16 [R6+UR6+0x7a00], R5 ;  /* 0x007a000506007988 */ /* 0x000fe80008000406 */
[----:B------:R0:W-:Y:S04]  /*11fc0*/  STS.U16 [R6+UR6+0x15a00], R27 ;  /* 0x015a001b06007988 */ /* 0x0001e80008000406 */
[----:B------:R1:W-:Y:S04]  /*11fd0*/  STS.U16 [R6+UR6+0x17800], R26 ;  /* 0x0178001a06007988 */ /* 0x0003e80008000406 */
[----:B------:R1:W-:Y:S04]  /*11fe0*/  STS.U16 [R6+UR6+0x17a00], R24 ;  /* 0x017a001806007988 */ /* 0x0003e80008000406 */
[----:B0-----:R-:W3:Y:S04]  /*11ff0*/  LDL.LU R27, [R1+0xf4] ;  /* 0x0000f400011b7983 */ /* 0x001ee80000300800 */
[----:B-1----:R-:W4:Y:S04]  /*12000*/  LDL.LU R26, [R1+0xf0] ;  /* 0x0000f000011a7983 */ /* 0x002f280000300800 */
[----:B------:R0:W-:Y:S04]  /*12010*/  STS.U16 [R6+UR6+0x19800], R22 ;  /* 0x0198001606007988 */ /* 0x0001e80008000406 */
[----:B------:R-:W4:Y:S04]  /*12020*/  LDL.LU R24, [R1+0xb0] ;  /* 0x0000b00001187983 */ /* 0x000f280000300800 */
[----:B------:R1:W-:Y:S04]  /*12030*/  STS.U16 [R6+UR6+0x19a00], R20 ;  /* 0x019a001406007988 */ /* 0x0003e80008000406 */
[----:B0-----:R-:W4:Y:S04]  /*12040*/  LDL.LU R22, [R1+0x12c] ;  /* 0x00012c0001167983 */ /* 0x001f280000300800 */
[----:B-1----:R-:W4:Y:S01]  /*12050*/  LDL.LU R20, [R1+0x46c] ;  /* 0x00046c0001147983 */ /* 0x002f220000300800 */
[----:B------:R-:W0:Y:S03]  /*12060*/  S2R R5, SR_TID.X ;  /* 0x0000000000057919 */ /* 0x000e260000002100 */
[----:B-----5:R1:W-:Y:S04]  /*12070*/  STS.U16 [R6+UR6+0x1b800], R0 ;  /* 0x01b8000006007988 */ /* 0x0203e80008000406 */
[----:B-1----:R-:W5:Y:S04]  /*12080*/  LDL.LU R0, [R1+0x468] ;  /* 0x0004680001007983 */ /* 0x002f680000300800 */
[----:B--2---:R1:W-:Y:S01]  /*12090*/  STS.U16 [R6+UR6+0x9800], R11 ;  /* 0x0098000b06007988 */ /* 0x0043e20008000406 */
[----:B0-----:R-:W-:-:S03]  /*120a0*/  LOP3.LUT R5, R5, 0xff, RZ, 0xc0, !PT ;  /* 0x000000ff05057812 */ /* 0x001fc600078ec0ff */
[----:B------:R0:W-:Y:S04]  /*120b0*/  STS.U16 [R6+UR6+0x9a00], R4 ;  /* 0x009a000406007988 */ /* 0x0001e80008000406 */
[----:B---3--:R2:W-:Y:S04]  /*120c0*/  STS.U16 [R6+UR6+0xb800], R10 ;  /* 0x00b8000a06007988 */ /* 0x0085e80008000406 */
[----:B-1----:R-:W3:Y:S04]  /*120d0*/  LDL.LU R11, [R1+0x288] ;  /* 0x00028800010b7983 */ /* 0x002ee80000300800 */
[----:B0-----:R-:W3:Y:S04]  /*120e0*/  LDL.LU R4, [R1+0x240] ;  /* 0x0002400001047983 */ /* 0x001ee80000300800 */
[----:B------:R0:W-:Y:S04]  /*120f0*/  STS.U16 [R6+UR6+0xba00], R25 ;  /* 0x00ba001906007988 */ /* 0x0001e80008000406 */
[----:B--2---:R-:W2:Y:S04]  /*12100*/  LDL.LU R10, [R1+0x21c] ;  /* 0x00021c00010a7983 */ /* 0x004ea80000300800 */
[----:B------:R1:W-:Y:S04]  /*12110*/  STS.U16 [R6+UR6+0xd800], R23 ;  /* 0x00d8001706007988 */ /* 0x0003e80008000406 */
[----:B0-----:R-:W2:Y:S01]  /*12120*/  LDL.LU R25, [R1+0x1e4] ;  /* 0x0001e40001197983 */ /* 0x001ea20000300800 */
[----:B------:R-:W-:-:S03]  /*12130*/  SHF.L.U32 R5, R5, 0x1, RZ ;  /* 0x0000000105057819 */ /* 0x000fc600000006ff */
[----:B------:R0:W-:Y:S04]  /*12140*/  STS.U16 [R6+UR6+0xda00], R15 ;  /* 0x00da000f06007988 */ /* 0x0001e80008000406 */
[----:B-1----:R-:W2:Y:S04]  /*12150*/  LDL.LU R23, [R1+0x1e0] ;  /* 0x0001e00001177983 */ /* 0x002ea80000300800 */
[----:B------:R1:W-:Y:S04]  /*12160*/  STS.U16 [R6+UR6+0xfa00], R2 ;  /* 0x00fa000206007988 */ /* 0x0003e80008000406 */
[----:B0-----:R-:W2:Y:S04]  /*12170*/  LDL.LU R15, [R1+0x1bc] ;  /* 0x0001bc00010f7983 */ /* 0x001ea80000300800 */
        /* <DEDUP_REMOVED lines=12> */
[----:B------:R0:W-:Y:S01]  /*12240*/  STS.U16 [R6+UR6+0x1ba00], R21 ;  /* 0x01ba001506007988 */ /* 0x0001e20008000406 */
[----:B-1----:R-:W-:-:S03]  /*12250*/  LOP3.LUT R29, R5, 0x70, RZ, 0x3c, !PT ;  /* 0x00000070051d7812 */ /* 0x002fc600078e3cff */
[----:B------:R1:W-:Y:S04]  /*12260*/  STS.U16 [R6+UR6+0x1d800], R12 ;  /* 0x01d8000c06007988 */ /* 0x0003e80008000406 */
[----:B----4-:R4:W-:Y:S04]  /*12270*/  STS.U16 [R6+UR6+0x1da00], R13 ;  /* 0x01da000d06007988 */ /* 0x0109e80008000406 */
[----:B0-----:R-:W2:Y:S04]  /*12280*/  LDL.LU R21, [R1+0x28c] ;  /* 0x00028c0001157983 */ /* 0x001ea80000300800 */
[----:B------:R-:W2:Y:S04]  /*12290*/  LDL.LU R5, [R1+0x2d8] ;  /* 0x0002d80001057983 */ /* 0x000ea80000300800 */
[----:B-1----:R-:W2:Y:S04]  /*122a0*/  LDL.LU R12, [R1+0x2dc] ;  /* 0x0002dc00010c7983 */ /* 0x002ea80000300800 */
[----:B----4-:R-:W4:Y:S04]  /*122b0*/  LDL.LU R13, [R1+0x3e8] ;  /* 0x0003e800010d7983 */ /* 0x010f280000300800 */
[----:B------:R0:W-:Y:S04]  /*122c0*/  STS.U16 [R6+UR6+0x1f800], R17 ;  /* 0x01f8001106007988 */ /* 0x0001e80008000406 */
[----:B------:R1:W-:Y:S04]  /*122d0*/  STS.U16 [R6+UR6+0x1fa00], R19 ;  /* 0x01fa001306007988 */ /* 0x0003e80008000406 */
[----:B------:R1:W-:Y:S04]  /*122e0*/  STS.U16 [R29+UR6+0x1c00], R27 ;  /* 0x001c001b1d007988 */ /* 0x0003e80008000406 */
[----:B0-----:R-:W4:Y:S04]  /*122f0*/  LDL.LU R17, [R1+0x3ec] ;  /* 0x0003ec0001117983 */ /* 0x001f280000300800 */
[----:B-1----:R-:W4:Y:S04]  /*12300*/  LDL.LU R19, [R1+0x42c] ;  /* 0x00042c0001137983 */ /* 0x002f280000300800 */
[----:B------:R-:W4:Y:S04]  /*12310*/  LDL.LU R6, [R1+0x428] ;  /* 0x0004280001067983 */ /* 0x000f280000300800 */
[----:B------:R-:W4:Y:S04]  /*12320*/  LDL.LU R27, [R1+0x24cc] ;  /* 0x0024cc00011b7983 */ /* 0x000f280000300800 */
[----:B------:R0:W-:Y:S04]  /*12330*/  STS.U16 [R29+UR6+0x1e00], R26 ;  /* 0x001e001a1d007988 */ /* 0x0001e80008000406 */
[----:B------:R1:W-:Y:S04]  /*12340*/  STS.U16 [R29+UR6+0x3c00], R24 ;  /* 0x003c00181d007988 */ /* 0x0003e80008000406 */
[----:B------:R1:W-:Y:S04]  /*12350*/  STS.U16 [R29+UR6+0x3e00], R22 ;  /* 0x003e00161d007988 */ /* 0x0003e80008000406 */
[----:B0-----:R-:W4:Y:S04]  /*12360*/  LDL.LU R26, [R1+0x24c8] ;  /* 0x0024c800011a7983 */ /* 0x001f280000300800 */
[----:B-1----:R-:W4:Y:S04]  /*12370*/  LDL.LU R24, [R1+0x24c4] ;  /* 0x0024c40001187983 */ /* 0x002f280000300800 */
[----:B------:R-:W4:Y:S04]  /*12380*/  LDL.LU R22, [R1+0x24c0] ;  /* 0x0024c00001167983 */ /* 0x000f280000300800 */
[----:B------:R0:W-:Y:S04]  /*12390*/  STS.U16 [R29+UR6+0x5c00], R20 ;  /* 0x005c00141d007988 */ /* 0x0001e80008000406 */
[----:B0-----:R-:W4:Y:S04]  /*123a0*/  LDL.LU R20, [R1+0x24bc] ;  /* 0x0024bc0001147983 */ /* 0x001f280000300800 */
[----:B-----5:R0:W-:Y:S04]  /*123b0*/  STS.U16 [R29+UR6+0x5e00], R0 ;  /* 0x005e00001d007988 */ /* 0x0201e80008000406 */
[----:B0-----:R-:W5:Y:S04]  /*123c0*/  LDL.LU R0, [R1+0x24b8] ;  /* 0x0024b80001007983 */ /* 0x001f680000300800 */
[----:B------:R-:W-:Y:S04]  /*123d0*/  STS.U16 [R29+UR6+0x1fe00], R14 ;  /* 0x01fe000e1d007988 */ /* 0x000fe80008000406 */
[----:B---3--:R-:W-:Y:S04]  /*123e0*/  STS.U16 [R29+UR6+0xde00], R11 ;  /* 0x00de000b1d007988 */ /* 0x008fe80008000406 */
[----:B------:R-:W-:Y:S04]  /*123f0*/  STS.U16 [R29+UR6+0xfc00], R4 ;  /* 0x00fc00041d007988 */ /* 0x000fe80008000406 */
[----:B--2---:R-:W-:Y:S04]  /*12400*/  STS.U16 [R29+UR6+0xfe00], R10 ;  /* 0x00fe000a1d007988 */ /* 0x004fe80008000406 */
        /* <DEDUP_REMOVED lines=21> */
[----:B-----5:R0:W-:Y:S01]  /*12560*/  STS.U16 [R29+UR6+0x19e00], R0 ;  /* 0x019e00001d007988 */ /* 0x0201e20008000406 */
[----:B------:R-:W-:Y:S01]  /*12570*/  BAR.SYNC.DEFER_BLOCKING 0x0 ;  /* 0x0000000000007b1d */ /* 0x000fe20000010000 */
[----:B0-----:R-:W-:-:S05]  /*12580*/  LOP3.LUT R0, R3, 0x20, RZ, 0x3c, !PT ;  /* 0x0000002003007812 */ /* 0x001fca00078e3cff */
[----:B------:R-:W0:Y:S04]  /*12590*/  LDSM.16.M88.4 R24, [R28+UR6+0x10000] ;  /* 0x010000061c18783b */ /* 0x000e280008000200 */
[----:B------:R-:W1:Y:S04]  /*125a0*/  LDSM.16.MT88.4 R16, [R3+UR6+0x20400] ;  /* 0x020400060310783b */ /* 0x000e680008004200 */
[----:B------:R-:W2:Y:S04]  /*125b0*/  LDSM.16.MT88.4 R8, [R0+UR6+0x20400] ;  /* 0x020400060008783b */ /* 0x000ea80008004200 */
[----:B------:R-:W-:Y:S04]  /*125c0*/  LDSM.16.MT88.4 R12, [R3+UR6+0x20000] ;  /* 0x02000006030c783b */ /* 0x000fe80008004200 */
[----:B------:R-:W3:Y:S01]  /*125d0*/  LDSM.16.M88.4 R4, [R28+UR6] ;  /* 0x000000061c04783b */ /* 0x000ee20008000200 */
[----:B------:R-:W-:-:S03]  /*125e0*/  LOP3.LUT R29, R28, 0x40, RZ, 0x3c, !PT ;  /* 0x000000401c1d7812 */ /* 0x000fc600078e3cff */
[----:B------:R-:W-:Y:S04]  /*125f0*/  LDSM.16.MT88.4 R20, [R0+UR6+0x20000] ;  /* 0x020000060014783b */ /* 0x000fe80008004200 */
[----:B0-----:R-:W-:Y:S04]  /*12600*/  STL [R1+0x2494], R26 ;  /* 0x0024941a01007387 */ /* 0x001fe80000100800 */
[----:B------:R-:W-:Y:S04]  /*12610*/  STL [R1+0x2490], R27 ;  /* 0x0024901b01007387 */ /* 0x000fe80000100800 */
[----:B-1----:R-:W-:Y:S04]  /*12620*/  STL.64 [R1+0x24b0], R18 ;  /* 0x0024b01201007387 */ /* 0x002fe80000100a00 */
[----:B------:R-:W-:Y:S04]  /*12630*/  STL.64 [R1+0x24a8], R16 ;  /* 0x0024a81001007387 */ /* 0x000fe80000100a00 */
[----:B--2---:R-:W-:Y:S04]  /*12640*/  STL.64 [R1+0x24a0], R10 ;  /* 0x0024a00a01007387 */ /* 0x004fe80000100a00 */
[----:B------:R3:W-:Y:S02]  /*12650*/  STL.64 [R1+0x2498], R8 ;  /* 0x0024980801007387 */ /* 0x0007e40000100a00 */
[C---:B---3--:R-:W-:Y:S08]  /*12660*/  HMMA.16816.F32 R8, R12.reuse, R4, RZ ;  /* 0x000000040c08723c */ /* 0x048ff000000018ff */
[----:B------:R-:W-:Y:S01]  /*12670*/  HMMA.16816.F32 R12, R12, R24, RZ ;  /* 0x000000180c0c723c */ /* 0x000fe200000018ff */
[----:B------:R-:W-:-:S15]  /*12680*/  STL [R1+0x2460], R28 ;  /* 0x0024601c01007387 */ /* 0x000fde0000100800 */
[----:B------:R-:W-:-:S03]  /*12690*/  NOP ;  /* 0x0000000000007918 */ /* 0x000fc60000000000 */
[----:B------:R-:W-:Y:S01]  /*126a0*/  IMAD.MOV.U32 R16, RZ, RZ, R13 ;  /* 0x000000ffff107224 */ /* 0x000fe200078e000d */
[----:B------:R-:W-:Y:S01]  /*126b0*/  STL.64 [R1+0x18], R14 ;  /* 0x0000180e01007387 */ /* 0x000fe20000100a00 */
[----:B------:R-:W-:-:S03]  /*126c0*/  MOV R2, R12 ;  /* 0x0000000c00027202 */ /* 0x000fc60000000f00 */
[----:B------:R-:W0:Y:S04]  /*126d0*/  LDSM.16.MT88.4 R12, [R3+UR6+0x20800] ;  /* 0x02080006030c783b */ /* 0x000e280008004200 */
[----:B0-----:R0:W-:Y:S02]  /*126e0*/  STL [R1+0x246c], R14 ;  /* 0x00246c0e01007387 */ /* 0x0011e40000100800 */
[----:B0-----:R-:W-:Y:S02]  /*126f0*/  MOV R14, R16 ;  /* 0x00000010000e7202 */ /* 0x001fe40000000f00 */
[----:B------:R-:W0:Y:S04]  /*12700*/  LDSM.16.M88.4 R16, [R29+UR6] ;  /* 0x000000061d10783b */ /* 0x000e280008000200 */
[----:B------:R-:W-:Y:S04]  /*12710*/  STL [R1+0x2468], R15 ;  /* 0x0024680f01007387 */ /* 0x000fe80000100800 */
[----:B0-----:R-:W-:Y:S04]  /*12720*/  STL.64 [R1+0x50], R16 ;  /* 0x0000501001007387 */ /* 0x001fe80000100a00 */
[----:B------:R-:W-:Y:S04]  /*12730*/  STL.64 [R1+0x58], R18 ;  /* 0x0000581201007387 */ /* 0x000fe80000100a00 */
[----:B------:R-:W0:Y:S04]  /*12740*/  LDSM.16.M88.4 R16, [R29+UR6+0x10000] ;  /* 0x010000061d10783b */ /* 0x000e280008000200 */
[----:B0-----:R-:W-:Y:S01]  /*12750*/  STL [R1+0x60], R16 ;  /* 0x0000601001007387 */ /* 0x001fe20000100800 */
[----:B------:R-:W-:-:S03]  /*12760*/  MOV R28, R17 ;  /* 0x00000011001c7202 */ /* 0x000fc60000000f00 */
[----:B------:R-:W-:Y:S04]  /*12770*/  STL.64 [R1+0x68], R18 ;  /* 0x0000681201007387 */ /* 0x000fe80000100a00 */
[----:B------:R-:W0:Y:S01]  /*12780*/  LDSM.16.MT88.4 R16, [R0+UR6+0x20800] ;  /* 0x020800060010783b */ /* 0x000e220008004200 */
[----:B------:R-:W-:-:S03]  /*12790*/  IMAD.MOV.U32 R15, RZ, RZ, R2 ;  /* 0x000000ffff0f7224 */ /* 0x000fc600078e0002 */
[----:B------:R-:W-:Y:S04]  /*127a0*/  STL [R1+0x2464], R28 ;  /* 0x0024641c01007387 */ /* 0x000fe80000100800 */
[----:B------:R0:W-:Y:S02]  /*127b0*/  STL [R1+0x23f8], R29 ;  /* 0x0023f81d01007387 */ /* 0x0001e40000100800 */
[----:B0-----:R-:W-:Y:S02]  /*127c0*/  MOV R29, R18 ;  /* 0x00000012001d7202 */ /* 0x001fe40000000f00 */
[----:B------:R0:W-:Y:S01]  /*127d0*/  STL.64 [R1+0x30], R16 ;  /* 0x0000301001007387 */ /* 0x0001e20000100a00 */
[----:B------:R-:W-:Y:S02]  /*127e0*/  IMAD.MOV.U32 R2, RZ, RZ, R19 ;  /* 0x000000ffff027224 */ /* 0x000fe400078e0013 */
[----:B0-----:R-:W-:-:S15]  /*127f0*/  HMMA.16816.F32 R16, R20, R4, RZ ;  /* 0x000000041410723c */ /* 0x001fde00000018ff */
[----:B------:R-:W-:-:S04]  /*12800*/  NOP ;  /* 0x0000000000007918 */ /* 0x000fc80000000000 */
[----:B------:R-:W-:Y:S01]  /*12810*/  MOV R5, R18 ;  /* 0x0000001200057202 */ /* 0x000fe20000000f00 */
[----:B------:R0:W-:Y:S01]  /*12820*/  STL.64 [R1], R16 ;  /* 0x0000001001007387 */ /* 0x0001e20000100a00 */
[----:B------:R-:W-:-:S03]  /*12830*/  MOV R4, R19 ;  /* 0x0000001300047202 */ /* 0x000fc60000000f00 */
[----:B------:R-:W2:Y:S04]  /*12840*/  LDL.LU.64 R18, [R1+0x24b0] ;  /* 0x0024b00001127983 */ /* 0x000ea80000300a00 */
[----:B0-----:R-:W2:Y:S01]  /*12850*/  LDL.LU.64 R16, [R1+0x24a8] ;  /* 0x0024a80001107983 */ /* 0x001ea20000300a00 */
[----:B------:R-:W-:-:S15]  /*12860*/  HMMA.16816.F32 R20, R20, R24, RZ ;  /* 0x000000181414723c */ /* 0x000fde00000018ff */
[----:B------:R-:W-:-:S04]  /*12870*/  NOP ;  /* 0x0000000000007918 */ /* 0x000fc80000000000 */
[----:B------:R-:W-:Y:S01]  /*12880*/  IMAD.MOV.U32 R26, RZ, RZ, R20 ;  /* 0x000000ffff1a7224 */ /* 0x000fe200078e0014 */
[----:B------:R-:W-:Y:S01]  /*12890*/  MOV R27, R21 ;  /* 0x00000015001b7202 */ /* 0x000fe20000000f00 */
[----:B------:R-:W-:Y:S01]  /*128a0*/  IMAD.MOV.U32 R24, RZ, RZ, R23 ;  /* 0x000000ffff187224 */ /* 0x000fe200078e0017 */
[----:B------:R-:W-:Y:S02]  /*128b0*/  MOV R25, R22 ;  /* 0x0000001600197202 */ /* 0x000fe40000000f00 */
[----:B------:R-:W-:Y:S01]  /*128c0*/  MOV R20, R15 ;  /* 0x0000000f00147202 */ /* 0x000fe20000000f00 */
[----:B------:R-:W3:Y:S01]  /*128d0*/  LDL.LU R22, [R1+0x18] ;  /* 0x0000180001167983 */ /* 0x000ee20000300800 */
[----:B------:R-:W-:-:S03]  /*128e0*/  MOV R21, R14 ;  /* 0x0000000e00157202 */ /* 0x000fc60000000f00 */
[----:B------:R-:W3:Y:S01]  /*128f0*/  LDL.LU R23, [R1+0x1c] ;  /* 0x00001c0001177983 */ /* 0x000ee20000300800 */
[----:B--2---:R-:W-:-:S15]  /*12900*/  HMMA.16816.F32 R8, R16, R6, R8 ;  /* 0x000000061008723c */ /* 0x004fde0000001808 */
[----:B------:R-:W-:-:S04]  /*12910*/  NOP ;  /* 0x0000000000007918 */ /* 0x000fc80000000000 */
[----:B------:R-:W-:Y:S01]  /*12920*/  IMAD.MOV.U32 R14, RZ, RZ, R8 ;  /* 0x000000ffff0e7224 */ /* 0x000fe200078e0008 */
[----:B------:R-:W-:Y:S01]  /*12930*/  MOV R15, R9 ;  /* 0x00000009000f7202 */ /* 0x000fe20000000f00 */
[----:B------:R0:W-:Y:S01]  /*12940*/  STL [R1+0x28], R10 ;  /* 0x0000280a01007387 */ /* 0x0001e20000100800 */
[----:B------:R-:W-:-:S03]  /*12950*/  MOV R28, R11 ;  /* 0x0000000b001c7202 */ /* 0x000fc60000000f00 */
[----:B0-----:R-:W2:Y:S04]  /*12960*/  LDL.LU.64 R10, [R1+0x24a0] ;  /* 0x0024a000010a7983 */ /* 0x001ea80000300a00 */
[----:B------:R-:W2:Y:S04]  /*12970*/  LDL.LU.64 R8, [R1+0x2498] ;  /* 0x0024980001087983 */ /* 0x000ea80000300a00 */
[----:B------:R0:W-:Y:S04]  /*12980*/  STL.64 [R1+0x2478], R14 ;  /* 0x0024780e01007387 */ /* 0x0001e80000100a00 */
[----:B------:R1:W-:Y:S01]  /*12990*/  STL.64 [R1+0x2470], R12 ;  /* 0x0024700c01007387 */ /* 0x0003e20000100a00 */
[----:B0-----:R-:W-:Y:S01]  /*129a0*/  MOV R14, R25 ;  /* 0x00000019000e7202 */ /* 0x001fe20000000f00 */
[----:B------:R-:W-:-:S02]  /*129b0*/  IMAD.MOV.U32 R15, RZ, RZ, R24 ;  /* 0x000000ffff0f7224 */ /* 0x000fc400078e0018 */
[----:B-1----:R-:W-:Y:S01]  /*129c0*/  IMAD.MOV.U32 R12, RZ, RZ, R26 ;  /* 0x000000ffff0c7224 */ /* 0x002fe200078e001a */
[----:B------:R-:W-:Y:S01]  /*129d0*/  MOV R13, R27 ;  /* 0x0000001b000d7202 */ /* 0x000fe20000000f00 */
[----:B------:R-:W3:Y:S04]  /*129e0*/  LDL.LU R26, [R1+0x2494] ;  /* 0x00249400011a7983 */ /* 0x000ee80000300800 */
[----:B------:R-:W3:Y:S04]  /*129f0*/  LDL.LU R27, [R1+0x2490] ;  /* 0x00249000011b7983 */ /* 0x000ee80000300800 */
[----:B------:R-:W-:Y:S04]  /*12a00*/  STL.64 [R1+0x2488], R14 ;  /* 0x0024880e01007387 */ /* 0x000fe80000100a00 */
[----:B------:R0:W-:Y:S04]  /*12a10*/  STL.64 [R1+0x2480], R12 ;  /* 0x0024800c01007387 */ /* 0x0001e80000100a00 */
[----:B0-----:R-:W2:Y:S04]  /*12a20*/  LDL.LU R12, [R1] ;  /* 0x00000000010c7983 */ /* 0x001ea80000300800 */
[----:B------:R-:W2:Y:S01]  /*12a30*/  LDL.LU R13, [R1+0x4] ;  /* 0x00000400010d7983 */ /* 0x000ea20000300800 */
[----:B------:R-:W-:-:S02]  /*12a40*/  MOV R14, R5 ;  /* 0x00000005000e7202 */ /* 0x000fc40000000f00 */
[----:B------:R-:W-:Y:S01]  /*12a50*/  MOV R15, R4 ;  /* 0x00000004000f7202 */ /* 0x000fe20000000f00 */
[----:B---3--:R-:W-:Y:S01]  /*12a60*/  HMMA.16816.F32 R20, R16, R26, R20 ;  /* 0x0000001a1014723c */ /* 0x008fe20000001814 */
[----:B------:R-:W0:Y:S07]  /*12a70*/  LDSM.16.MT88.4 R16, [R3+UR6+0x20c00] ;  /* 0x020c00060310783b */ /* 0x000e2e0008004200 */
[----:B--2---:R-:W-:Y:S01]  /*12a80*/  HMMA.16816.F32 R4, R8, R6, R12 ;  /* 0x000000060804723c */ /* 0x004fe2000000180c */
[----:B------:R-:W1:Y:S04]  /*12a90*/  LDSM.16.MT88.4 R12, [R0+UR6+0x20c00] ;  /* 0x020c0006000c783b */ /* 0x000e680008004200 */
[----:B0-----:R0:W-:Y:S04]  /*12aa0*/  STL.64 [R1+0x2438], R18 ;  /* 0x0024381201007387 */ /* 0x0011e80000100a00 */
[----:B------:R2:W-:Y:S01]  /*12ab0*/  STL.64 [R1+0x2430], R16 ;  /* 0x0024301001007387 */ /* 0x0005e20000100a00 */
[----:B0-----:R-:W-:Y:S01]  /*12ac0*/  IMAD.MOV.U32 R18, RZ, RZ, R29 ;  /* 0x000000ffff127224 */ /* 0x001fe200078e001d */
[----:B------:R-:W-:-:S02]  /*12ad0*/  MOV R19, R2 ;  /* 0x0000000200137202 */ /* 0x000fc40000000f00 */
[----:B--2---:R-:W2:Y:S04]  /*12ae0*/  LDL.LU R16, [R1+0x30] ;  /* 0x0000300001107983 */ /* 0x004ea80000300800 */
[----:B------:R-:W2:Y:S01]  /*12af0*/  LDL.LU R17, [R1+0x34] ;  /* 0x0000340001117983 */ /* 0x000ea20000300800 */
[----:B-1----:R-:W-:-:S03]  /*12b00*/  MOV R29, R14 ;  /* 0x0000000e001d7202 */ /* 0x002fc60000000f00 */
[----:B------:R0:W-:Y:S01]  /*12b10*/  STL.64 [R1], R12 ;  /* 0x0000000c01007387 */ /* 0x0001e20000100a00 */
[----:B------:R-:W-:-:S03]  /*12b20*/  IMAD.MOV.U32 R2, RZ, RZ, R15 ;  /* 0x000000ffff027224 */ /* 0x000fc600078e000f */
[----:B------:R-:W3:Y:S04]  /*12b30*/  LDL.LU.64 R14, [R1+0x2488] ;  /* 0x00248800010e7983 */ /* 0x000ee80000300a00 */
[----:B0-----:R-:W3:Y:S02]  /*12b40*/  LDL.LU.64 R12, [R1+0x2480] ;  /* 0x00248000010c7983 */ /* 0x001ee40000300a00 */
[----:B---3--:R-:W-:Y:S02]  /*12b50*/  HMMA.16816.F32 R24, R8, R26, R12 ;  /* 0x0000001a0818723c */ /* 0x008fe4000000180c */
[----:B------:R-:W3:Y:S01]  /*12b60*/  LDL.LU.64 R14, [R1+0x2478] ;  /* 0x00247800010e7983 */ /* 0x000ee20000300a00 */
[----:B------:R-:W-:-:S03]  /*12b70*/  IMAD.MOV.U32 R11, RZ, RZ, R28 ;  /* 0x000000ffff0b7224 */ /* 0x000fc600078e001c */
[----:B------:R-:W4:Y:S01]  /*12b80*/  LDL.LU.64 R12, [R1+0x2470] ;  /* 0x00247000010c7983 */ /* 0x000f220000300a00 */
[----:B---3--:R-:W-:-:S03]  /*12b90*/  MOV R8, R14 ;  /* 0x0000000e00087202 */ /* 0x008fc60000000f00 */
[----:B------:R-:W4:Y:S01]  /*12ba0*/  LDL.LU R14, [R1+0x246c] ;  /* 0x00246c00010e7983 */ /* 0x000f220000300800 */
[----:B------:R-:W-:-:S03]  /*12bb0*/  MOV R9, R15 ;  /* 0x0000000f00097202 */ /* 0x000fc60000000f00 */
[----:B------:R-:W4:Y:S04]  /*12bc0*/  LDL.LU R15, [R1+0x2468] ;  /* 0x00246800010f7983 */ /* 0x000f280000300800 */
[----:B------:R-:W4:Y:S04]  /*12bd0*/  LDL.LU R10, [R1+0x28] ;  /* 0x00002800010a7983 */ /* 0x000f280000300800 */
[----:B------:R-:W3:Y:S04]  /*12be0*/  LDL.LU R28, [R1+0x2464] ;  /* 0x00246400011c7983 */ /* 0x000ee80000300800 */
[----:B------:R-:W-:Y:S04]  /*12bf0*/  STL.64 [R1+0x2458], R26 ;  /* 0x0024581a01007387 */ /* 0x000fe80000100a00 */
[----:B------:R0:W-:Y:S04]  /*12c00*/  STL.64 [R1+0x2450], R24 ;  /* 0x0024501801007387 */ /* 0x0001e80000100a00 */
[----:B0-----:R-:W4:Y:S04]  /*12c10*/  LDL.LU R24, [R1+0x50] ;  /* 0x0000500001187983 */ /* 0x001f280000300800 */
[----:B------:R-:W4:Y:S02]  /*12c20*/  LDL.LU R25, [R1+0x54] ;  /* 0x0000540001197983 */ /* 0x000f240000300800 */
[----:B----4-:R-:W-:-:S15]  /*12c30*/  HMMA.16816.F32 R8, R12, R24, R8 ;  /* 0x000000180c08723c */ /* 0x010fde0000001808 */
[----:B------:R-:W-:-:S04]  /*12c40*/  NOP ;  /* 0x0000000000007918 */ /* 0x000fc80000000000 */
[----:B------:R-:W-:Y:S04]  /*12c50*/  STL.64 [R1+0x2448], R10 ;  /* 0x0024480a01007387 */ /* 0x000fe80000100a00 */
[----:B------:R0:W-:Y:S04]  /*12c60*/  STL.64 [R1+0x2440], R8 ;  /* 0x0024400801007387 */ /* 0x0001e80000100a00 */
[----:B0-----:R-:W4:Y:S01]  /*12c70*/  LDL.LU R8, [R1+0x60] ;  /* 0x0000600001087983 */ /* 0x001f220000300800 */
[----:B---3--:R-:W-:-:S03]  /*12c80*/  MOV R9, R28 ;  /* 0x0000001c00097202 */ /* 0x008fc60000000f00 */
[----:B------:R-:W3:Y:S01]  /*12c90*/  LDL.LU R28, [R1+0x2460] ;  /* 0x00246000011c7983 */ /* 0x000ee20000300800 */
[----:B--2---:R-:W-:Y:S08]  /*12ca0*/  HMMA.16816.F32 R4, R16, R24, R4 ;  /* 0x000000181004723c */ /* 0x004ff00000001804 */
[----:B----4-:R-:W-:Y:S01]  /*12cb0*/  HMMA.16816.F32 R12, R12, R8, R20 ;  /* 0x000000080c0c723c */ /* 0x010fe20000001814 */
[----:B------:R-:W0:Y:S04]  /*12cc0*/  LDSM.16.MT88.4 R20, [R3+UR6+0x21000] ;  /* 0x021000060314783b */ /* 0x000e280008004200 */
[----:B---3--:R-:W1:Y:S04]  /*12cd0*/  LDSM.16.M88.4 R24, [R28+UR6+0x80] ;  /* 0x000080061c18783b */ /* 0x008e680008000200 */
[----:B0-----:R-:W-:Y:S04]  /*12ce0*/  STL.64 [R1+0x2408], R22 ;  /* 0x0024081601007387 */ /* 0x001fe80000100a00 */
[----:B------:R0:W-:Y:S04]  /*12cf0*/  STL.64 [R1+0x2400], R20 ;  /* 0x0024001401007387 */ /* 0x0001e80000100a00 */
[----:B0-----:R-:W2:Y:S04]  /*12d00*/  LDL.LU R20, [R1] ;  /* 0x0000000001147983 */ /* 0x001ea80000300800 */
[----:B------:R-:W2:Y:S04]  /*12d10*/  LDL.LU R21, [R1+0x4] ;  /* 0x0000040001157983 */ /* 0x000ea80000300800 */
[----:B-1----:R-:W-:Y:S04]  /*12d20*/  STL.64 [R1+0x40], R24 ;  /* 0x0000401801007387 */ /* 0x002fe80000100a00 */
[----:B------:R-:W-:Y:S04]  /*12d30*/  STL.64 [R1+0x48], R26 ;  /* 0x0000481a01007387 */ /* 0x000fe80000100a00 */
[----:B------:R-:W0:Y:S01]  /*12d40*/  LDSM.16.M88.4 R24, [R28+UR6+0x10080] ;  /* 0x010080061c18783b */ /* 0x000e220008000200 */
[----:B------:R-:W-:-:S03]  /*12d50*/  MOV R22, R29 ;  /* 0x0000001d00167202 */ /* 0x000fc60000000f00 */
[----:B0-----:R-:W-:Y:S01]  /*12d60*/  STL [R1+0x70], R24 ;  /* 0x0000701801007387 */ /* 0x001fe20000100800 */
[----:B------:R-:W-:-:S03]  /*12d70*/  MOV R29, R25 ;  /* 0x00000019001d7202 */ /* 0x000fc60000000f00 */
[----:B------:R-:W-:Y:S04]  /*12d80*/  STL.64 [R1+0x78], R26 ;  /* 0x0000781a01007387 */ /* 0x000fe80000100a00 */
[----:B------:R-:W0:Y:S01]  /*12d90*/  LDSM.16.MT88.4 R24, [R0+UR6+0x21000] ;  /* 0x021000060018783b */ /* 0x000e220008004200 */
[----:B------:R-:W-:-:S03]  /*12da0*/  IMAD.MOV.U32 R23, RZ, RZ, R2 ;  /* 0x000000ffff177224 */ /* 0x000fc600078e0002 */
[----:B------:R0:W-:Y:S02]  /*12db0*/  STL [R1+0x2390], R28 ;  /* 0x0023901c01007387 */ /* 0x0001e40000100800 */
[----:B0-----:R-:W-:Y:S02]  /*12dc0*/  MOV R28, R26 ;  /* 0x0000001a001c7202 */ /* 0x001fe40000000f00 */
[----:B------:R0:W-:Y:S01]  /*12dd0*/  STL.64 [R1+0x20], R24 ;  /* 0x0000201801007387 */ /* 0x0001e20000100a00 */
[----:B------:R-:W-:-:S03]  /*12de0*/  IMAD.MOV.U32 R2, RZ, RZ, R27 ;  /* 0x000000ffff027224 */ /* 0x000fc600078e001b */
[----:B------:R-:W3:Y:S04]  /*12df0*/  LDL.LU.64 R26, [R1+0x2458] ;  /* 0x00245800011a7983 */ /* 0x000ee80000300a00 */
[----:B0-----:R-:W3:Y:S04]  /*12e00*/  LDL.LU.64 R24, [R1+0x2450] ;  /* 0x0024500001187983 */ /* 0x001ee80000300a00 */
[----:B------:R-:W4:Y:S01]  /*12e10*/  LDL.LU.64 R10, [R1+0x2448] ;  /* 0x00244800010a7983 */ /* 0x000f220000300a00 */
[----:B---3--:R-:W-:Y:S03]  /*12e20*/  HMMA.16816.F32 R24, R16, R8, R24 ;  /* 0x000000081018723c */ /* 0x008fe60000001818 */
[----:B------:R-:W4:Y:S04]  /*12e30*/  LDL.LU.64 R8, [R1+0x2440] ;  /* 0x0024400001087983 */ /* 0x000f280000300a00 */
[----:B------:R-:W4:Y:S04]  /*12e40*/  LDL.LU.64 R18, [R1+0x2438] ;  /* 0x0024380001127983 */ /* 0x000f280000300a00 */
[----:B------:R-:W4:Y:S08]  /*12e50*/  LDL.LU.64 R16, [R1+0x2430] ;  /* 0x0024300001107983 */ /* 0x000f300000300a00 */
[----:B------:R0:W-:Y:S04]  /*12e60*/  STL.64 [R1+0x2428], R26 ;  /* 0x0024281a01007387 */ /* 0x0001e80000100a00 */
[----:B------:R-:W-:Y:S04]  /*12e70*/  STL.64 [R1+0x2420], R24 ;  /* 0x0024201801007387 */ /* 0x000fe80000100a00 */
[----:B0-----:R-:W4:Y:S04]  /*12e80*/  LDL.LU R26, [R1+0x58] ;  /* 0x00005800011a7983 */ /* 0x001f280000300800 */
[----:B------:R-:W4:Y:S02]  /*12e90*/  LDL.LU R27, [R1+0x5c] ;  /* 0x00005c00011b7983 */ /* 0x000f240000300800 */
[----:B----4-:R-:W-:-:S15]  /*12ea0*/  HMMA.16816.F32 R8, R16, R26, R8 ;  /* 0x0000001a1008723c */ /* 0x010fde0000001808 */
[----:B------:R-:W-:-:S04]  /*12eb0*/  NOP ;  /* 0x0000000000007918 */ /* 0x000fc80000000000 */
[----:B------:R0:W-:Y:S04]  /*12ec0*/  STL.64 [R1+0x2418], R10 ;  /* 0x0024180a01007387 */ /* 0x0001e80000100a00 */
[----:B------:R-:W-:Y:S04]  /*12ed0*/  STL.64 [R1+0x2410], R8 ;  /* 0x0024100801007387 */ /* 0x000fe80000100a00 */
[----:B0-----:R-:W3:Y:S04]  /*12ee0*/  LDL.LU R10, [R1+0x68] ;  /* 0x00006800010a7983 */ /* 0x001ee80000300800 */
[----:B------:R-:W3:Y:S02]  /*12ef0*/  LDL.LU R11, [R1+0x6c] ;  /* 0x00006c00010b7983 */ /* 0x000ee40000300800 */
[----:B---3--:R-:W-:Y:S08]  /*12f00*/  HMMA.16816.F32 R12, R16, R10, R12 ;  /* 0x0000000a100c723c */ /* 0x008ff0000000180c */
[----:B--2---:R-:W-:Y:S01]  /*12f10*/  HMMA.16816.F32 R16, R20, R26, R4 ;  /* 0x0000001a1410723c */ /* 0x004fe20000001804 */
[----:B------:R-:W0:Y:S04]  /*12f20*/  LDSM.16.MT88.4 R4, [R3+UR6+0x21400] ;  /* 0x021400060304783b */ /* 0x000e280008004200 */
[----:B------:R-:W1:Y:S04]  /*12f30*/  LDSM.16.MT88.4 R24, [R0+UR6+0x21400] ;  /* 0x021400060018783b */ /* 0x000e680008004200 */
[----:B0-----:R0:W-:Y:S04]  /*12f40*/  STL.64 [R1+0x23d0], R6 ;  /* 0x0023d00601007387 */ /* 0x0011e80000100a00 */
[----:B------:R2:W-:Y:S01]  /*12f50*/  STL.64 [R1+0x23c8], R4 ;  /* 0x0023c80401007387 */ /* 0x0005e20000100a00 */
[----:B0-----:R-:W-:Y:S01]  /*12f60*/  MOV R6, R28 ;  /* 0x0000001c00067202 */ /* 0x001fe20000000f00 */
[----:B-1----:R-:W-:Y:S01]  /*12f70*/  IMAD.MOV.U32 R28, RZ, RZ, R26 ;  /* 0x000000ffff1c7224 */ /* 0x002fe200078e001a */
[----:B------:R-:W-:Y:S01]  /*12f80*/  MOV R7, R2 ;  /* 0x0000000200077202 */ /* 0x000fe20000000f00 */
[----:B--2---:R-:W2:Y:S01]  /*12f90*/  LDL.LU R4, [R1+0x20] ;  /* 0x0000200001047983 */ /* 0x004ea20000300800 */
[----:B------:R-:W-:-:S03]  /*12fa0*/  MOV R2, R27 ;  /* 0x0000001b00027202 */ /* 0x000fc60000000f00 */
[----:B------:R-:W2:Y:S04]  /*12fb0*/  LDL.LU R5, [R1+0x24] ;  /* 0x0000240001057983 */ /* 0x000ea80000300800 */
[----:B------:R0:W-:Y:S04]  /*12fc0*/  STL.64 [R1+0x10], R24 ;  /* 0x0000101801007387 */ /* 0x0001e80000100a00 */
[----:B------:R-:W3:Y:S04]  /*12fd0*/  LDL.LU.64 R26, [R1+0x2428] ;  /* 0x00242800011a7983 */ /* 0x000ee80000300a00 */
[----:B0-----:R-:W3:Y:S02]  /*12fe0*/  LDL.LU.64 R24, [R1+0x2420] ;  /* 0x0024200001187983 */ /* 0x001ee40000300a00 */
[----:B---3--:R-:W-:Y:S02]  /*12ff0*/  HMMA.16816.F32 R24, R20, R10, R24 ;  /* 0x0000000a1418723c */ /* 0x008fe40000001818 */
[----:B------:R-:W3:Y:S04]  /*13000*/  LDL.LU.64 R10, [R1+0x2418] ;  /* 0x00241800010a7983 */ /* 0x000ee80000300a00 */
[----:B------:R-:W3:Y:S04]  /*13010*/  LDL.LU.64 R8, [R1+0x2410] ;  /* 0x0024100001087983 */ /* 0x000ee80000300a00 */
[----:B------:R-:W3:Y:S04]  /*13020*/  LDL.LU.64 R22, [R1+0x2408] ;  /* 0x0024080001167983 */ /* 0x000ee80000300a00 */
[----:B------:R-:W3:Y:S05]  /*13030*/  LDL.LU.64 R20, [R1+0x2400] ;  /* 0x0024000001147983 */ /* 0x000eea0000300a00 */
[----:B------:R-:W-:Y:S04]  /*13040*/  STL.64 [R1+0x23f0], R26 ;  /* 0x0023f01a01007387 */ /* 0x000fe80000100a00 */
[----:B------:R0:W-:Y:S04]  /*13050*/  STL.64 [R1+0x23e8], R24 ;  /* 0x0023e81801007387 */ /* 0x0001e80000100a00 */
[----:B0-----:R-:W3:Y:S04]  /*13060*/  LDL.LU R24, [R1+0x40] ;  /* 0x0000400001187983 */ /* 0x001ee80000300800 */
[----:B------:R-:W3:Y:S02]  /*13070*/  LDL.LU R25, [R1+0x44] ;  /* 0x0000440001197983 */ /* 0x000ee40000300800 */
[----:B---3--:R-:W-:-:S15]  /*13080*/  HMMA.16816.F32 R8, R20, R24, R8 ;  /* 0x000000181408723c */ /* 0x008fde0000001808 */
[----:B------:R-:W-:-:S04]  /*13090*/  NOP ;  /* 0x0000000000007918 */ /* 0x000fc80000000000 */
[----:B------:R-:W-:Y:S04]  /*130a0*/  STL.64 [R1+0x23e0], R10 ;  /* 0x0023e00a01007387 */ /* 0x000fe80000100a00 */
[----:B------:R0:W-:Y:S04]  /*130b0*/  STL.64 [R1+0x23d8], R8 ;  /* 0x0023d80801007387 */ /* 0x0001e80000100a00 */
[----:B0-----:R-:W3:Y:S01]  /*130c0*/  LDL.LU R8, [R1+0x70] ;  /* 0x0000700001087983 */ /* 0x001ee20000300800 */
[----:B------:R-:W-:-:S03]  /*130d0*/  MOV R9, R29 ;  /* 0x0000001d00097202 */ /* 0x000fc60000000f00 */
[----:B------:R-:W4:Y:S04]  /*130e0*/  LDL.LU R29, [R1+0x23f8] ;  /* 0x0023f800011d7983 */ /* 0x000f280000300800 */
[----:B---3--:R-:W-:Y:S08]  /*130f0*/  HMMA.16816.F32 R12, R20, R8, R12 ;  /* 0x00000008140c723c */ /* 0x008ff0000000180c */
[----:B--2---:R-:W-:Y:S01]  /*13100*/  HMMA.16816.F32 R20, R4, R24, R16 ;  /* 0x000000180414723c */ /* 0x004fe20000001810 */
[----:B------:R-:W0:Y:S04]  /*13110*/  LDSM.16.MT88.4 R16, [R3+UR6+0x21800] ;  /* 0x021800060310783b */ /* 0x000e280008004200 */
[----:B----4-:R-:W1:Y:S04]  /*13120*/  LDSM.16.M88.4 R24, [R29+UR6+0x80] ;  /* 0x000080061d18783b */ /* 0x010e680008000200 */
[----:B0-----:R-:W-:Y:S04]  /*13130*/  STL.64 [R1+0x23a0], R18 ;  /* 0x0023a01201007387 */ /* 0x001fe80000100a00 */
[----:B------:R0:W-:Y:S04]  /*13140*/  STL.64 [R1+0x2398], R16 ;  /* 0x0023981001007387 */ /* 0x0001e80000100a00 */
[----:B0-----:R-:W2:Y:S04]  /*13150*/  LDL.LU R16, [R1+0x10] ;  /* 0x0000100001107983 */ /* 0x001ea80000300800 */
[----:B------:R-:W2:Y:S04]  /*13160*/  LDL.LU R17, [R1+0x14] ;  /* 0x0000140001117983 */ /* 0x000ea80000300800 */
[----:B-1----:R-:W-:Y:S04]  /*13170*/  STL.64 [R1+0x30], R24 ;  /* 0x0000301801007387 */ /* 0x002fe80000100a00 */
[----:B------:R-:W-:Y:S04]  /*13180*/  STL.64 [R1+0x38], R26 ;  /* 0x0000381a01007387 */ /* 0x000fe80000100a00 */
[----:B------:R-:W0:Y:S01]  /*13190*/  LDSM.16.M88.4 R24, [R29+UR6+0x10080] ;  /* 0x010080061d18783b */ /* 0x000e220008000200 */
[----:B------:R-:W-:-:S03]  /*131a0*/  IMAD.MOV.U32 R18, RZ, RZ, R28 ;  /* 0x000000ffff127224 */ /* 0x000fc600078e001c */
[----:B0-----:R-:W-:Y:S01]  /*131b0*/  STL [R1+0x50], R24 ;  /* 0x0000501801007387 */ /* 0x001fe20000100800 */
[----:B------:R-:W-:-:S03]  /*131c0*/  MOV R28, R25 ;  /* 0x00000019001c7202 */ /* 0x000fc60000000f00 */
[----:B------:R-:W-:Y:S04]  /*131d0*/  STL.64 [R1+0x58], R26 ;  /* 0x0000581a01007387 */ /* 0x000fe80000100a00 */
[----:B------:R-:W0:Y:S01]  /*131e0*/  LDSM.16.MT88.4 R24, [R0+UR6+0x21800] ;  /* 0x021800060018783b */ /* 0x000e220008004200 */
[----:B------:R-:W-:-:S03]  /*131f0*/  MOV R19, R2 ;  /* 0x0000000200137202 */ /* 0x000fc60000000f00 */
[----:B------:R0:W-:Y:S02]  /*13200*/  STL [R1+0x2328], R29 ;  /* 0x0023281d01007387 */ /* 0x0001e40000100800 */
[----:B0-----:R-:W-:Y:S02]  /*13210*/  IMAD.MOV.U32 R29, RZ, RZ, R26 ;  /* 0x000000ffff1d7224 */ /* 0x001fe400078e001a */
[----:B------:R0:W-:Y:S01]  /*13220*/  STL.64 [R1], R24 ;  /* 0x0000001801007387 */ /* 0x0001e20000100a00 */
[----:B------:R-:W-:-:S03]  /*13230*/  MOV R2, R27 ;  /* 0x0000001b00027202 */ /* 0x000fc60000000f00 */
        /* <DEDUP_REMOVED lines=16> */
[----:B------:R-:W3:Y:S01]  /*13340*/  LDL.LU R11, [R1+0x7c] ;  /* 0x00007c00010b7983 */ /* 0x000ee20000300800 */
[----:B--2---:R-:W-:Y:S03]  /*13350*/  HMMA.16816.F32 R20, R16, R26, R20 ;  /* 0x0000001a1014723c */ /* 0x004fe60000001814 */
[----:B------:R-:W-:Y:S05]  /*13360*/  LDSM.16.MT88.4 R24, [R0+UR6+0x21c00] ;  /* 0x021c00060018783b */ /* 0x000fea0008004200 */
[----:B---3--:R-:W-:Y:S01]  /*13370*/  HMMA.16816.F32 R12, R4, R10, R12 ;  /* 0x0000000a040c723c */ /* 0x008fe2000000180c */
[----:B------:R-:W0:Y:S04]  /*13380*/  LDSM.16.MT88.4 R4, [R3+UR6+0x21c00] ;  /* 0x021c00060304783b */ /* 0x000e280008004200 */
[----:B0-----:R0:W-:Y:S04]  /*13390*/  STL.64 [R1+0x2368], R6 ;  /* 0x0023680601007387 */ /* 0x0011e80000100a00 */
[----:B------:R1:W-:Y:S01]  /*133a0*/  STL.64 [R1+0x2360], R4 ;  /* 0x0023600401007387 */ /* 0x0003e20000100a00 */
[----:B0-----:R-:W-:Y:S01]  /*133b0*/  MOV R6, R29 ;  /* 0x0000001d00067202 */ /* 0x001fe20000000f00 */
[----:B------:R-:W-:Y:S01]  /*133c0*/  IMAD.MOV.U32 R7, RZ, RZ, R2 ;  /* 0x000000ffff077224 */ /* 0x000fe200078e0002 */
[----:B------:R-:W-:Y:S01]  /*133d0*/  MOV R29, R26 ;  /* 0x0000001a001d7202 */ /* 0x000fe20000000f00 */
[----:B-1----:R-:W2:Y:S01]  /*133e0*/  LDL.LU R4, [R1] ;  /* 0x0000000001047983 */ /* 0x002ea20000300800 */
        /* <DEDUP_REMOVED lines=19> */
[----:B------:R-:W-:-:S03]  /*13520*/  IMAD.MOV.U32 R9, RZ, RZ, R28 ;  /* 0x000000ffff097224 */ /* 0x000fc600078e001c */
[----:B------:R-:W4:Y:S01]  /*13530*/  LDL.LU R28, [R1+0x2390] ;  /* 0x00239000011c7983 */ /* 0x000f220000300800 */
[----:B--2---:R-:W-:Y:S08]  /*13540*/  HMMA.16816.F32 R20, R4, R24, R20 ;  /* 0x000000180414723c */ /* 0x004ff00000001814 */
[----:B---3--:R-:W-:Y:S01]  /*13550*/  HMMA.16816.F32 R12, R16, R8, R12 ;  /* 0x00000008100c723c */ /* 0x008fe2000000180c */
        /* <DEDUP_REMOVED lines=9> */
[----:B------:R-:W-:-:S03]  /*135f0*/  MOV R18, R29 ;  /* 0x0000001d00127202 */ /* 0x000fc60000000f00 */
[----:B0-----:R-:W-:Y:S01]  /*13600*/  STL [R1+0x60], R24 ;  /* 0x0000601801007387 */ /* 0x001fe20000100800 */
[----:B------:R-:W-:-:S03]  /*13610*/  IMAD.MOV.U32 R29, RZ, RZ, R25 ;  /* 0x000000ffff1d7224 */ /* 0x000fc600078e0019 */
[----:B------:R-:W-:Y:S04]  /*13620*/  STL.64 [R1+0x68], R26 ;  /* 0x0000681a01007387 */ /* 0x000fe80000100a00 */
[----:B------:R-:W0:Y:S01]  /*13630*/  LDSM.16.MT88.4 R24, [R0+UR6+0x22000] ;  /* 0x022000060018783b */ /* 0x000e220008004200 */
[----:B------:R-:W-:-:S03]  /*13640*/  MOV R19, R2 ;  /* 0x0000000200137202 */ /* 0x000fc60000000f00 */
[----:B------:R0:W-:Y:S02]  /*13650*/  STL [R1+0x22c0], R28 ;  /* 0x0022c01c01007387 */ /* 0x0001e40000100800 */
[----:B0-----:R-:W-:Y:S02]  /*13660*/  MOV R28, R26 ;  /* 0x0000001a001c7202 */ /* 0x001fe40000000f00 */
[----:B------:R0:W-:Y:S01]  /*13670*/  STL.64 [R1+0x10], R24 ;  /* 0x0000101801007387 */ /* 0x0001e20000100a00 */
        /* <DEDUP_REMOVED lines=24> */
[----:B0-----:R-:W-:Y:S01]  /*13800*/  IMAD.MOV.U32 R6, RZ, RZ, R28 ;  /* 0x000000ffff067224 */ /* 0x001fe200078e001c */
[----:B------:R-:W-:Y:S01]  /*13810*/  MOV R7, R2 ;  /* 0x0000000200077202 */ /* 0x000fe20000000f00 */
[----:B------:R-:W-:Y:S01]  /*13820*/  IMAD.MOV.U32 R2, RZ, RZ, R27 ;  /* 0x000000ffff027224 */ /* 0x000fe200078e001b */
[----:B-1----:R-:W2:Y:S01]  /*13830*/  LDL.LU R4, [R1+0x10] ;  /* 0x0000100001047983 */ /* 0x002ea20000300800 */
[----:B------:R-:W-:-:S03]  /*13840*/  MOV R28, R26 ;  /* 0x0000001a001c7202 */ /* 0x000fc60000000f00 */
[----:B------:R-:W2:Y:S04]  /*13850*/  LDL.LU R5, [R1+0x14] ;  /* 0x0000140001057983 */ /* 0x000ea80000300800 */
[----:B------:R0:W-:Y:S04]  /*13860*/  STL.64 [R1], R24 ;  /* 0x0000001801007387 */ /* 0x0001e80000100a00 */
        /* <DEDUP_REMOVED lines=17> */
[----:B------:R-:W4:Y:S01]  /*13980*/  LDL.LU R29, [R1+0x2328] ;  /* 0x00232800011d7983 */ /* 0x000f220000300800 */
[----:B--2---:R-:W-:Y:S08]  /*13990*/  HMMA.16816.F32 R20, R4, R24, R20 ;  /* 0x000000180414723c */ /* 0x004ff00000001814 */
[----:B---3--:R-:W-:Y:S01]  /*139a0*/  HMMA.16816.F32 R12, R16, R8, R12 ;  /* 0x00000008100c723c */ /* 0x008fe2000000180c */
[----:B------:R-:W0:Y:S04]  /*139b0*/  LDSM.16.MT88.4 R16, [R3+UR6+0x22800] ;  /* 0x022800060310783b */ /* 0x000e280008004200 */
[----:B----4-:R-:W1:Y:S04]  /*139c0*/  LDSM.16.M88.4 R24, [R29+UR6+0x100] ;  /* 0x000100061d18783b */ /* 0x010e680008000200 */
        /* <DEDUP_REMOVED lines=43> */
[----:B-1----:R-:W2:Y:S01]  /*13c80*/  LDL.LU R4, [R1+0x20] ;  /* 0x0000200001047983 */ /* 0x002ea20000300800 */
        /* <DEDUP_REMOVED lines=521> */
[----:B------:R1:W-:Y:S01]  /*15d20*/  STL [R1+0x1ee8], R29 ;  /* 0x001ee81d01007387 */ /* 0x0003e20000100800 */
[----:B0-----:R-:W-:-:S03]  /*15d30*/  MOV R2, R26 ;  /* 0x0000001a00027202 */ /* 0x001fc60000000f00 */
[----:B------:R0:W-:Y:S01]  /*15d40*/  STL.64 [R1+0x10], R24 ;  /* 0x0000101801007387 */ /* 0x0001e20000100a00 */
[----:B-1----:R-:W-:-:S03]  /*15d50*/  MOV R29, R27 ;  /* 0x0000001b001d7202 */ /* 0x002fc60000000f00 */
        /* <DEDUP_REMOVED lines=18> */
[----:B------:R-:W0:Y:S02]  /*15e80*/  LDSM.16.MT88.4 R24, [R0+UR6+0x26c00] ;  /* 0x026c00060018783b */ /* 0x000e240008004200 */
[----:B0-----:R-:W-:-:S03]  /*15e90*/  IMAD.MOV.U32 R0, RZ, RZ, R27 ;  /* 0x000000ffff007224 */ /* 0x001fc600078e001b */
[----:B---3--:R-:W-:Y:S01]  /*15ea0*/  HMMA.16816.F32 R12, R4, R10, R12 ;  /* 0x0000000a040c723c */ /* 0x008fe2000000180c */
[----:B------:R-:W0:Y:S04]  /*15eb0*/  LDSM.16.MT88.4 R4, [R3+UR6+0x26c00] ;  /* 0x026c00060304783b */ /* 0x000e280008004200 */
[----:B0-----:R0:W-:Y:S04]  /*15ec0*/  STL.64 [R1+0x1f48], R6 ;  /* 0x001f480601007387 */ /* 0x0011e80000100a00 */
[----:B------:R1:W-:Y:S01]  /*15ed0*/  STL.64 [R1+0x1f40], R4 ;  /* 0x001f400401007387 */ /* 0x0003e20000100a00 */
[----:B0-----:R-:W-:Y:S01]  /*15ee0*/  IMAD.MOV.U32 R6, RZ, RZ, R2 ;  /* 0x000000ffff067224 */ /* 0x001fe200078e0002 */
[----:B------:R-:W-:-:S02]  /*15ef0*/  MOV R7, R29 ;  /* 0x0000001d00077202 */ /* 0x000fc40000000f00 */
[----:B-1----:R-:W2:Y:S01]  /*15f00*/  LDL.LU R4, [R1+0x10] ;  /* 0x0000100001047983 */ /* 0x002ea20000300800 */
[----:B------:R-:W-:-:S03]  /*15f10*/  MOV R29, R26 ;  /* 0x0000001a001d7202 */ /* 0x000fc60000000f00 */
[----:B------:R-:W2:Y:S04]  /*15f20*/  LDL.LU R5, [R1+0x14] ;  /* 0x0000140001057983 */ /* 0x000ea80000300800 */
[----:B------:R-:W3:Y:S04]  /*15f30*/  LDL.LU R2, [R1+0x1fb0] ;  /* 0x001fb00001027983 */ /* 0x000ee80000300800 */
[----:B------:R0:W-:Y:S04]  /*15f40*/  STL.64 [R1], R24 ;  /* 0x0000001801007387 */ /* 0x0001e80000100a00 */
[----:B------:R-:W4:Y:S04]  /*15f50*/  LDL.LU.64 R26, [R1+0x1fa8] ;  /* 0x001fa800011a7983 */ /* 0x000f280000300a00 */
[----:B0-----:R-:W4:Y:S02]  /*15f60*/  LDL.LU.64 R24, [R1+0x1fa0] ;  /* 0x001fa00001187983 */ /* 0x001f240000300a00 */
[----:B----4-:R-:W-:Y:S02]  /*15f70*/  HMMA.16816.F32 R24, R16, R10, R24 ;  /* 0x0000000a1018723c */ /* 0x010fe40000001818 */
[----:B------:R-:W4:Y:S04]  /*15f80*/  LDL.LU.64 R10, [R1+0x1f98] ;  /* 0x001f9800010a7983 */ /* 0x000f280000300a00 */
[----:B------:R-:W4:Y:S04]  /*15f90*/  LDL.LU.64 R8, [R1+0x1f90] ;  /* 0x001f900001087983 */ /* 0x000f280000300a00 */
[----:B------:R-:W4:Y:S04]  /*15fa0*/  LDL.LU.64 R18, [R1+0x1f88] ;  /* 0x001f880001127983 */ /* 0x000f280000300a00 */
[----:B------:R-:W4:Y:S05]  /*15fb0*/  LDL.LU.64 R16, [R1+0x1f80] ;  /* 0x001f800001107983 */ /* 0x000f2a0000300a00 */
[----:B------:R-:W-:Y:S04]  /*15fc0*/  STL.64 [R1+0x1f68], R26 ;  /* 0x001f681a01007387 */ /* 0x000fe80000100a00 */
[----:B------:R0:W-:Y:S04]  /*15fd0*/  STL.64 [R1+0x1f60], R24 ;  /* 0x001f601801007387 */ /* 0x0001e80000100a00 */
[----:B0-----:R-:W4:Y:S04]  /*15fe0*/  LDL R24, [R1+0x30] ;  /* 0x0000300001187983 */ /* 0x001f280000100800 */
[----:B------:R-:W4:Y:S02]  /*15ff0*/  LDL R25, [R1+0x34] ;  /* 0x0000340001197983 */ /* 0x000f240000100800 */
[----:B----4-:R-:W-:-:S15]  /*16000*/  HMMA.16816.F32 R8, R16, R24, R8 ;  /* 0x000000181008723c */ /* 0x010fde0000001808 */
[----:B------:R-:W-:-:S04]  /*16010*/  NOP ;  /* 0x0000000000007918 */ /* 0x000fc80000000000 */
[----:B------:R-:W-:Y:S04]  /*16020*/  STL.64 [R1+0x1f58], R10 ;  /* 0x001f580a01007387 */ /* 0x000fe80000100a00 */
[----:B------:R0:W-:Y:S04]  /*16030*/  STL.64 [R1+0x1f50], R8 ;  /* 0x001f500801007387 */ /* 0x0001e80000100a00 */
[----:B0-----:R-:W4:Y:S01]  /*16040*/  LDL.LU R8, [R1+0x50] ;  /* 0x0000500001087983 */ /* 0x001f220000300800 */
[----:B------:R-:W-:-:S03]  /*16050*/  MOV R9, R28 ;  /* 0x0000001c00097202 */ /* 0x000fc60000000f00 */
[----:B------:R-:W5:Y:S04]  /*16060*/  LDL.LU R28, [R1+0x1f78] ;  /* 0x001f7800011c7983 */ /* 0x000f680000300800 */
[----:B----4-:R-:W-:Y:S01]  /*16070*/  HMMA.16816.F32 R12, R16, R8, R12 ;  /* 0x00000008100c723c */ /* 0x010fe2000000180c */
[----:B------:R-:W-:Y:S04]  /*16080*/  STL.64 [R1+0x1f70], R8 ;  /* 0x001f700801007387 */ /* 0x000fe80000100a00 */
[----:B------:R-:W0:Y:S04]  /*16090*/  LDSM.16.MT88.4 R16, [R3+UR6+0x27000] ;  /* 0x027000060310783b */ /* 0x000e280008004200 */
[----:B-----5:R-:W1:Y:S10]  /*160a0*/  LDSM.16.M88.4 R8, [R28+UR6+0x380] ;  /* 0x000380061c08783b */ /* 0x020e740008000200 */
[----:B------:R-:W-:Y:S04]  /*160b0*/  STL.64 [R1+0x1f38], R14 ;  /* 0x001f380e01007387 */ /* 0x000fe80000100a00 */
[----:B------:R4:W-:Y:S04]  /*160c0*/  STL.64 [R1+0x1f30], R12 ;  /* 0x001f300c01007387 */ /* 0x0009e80000100a00 */
[----:B----4-:R-:W2:Y:S04]  /*160d0*/  LDL.LU.64 R12, [R1+0x30] ;  /* 0x00003000010c7983 */ /* 0x010ea80000300a00 */
[----:B------:R-:W4:Y:S01]  /*160e0*/  LDL.LU.64 R14, [R1+0x38] ;  /* 0x00003800010e7983 */ /* 0x000f220000300a00 */
[----:B------:R-:W-:-:S06]  /*160f0*/  LOP3.LUT R27, R3, 0x20, RZ, 0x3c, !PT ;  /* 0x00000020031b7812 */ /* 0x000fcc00078e3cff */
[----:B------:R-:W5:Y:S01]  /*16100*/  LDSM.16.MT88.4 R24, [R27+UR6+0x27000] ;  /* 0x027000061b18783b */ /* 0x000f620008004200 */
[----:B--2---:R-:W-:-:S15]  /*16110*/  HMMA.16816.F32 R20, R4, R12, R20 ;  /* 0x0000000c0414723c */ /* 0x004fde0000001814 */
[----:B------:R-:W-:-:S04]  /*16120*/  NOP ;  /* 0x0000000000007918 */ /* 0x000fc80000000000 */
[----:B------:R-:W-:Y:S04]  /*16130*/  STL [R1+0x1f2c], R23 ;  /* 0x001f2c1701007387 */ /* 0x000fe80000100800 */
[----:B0-----:R0:W-:Y:S04]  /*16140*/  STL.64 [R1+0x1ef8], R18 ;  /* 0x001ef81201007387 */ /* 0x0011e80000100a00 */
[----:B------:R2:W-:Y:S01]  /*16150*/  STL.64 [R1+0x1ef0], R16 ;  /* 0x001ef01001007387 */ /* 0x0005e20000100a00 */
[----:B0-----:R-:W-:-:S03]  /*16160*/  MOV R18, R29 ;  /* 0x0000001d00127202 */ /* 0x001fc60000000f00 */
[----:B--2---:R-:W2:Y:S01]  /*16170*/  LDL.LU R16, [R1] ;  /* 0x0000000001107983 */ /* 0x004ea20000300800 */
[----:B-1----:R-:W-:-:S03]  /*16180*/  MOV R29, R9 ;  /* 0x00000009001d7202 */ /* 0x002fc60000000f00 */
[----:B------:R-:W2:Y:S04]  /*16190*/  LDL.LU R17, [R1+0x4] ;  /* 0x0000040001117983 */ /* 0x000ea80000300800 */
[----:B------:R-:W-:Y:S04]  /*161a0*/  STL.64 [R1+0x60], R8 ;  /* 0x0000600801007387 */ /* 0x000fe80000100a00 */
[----:B------:R-:W-:Y:S04]  /*161b0*/  STL.64 [R1+0x68], R10 ;  /* 0x0000680a01007387 */ /* 0x000fe80000100a00 */
[----:B------:R-:W0:Y:S04]  /*161c0*/  LDSM.16.M88.4 R8, [R28+UR6+0x10380] ;  /* 0x010380061c08783b */ /* 0x000e280008000200 */
[----:B------:R1:W-:Y:S01]  /*161d0*/  STL [R1+0x1f28], R29 ;  /* 0x001f281d01007387 */ /* 0x0003e20000100800 */
[----:B-----5:R-:W-:-:S02]  /*161e0*/  MOV R23, R24 ;  /* 0x0000001800177202 */ /* 0x020fc40000000f00 */
[----:B-1----:R-:W-:Y:S01]  /*161f0*/  MOV R29, R27 ;  /* 0x0000001b001d7202 */ /* 0x002fe20000000f00 */
[----:B0-----:R0:W-:Y:S04]  /*16200*/  STL.64 [R1+0x70], R8 ;  /* 0x0000700801007387 */ /* 0x0011e80000100a00 */
[----:B0-----:R-:W5:Y:S04]  /*16210*/  LDL.LU.64 R8, [R1+0x1f70] ;  /* 0x001f700001087983 */ /* 0x001f680000300a00 */
[----:B------:R-:W-:Y:S04]  /*16220*/  STL [R1+0x24], R25 ;  /* 0x0000241901007387 */ /* 0x000fe80000100800 */
[----:B------:R0:W-:Y:S04]  /*16230*/  STL [R1+0x28], R26 ;  /* 0x0000281a01007387 */ /* 0x0001e80000100800 */
[----:B0-----:R-:W5:Y:S04]  /*16240*/  LDL.LU.64 R26, [R1+0x1f68] ;  /* 0x001f6800011a7983 */ /* 0x001f680000300a00 */
[----:B------:R-:W5:Y:S01]  /*16250*/  LDL.LU.64 R24, [R1+0x1f60] ;  /* 0x001f600001187983 */ /* 0x000f620000300a00 */
[----:B------:R-:W-:Y:S01]  /*16260*/  IMAD.MOV.U32 R19, RZ, RZ, R0 ;  /* 0x000000ffff137224 */ /* 0x000fe200078e0000 */
[----:B------:R-:W-:Y:S01]  /*16270*/  MOV R28, R10 ;  /* 0x0000000a001c7202 */ /* 0x000fe20000000f00 */
[----:B------:R-:W-:-:S02]  /*16280*/  IMAD.MOV.U32 R0, RZ, RZ, R11 ;  /* 0x000000ffff007224 */ /* 0x000fc400078e000b */
[----:B------:R-:W2:Y:S01]  /*16290*/  LDL.LU.64 R10, [R1+0x1f58] ;  /* 0x001f5800010a7983 */ /* 0x000ea20000300a00 */
[----:B-----5:R-:W-:Y:S03]  /*162a0*/  HMMA.16816.F32 R24, R4, R8, R24 ;  /* 0x000000080418723c */ /* 0x020fe60000001818 */
[----:B------:R-:W2:Y:S04]  /*162b0*/  LDL.LU.64 R8, [R1+0x1f50] ;  /* 0x001f500001087983 */ /* 0x000ea80000300a00 */
[----:B------:R-:W2:Y:S04]  /*162c0*/  LDL.LU.64 R6, [R1+0x1f48] ;  /* 0x001f480001067983 */ /* 0x000ea80000300a00 */
[----:B------:R-:W2:Y:S08]  /*162d0*/  LDL.LU.64 R4, [R1+0x1f40] ;  /* 0x001f400001047983 */ /* 0x000eb00000300a00 */
[----:B------:R-:W-:Y:S04]  /*162e0*/  STL.64 [R1+0x1f18], R26 ;  /* 0x001f181a01007387 */ /* 0x000fe80000100a00 */
[----:B------:R4:W-:Y:S02]  /*162f0*/  STL.64 [R1+0x1f10], R24 ;  /* 0x001f101801007387 */ /* 0x0009e40000100a00 */
[----:B----4-:R-:W-:Y:S01]  /*16300*/  IMAD.MOV.U32 R25, RZ, RZ, R14 ;  /* 0x000000ffff197224 */ /* 0x010fe200078e000e */
[----:B------:R-:W-:Y:S01]  /*16310*/  MOV R24, R15 ;  /* 0x0000000f00187202 */ /* 0x000fe20000000f00 */
[----:B--2---:R-:W-:Y:S01]  /*16320*/  HMMA.16816.F32 R8, R4, R14, R8 ;  /* 0x0000000e0408723c */ /* 0x004fe20000001808 */
[----:B------:R-:W2:Y:S04]  /*16330*/  LDL.LU.64 R14, [R1+0x1f38] ;  /* 0x001f3800010e7983 */ /* 0x000ea80000300a00 */
[----:B------:R-:W2:-:S14]  /*16340*/  LDL.LU.64 R12, [R1+0x1f30] ;  /* 0x001f3000010c7983 */ /* 0x000e9c0000300a00 */
[----:B------:R0:W-:Y:S04]  /*16350*/  STL.64 [R1+0x1f08], R10 ;  /* 0x001f080a01007387 */ /* 0x0001e80000100a00 */
[----:B------:R-:W-:Y:S04]  /*16360*/  STL.64 [R1+0x1f00], R8 ;  /* 0x001f000801007387 */ /* 0x000fe80000100a00 */
[----:B0-----:R-:W2:Y:S04]  /*16370*/  LDL.LU R10, [R1+0x58] ;  /* 0x00005800010a7983 */ /* 0x001ea80000300800 */
[----:B------:R-:W2:Y:S02]  /*16380*/  LDL.LU R11, [R1+0x5c] ;  /* 0x00005c00010b7983 */ /* 0x000ea40000300800 */
[----:B--2---:R-:W-:Y:S02]  /*16390*/  HMMA.16816.F32 R4, R4, R10, R12 ;  /* 0x0000000a0404723c */ /* 0x004fe4000000180c */
[----:B------:R-:W0:Y:S04]  /*163a0*/  LDSM.16.MT88.4 R12, [R3+UR6+0x27400] ;  /* 0x02740006030c783b */ /* 0x000e280008004200 */
[----:B------:R-:W-:Y:S04]  /*163b0*/  STL.64 [R1+0x1f20], R10 ;  /* 0x001f200a01007387 */ /* 0x000fe80000100a00 */
[----:B0-----:R-:W-:Y:S04]  /*163c0*/  STL.64 [R1+0x1ec0], R14 ;  /* 0x001ec00e01007387 */ /* 0x001fe80000100a00 */
[----:B------:R0:W-:Y:S02]  /*163d0*/  STL.64 [R1+0x1eb8], R12 ;  /* 0x001eb80c01007387 */ /* 0x0001e40000100a00 */
[----:B0-----:R-:W-:-:S02]  /*163e0*/  MOV R12, R23 ;  /* 0x00000017000c7202 */ /* 0x001fc40000000f00 */
[----:B------:R-:W2:Y:S04]  /*163f0*/  LDL.LU R23, [R1+0x1f2c] ;  /* 0x001f2c0001177983 */ /* 0x000ea80000300800 */
[----:B------:R-:W4:Y:S04]  /*16400*/  LDL.LU R13, [R1+0x24] ;  /* 0x00002400010d7983 */ /* 0x000f280000300800 */
[----:B------:R-:W5:Y:S01]  /*16410*/  LDL.LU R14, [R1+0x28] ;  /* 0x00002800010e7983 */ /* 0x000f620000300800 */
[----:B------:R-:W-:Y:S01]  /*16420*/  LOP3.LUT R27, R3, 0x20, RZ, 0x3c, !PT ;  /* 0x00000020031b7812 */ /* 0x000fe200078e3cff */
[----:B------:R-:W-:Y:S01]  /*16430*/  IMAD.MOV.U32 R11, RZ, RZ, R24 ;  /* 0x000000ffff0b7224 */ /* 0x000fe200078e0018 */
[----:B------:R-:W-:-:S04]  /*16440*/  MOV R10, R25 ;  /* 0x00000019000a7202 */ /* 0x000fc80000000f00 */
[----:B------:R-:W0:Y:S01]  /*16450*/  LDSM.16.MT88.4 R24, [R27+UR6+0x27400] ;  /* 0x027400061b18783b */ /* 0x000e220008004200 */
[----:B------:R-:W-:-:S03]  /*16460*/  MOV R15, R29 ;  /* 0x0000001d000f7202 */ /* 0x000fc60000000f00 */
[----:B------:R-:W3:Y:S01]  /*16470*/  LDL.LU R29, [R1+0x1f28] ;  /* 0x001f2800011d7983 */ /* 0x000ee20000300800 */
[C---:B--2---:R-:W-:Y:S03]  /*16480*/  HMMA.16816.F32 R20, R16.reuse, R10, R20 ;  /* 0x0000000a1014723c */ /* 0x044fe60000001814 */
[----:B-----5:R-:W-:Y:S04]  /*16490*/  STL.64 [R1+0x1ee0], R14 ;  /* 0x001ee00e01007387 */ /* 0x020fe80000100a00 */
[----:B----4-:R1:W-:Y:S04]  /*164a0*/  STL.64 [R1+0x1ed8], R12 ;  /* 0x001ed80c01007387 */ /* 0x0103e80000100a00 */
[----:B-1----:R-:W2:Y:S04]  /*164b0*/  LDL.LU.64 R12, [R1+0x70] ;  /* 0x00007000010c7983 */ /* 0x002ea80000300a00 */
[----:B------:R-:W4:Y:S04]  /*164c0*/  LDL.LU.64 R10, [R1+0x1f20] ;  /* 0x001f2000010a7983 */ /* 0x000f280000300a00 */
[----:B0-----:R-:W-:Y:S04]  /*164d0*/  STL.64 [R1+0x30], R24 ;  /* 0x0000301801007387 */ /* 0x001fe80000100a00 */
[----:B------:R0:W-:Y:S04]  /*164e0*/  STL.64 [R1+0x38], R26 ;  /* 0x0000381a01007387 */ /* 0x0001e80000100a00 */
[----:B0-----:R-:W4:Y:S04]  /*164f0*/  LDL.LU.64 R26, [R1+0x1f18] ;  /* 0x001f1800011a7983 */ /* 0x001f280000300a00 */
[----:B------:R-:W4:Y:S04]  /*16500*/  LDL.LU.64 R24, [R1+0x1f10] ;  /* 0x001f100001187983 */ /* 0x000f280000300a00 */
[----:B---3--:R-:W-:Y:S01]  /*16510*/  STL [R1+0x1e80], R2 ;  /* 0x001e800201007387 */ /* 0x008fe20000100800 */
[----:B----4-:R-:W-:Y:S03]  /*16520*/  HMMA.16816.F32 R24, R16, R10, R24 ;  /* 0x0000000a1018723c */ /* 0x010fe60000001818 */
[----:B------:R-:W3:Y:S04]  /*16530*/  LDL.LU.64 R10, [R1+0x1f08] ;  /* 0x001f0800010a7983 */ /* 0x000ee80000300a00 */
[----:B------:R-:W3:Y:S04]  /*16540*/  LDL.LU.64 R8, [R1+0x1f00] ;  /* 0x001f000001087983 */ /* 0x000ee80000300a00 */
[----:B------:R-:W3:Y:S04]  /*16550*/  LDL.LU.64 R18, [R1+0x1ef8] ;  /* 0x001ef80001127983 */ /* 0x000ee80000300a00 */
[----:B------:R-:W3:Y:S04]  /*16560*/  LDL.LU.64 R16, [R1+0x1ef0] ;  /* 0x001ef00001107983 */ /* 0x000ee80000300a00 */
[----:B------:R-:W-:Y:S04]  /*16570*/  STL.64 [R1+0x1ed0], R26 ;  /* 0x001ed01a01007387 */ /* 0x000fe80000100a00 */
[----:B------:R0:W-:Y:S04]  /*16580*/  STL.64 [R1+0x1ec8], R24 ;  /* 0x001ec81801007387 */ /* 0x0001e80000100a00 */
[----:B0-----:R-:W3:Y:S01]  /*16590*/  LDL R24, [R1+0x60] ;  /* 0x0000600001187983 */ /* 0x001ee20000100800 */
[----:B------:R-:W-:Y:S01]  /*165a0*/  IMAD.MOV.U32 R25, RZ, RZ, R29 ;  /* 0x000000ffff197224 */ /* 0x000fe200078e001d */
[----:B--2---:R-:W-:-:S02]  /*165b0*/  MOV R2, R13 ;  /* 0x0000000d00027202 */ /* 0x004fc40000000f00 */
[----:B------:R-:W2:Y:S04]  /*165c0*/  LDL.LU R29, [R1+0x1ee8] ;  /* 0x001ee800011d7983 */ /* 0x000ea80000300800 */
[----:B------:R-:W4:Y:S01]  /*165d0*/  LDL.LU.64 R14, [R1+0x1ee0] ;  /* 0x001ee000010e7983 */ /* 0x000f220000300a00 */
[C---:B---3--:R-:W-:Y:S08]  /*165e0*/  HMMA.16816.F32 R8, R16.reuse, R24, R8 ;  /* 0x000000181008723c */ /* 0x048ff00000001808 */
[----:B------:R-:W-:Y:S01]  /*165f0*/  HMMA.16816.F32 R16, R16, R12, R4 ;  /* 0x0000000c1010723c */ /* 0x000fe20000001804 */
[----:B------:R-:W-:Y:S01]  /*16600*/  MOV R24, R12 ;  /* 0x0000000c00187202 */ /* 0x000fe20000000f00 */
[----:B------:R-:W0:Y:S04]  /*16610*/  LDSM.16.MT88.4 R4, [R3+UR6+0x27800] ;  /* 0x027800060304783b */ /* 0x000e280008004200 */
[----:B------:R-:W4:-:S13]  /*16620*/  LDL.LU.64 R12, [R1+0x1ed8] ;  /* 0x001ed800010c7983 */ /* 0x000f1a0000300a00 */
[----:B------:R-:W-:Y:S04]  /*16630*/  STL.64 [R1+0x1eb0], R18 ;  /* 0x001eb01201007387 */ /* 0x000fe80000100a00 */
[----:B------:R1:W-:Y:S04]  /*16640*/  STL.64 [R1+0x1ea8], R16 ;  /* 0x001ea81001007387 */ /* 0x0003e80000100a00 */
[----:B-1----:R-:W4:Y:S04]  /*16650*/  LDL.LU.64 R16, [R1+0x60] ;  /* 0x0000600001107983 */ /* 0x002f280000300a00 */
[----:B------:R-:W3:Y:S01]  /*16660*/  LDL.LU.64 R18, [R1+0x68] ;  /* 0x0000680001127983 */ /* 0x000ee20000300a00 */
[----:B----4-:R-:W-:-:S15]  /*16670*/  HMMA.16816.F32 R20, R12, R16, R20 ;  /* 0x000000100c14723c */ /* 0x010fde0000001814 */
[----:B------:R-:W-:-:S04]  /*16680*/  NOP ;  /* 0x0000000000007918 */ /* 0x000fc80000000000 */
[----:B------:R-:W-:Y:S04]  /*16690*/  STL [R1+0x1ea4], R22 ;  /* 0x001ea41601007387 */ /* 0x000fe80000100800 */
[----:B------:R-:W-:Y:S04]  /*166a0*/  STL [R1+0x1ea0], R23 ;  /* 0x001ea01701007387 */ /* 0x000fe80000100800 */
[----:B0-----:R-:W-:Y:S04]  /*166b0*/  STL.64 [R1+0x1e68], R6 ;  /* 0x001e680601007387 */ /* 0x001fe80000100a00 */
[----:B------:R0:W-:Y:S02]  /*166c0*/  STL.64 [R1+0x1e60], R4 ;  /* 0x001e600401007387 */ /* 0x0001e40000100a00 */
[----:B0-----:R-:W-:-:S02]  /*166d0*/  IMAD.MOV.U32 R4, RZ, RZ, R24 ;  /* 0x000000ffff047224 */ /* 0x001fc400078e0018 */
[----:B--2---:R-:W0:Y:S01]  /*166e0*/  LDSM.16.M88.4 R24, [R29+UR6+0x380] ;  /* 0x000380061d18783b */ /* 0x004e220008000200 */
[----:B------:R-:W-:Y:S01]  /*166f0*/  MOV R6, R28 ;  /* 0x0000001c00067202 */ /* 0x000fe20000000f00 */
[----:B------:R-:W-:Y:S01]  /*16700*/  IMAD.MOV.U32 R7, RZ, RZ, R0 ;  /* 0x000000ffff077224 */ /* 0x000fe200078e0000 */
[----:B0-----:R-:W-:Y:S01]  /*16710*/  MOV R28, R26 ;  /* 0x0000001a001c7202 */ /* 0x001fe20000000f00 */
[----:B------:R-:W-:Y:S01]  /*16720*/  STL.64 [R1+0x40], R24 ;  /* 0x0000401801007387 */ /* 0x000fe20000100a00 */
[----:B------:R-:W-:-:S03]  /*16730*/  MOV R0, R27 ;  /* 0x0000001b00007202 */ /* 0x000fc60000000f00 */
[----:B------:R0:W1:Y:S04]  /*16740*/  LDSM.16.M88.4 R24, [R29+UR6+0x10380] ;  /* 0x010380061d18783b */ /* 0x0000680008000200 */
[----:B------:R-:W-:Y:S01]  /*16750*/  STL [R1+0x1e88], R0 ;  /* 0x001e880001007387 */ /* 0x000fe20000100800 */
[----:B0-----:R-:W-:-:S03]  /*16760*/  LOP3.LUT R29, R3, 0x20, RZ, 0x3c, !PT ;  /* 0x00000020031d7812 */ /* 0x001fc600078e3cff */
[----:B------:R-:W-:Y:S04]  /*16770*/  STL [R1+0x1e84], R28 ;  /* 0x001e841c01007387 */ /* 0x000fe80000100800 */
[----:B-1----:R-:W-:Y:S04]  /*16780*/  STL.64 [R1+0x50], R24 ;  /* 0x0000501801007387 */ /* 0x002fe80000100a00 */
[----:B------:R-:W-:Y:S04]  /*16790*/  STL.64 [R1+0x58], R26 ;  /* 0x0000581a01007387 */ /* 0x000fe80000100a00 */
[----:B------:R-:W0:Y:S01]  /*167a0*/  LDSM.16.MT88.4 R24, [R29+UR6+0x27800] ;  /* 0x027800061d18783b */ /* 0x000e220008004200 */
[----:B------:R-:W-:-:S02]  /*167b0*/  MOV R5, R2 ;  /* 0x0000000200057202 */ /* 0x000fc40000000f00 */
[----:B0-----:R-:W-:Y:S01]  /*167c0*/  MOV R28, R26 ;  /* 0x0000001a001c7202 */ /* 0x001fe20000000f00 */
[----:B------:R0:W-:Y:S01]  /*167d0*/  STL [R1+0x10], R24 ;  /* 0x0000101801007387 */ /* 0x0001e20000100800 */
[----:B------:R-:W-:Y:S01]  /*167e0*/  MOV R2, R27 ;  /* 0x0000001b00027202 */ /* 0x000fe20000000f00 */
[----:B------:R-:W-:Y:S02]  /*167f0*/  IMAD.MOV.U32 R0, RZ, RZ, R25 ;  /* 0x000000ffff007224 */ /* 0x000fe400078e0019 */
[----:B------:R-:W2:Y:S04]  /*16800*/  LDL.LU.64 R26, [R1+0x1ed0] ;  /* 0x001ed000011a7983 */ /* 0x000ea80000300a00 */
[----:B0-----:R-:W2:Y:S02]  /*16810*/  LDL.LU.64 R24, [R1+0x1ec8] ;  /* 0x001ec80001187983 */ /* 0x001ea40000300a00 */
[----:B--2---:R-:W-:Y:S02]  /*16820*/  HMMA.16816.F32 R24, R12, R4, R24 ;  /* 0x000000040c18723c */ /* 0x004fe40000001818 */
[----:B------:R-:W3:Y:S04]  /*16830*/  LDL.LU.64 R14, [R1+0x1ec0] ;  /* 0x001ec000010e7983 */ /* 0x000ee80000300a00 */
[----:B------:R-:W3:-:S13]  /*16840*/  LDL.LU.64 R12, [R1+0x1eb8] ;  /* 0x001eb800010c7983 */ /* 0x000eda0000300a00 */
[----:B------:R-:W-:Y:S01]  /*16850*/  IMAD.MOV.U32 R22, RZ, RZ, R24 ;  /* 0x000000ffff167224 */ /* 0x000fe200078e0018 */
[----:B------:R-:W-:Y:S01]  /*16860*/  MOV R23, R25 ;  /* 0x0000001900177202 */ /* 0x000fe20000000f00 */
[----:B------:R-:W-:Y:S01]  /*16870*/  IMAD.MOV.U32 R4, RZ, RZ, R27 ;  /* 0x000000ffff047224 */ /* 0x000fe200078e001b */
[----:B------:R-:W-:Y:S02]  /*16880*/  MOV R5, R26 ;  /* 0x0000001a00057202 */ /* 0x000fe40000000f00 */
[----:B---3--:R-:W-:Y:S01]  /*16890*/  HMMA.16816.F32 R24, R12, R18, R8 ;  /* 0x000000120c18723c */ /* 0x008fe20000001808 */
[----:B------:R-:W-:Y:S02]  /*168a0*/  MOV R9, R18 ;  /* 0x0000001200097202 */ /* 0x000fe40000000f00 */
[----:B------:R-:W-:Y:S02]  /*168b0*/  MOV R8, R19 ;  /* 0x0000001300087202 */ /* 0x000fe40000000f00 */
[----:B------:R-:W2:Y:S04]  /*168c0*/  LDL.LU.64 R18, [R1+0x1eb0] ;  /* 0x001eb00001127983 */ /* 0x000ea80000300a00 */
[----:B------:R-:W2:Y:S10]  /*168d0*/  LDL.LU.64 R16, [R1+0x1ea8] ;  /* 0x001ea80001107983 */ /* 0x000eb40000300a00 */
[----:B------:R0:W-:Y:S04]  /*168e0*/  STL.64 [R1+0x1e78], R26 ;  /* 0x001e781a01007387 */ /* 0x0001e80000100a00 */
[----:B------:R1:W-:Y:S01]  /*168f0*/  STL.64 [R1+0x1e70], R24 ;  /* 0x001e701801007387 */ /* 0x0003e20000100a00 */
[----:B0-----:R-:W-:-:S02]  /*16900*/  MOV R26, R5 ;  /* 0x00000005001a7202 */ /* 0x001fc40000000f00 */
[----:B------:R-:W-:Y:S02]  /*16910*/  MOV R27, R4 ;  /* 0x00000004001b7202 */ /* 0x000fe40000000f00 */
[----:B-1----:R-:W-:Y:S01]  /*16920*/  MOV R24, R22 ;  /* 0x0000001600187202 */ /* 0x002fe20000000f00 */
[----:B------:R-:W-:Y:S01]  /*16930*/  IMAD.MOV.U32 R25, RZ, RZ, R23 ;  /* 0x000000ffff197224 */ /* 0x000fe200078e0017 */
[----:B------:R-:W3:Y:S04]  /*16940*/  LDL.LU R22, [R1+0x1ea4] ;  /* 0x001ea40001167983 */ /* 0x000ee80000300800 */
[----:B------:R-:W3:Y:S04]  /*16950*/  LDL.LU R23, [R1+0x1ea0] ;  /* 0x001ea00001177983 */ /* 0x000ee80000300800 */
[----:B------:R-:W-:Y:S04]  /*16960*/  STL.64 [R1+0x1e98], R26 ;  /* 0x001e981a01007387 */ /* 0x000fe80000100a00 */
[----:B------:R0:W-:Y:S04]  /*16970*/  STL.64 [R1+0x1e90], R24 ;  /* 0x001e901801007387 */ /* 0x0001e80000100a00 */
[----:B0-----:R-:W4:Y:S04]  /*16980*/  LDL.LU.64 R24, [R1+0x30] ;  /* 0x0000300001187983 */ /* 0x001f280000300a00 */
[----:B------:R-:W3:Y:S01]  /*16990*/  LDL.LU.64 R26, [R1+0x38] ;  /* 0x00003800011a7983 */ /* 0x000ee20000300a00 */
[----:B------:R-:W-:Y:S01]  /*169a0*/  IMAD.MOV.U32 R10, RZ, RZ, R9 ;  /* 0x000000ffff0a7224 */ /* 0x000fe200078e0009 */
[----:B------:R-:W-:Y:S01]  /*169b0*/  MOV R11, R8 ;  /* 0x00000008000b7202 */ /* 0x000fe20000000f00 */
[----:B--2---:R-:W-:-:S15]  /*169c0*/  HMMA.16816.F32 R16, R12, R6, R16 ;  /* 0x000000060c10723c */ /* 0x004fde0000001810 */
[----:B------:R-:W-:-:S04]  /*169d0*/  NOP ;  /* 0x0000000000007918 */ /* 0x000fc80000000000 */
[----:B------:R-:W-:Y:S01]  /*169e0*/  IMAD.MOV.U32 R13, RZ, RZ, R16 ;  /* 0x000000ffff0d7224 */ /* 0x000fe200078e0010 */
[----:B------:R-:W-:Y:S02]  /*169f0*/  MOV R12, R17 ;  /* 0x00000011000c7202 */ /* 0x000fe40000000f00 */
[----:B----4-:R-:W-:Y:S02]  /*16a00*/  MOV R17, R24 ;  /* 0x0000001800117202 */ /* 0x010fe40000000f00 */
[----:B------:R-:W-:Y:S01]  /*16a10*/  MOV R16, R25 ;  /* 0x0000001900107202 */ /* 0x000fe20000000f00 */
[----:B---3--:R-:W-:Y:S01]  /*16a20*/  HMMA.16816.F32 R8, R24, R10, R20 ;  /* 0x0000000a1808723c */ /* 0x008fe20000001814 */
[----:B------:R-:W-:Y:S01]  /*16a30*/  IMAD.MOV.U32 R15, RZ, RZ, R26 ;  /* 0x000000ffff0f7224 */ /* 0x000fe200078e001a */
[----:B------:R-:W-:Y:S02]  /*16a40*/  MOV R14, R27 ;  /* 0x0000001b000e7202 */ /* 0x000fe40000000f00 */
[----:B------:R-:W2:Y:S04]  /*16a50*/  LDL.LU.64 R26, [R1+0x1e98] ;  /* 0x001e9800011a7983 */ /* 0x000ea80000300a00 */
[----:B------:R-:W2:Y:S01]  /*16a60*/  LDL.LU.64 R24, [R1+0x1e90] ;  /* 0x001e900001187983 */ /* 0x000ea20000300a00 */
[----:B------:R-:W-:-:S02]  /*16a70*/  MOV R22, R15 ;  /* 0x0000000f00167202 */ /* 0x000fc40000000f00 */
[----:B------:R-:W-:-:S08]  /*16a80*/  MOV R23, R14 ;  /* 0x0000000e00177202 */ /* 0x000fd00000000f00 */
[----:B------:R-:W-:Y:S04]  /*16a90*/  STL.64 [R1+0x1e58], R10 ;  /* 0x001e580a01007387 */ /* 0x000fe80000100a00 */
[----:B------:R0:W-:Y:S01]  /*16aa0*/  STL.64 [R1+0x1e50], R8 ;  /* 0x001e500801007387 */ /* 0x0001e20000100a00 */
[----:B------:R-:W-:Y:S01]  /*16ab0*/  MOV R5, R18 ;  /* 0x0000001200057202 */ /* 0x000fe20000000f00 */
[----:B------:R-:W-:Y:S01]  /*16ac0*/  IMAD.MOV.U32 R4, RZ, RZ, R19 ;  /* 0x000000ffff047224 */ /* 0x000fe200078e0013 */
[----:B------:R-:W-:Y:S01]  /*16ad0*/  MOV R20, R17 ;  /* 0x0000001100147202 */ /* 0x000fe20000000f00 */
[----:B------:R-:W-:Y:S02]  /*16ae0*/  IMAD.MOV.U32 R21, RZ, RZ, R16 ;  /* 0x000000ffff157224 */ /* 0x000fe400078e0010 */
[----:B------:R-:W-:Y:S01]  /*16af0*/  LDSM.16.MT88.4 R16, [R29+UR6+0x27c00] ;  /* 0x027c00061d10783b */ /* 0x000fe20008004200 */
[----:B0-----:R-:W-:Y:S01]  /*16b00*/  IMAD.MOV.U32 R8, RZ, RZ, R13 ;  /* 0x000000ffff087224 */ /* 0x001fe200078e000d */
[----:B------:R-:W-:-:S02]  /*16b10*/  MOV R9, R12 ;  /* 0x0000000c00097202 */ /* 0x000fc40000000f00 */
[----:B------:R-:W0:Y:S01]  /*16b20*/  LDSM.16.MT88.4 R12, [R3+UR6+0x27c00] ;  /* 0x027c0006030c783b */ /* 0x000e220008004200 */
[----:B------:R-:W-:Y:S01]  /*16b30*/  MOV R10, R5 ;  /* 0x00000005000a7202 */ /* 0x000fe20000000f00 */
[----:B------:R-:W-:Y:S02]  /*16b40*/  IMAD.MOV.U32 R11, RZ, RZ, R4 ;  /* 0x000000ffff0b7224 */ /* 0x000fe400078e0004 */
[----:B0-----:R0:W-:Y:S04]  /*16b50*/  STL.64 [R1+0x1e38], R14 ;  /* 0x001e380e01007387 */ /* 0x0011e80000100a00 */
[----:B------:R1:W-:Y:S01]  /*16b60*/  STL.64 [R1+0x1e30], R12 ;  /* 0x001e300c01007387 */ /* 0x0003e20000100a00 */
[----:B0-----:R-:W-:Y:S01]  /*16b70*/  MOV R14, R28 ;  /* 0x0000001c000e7202 */ /* 0x001fe20000000f00 */
[----:B------:R-:W-:-:S02]  /*16b80*/  IMAD.MOV.U32 R15, RZ, RZ, R2 ;  /* 0x000000ffff0f7224 */ /* 0x000fc400078e0002 */
[----:B-1----:R-:W3:Y:S01]  /*16b90*/  LDL.LU R12, [R1+0x10] ;  /* 0x00001000010c7983 */ /* 0x002ee20000300800 */
[----:B------:R-:W-:-:S03]  /*16ba0*/  MOV R13, R0 ;  /* 0x00000000000d7202 */ /* 0x000fc60000000f00 */
[----:B------:R-:W4:Y:S04]  /*16bb0*/  LDL.LU R0, [R1+0x1e88] ;  /* 0x001e880001007983 */ /* 0x000f280000300800 */
[----:B------:R-:W5:Y:S04]  /*16bc0*/  LDL.LU R28, [R1+0x1e84] ;  /* 0x001e8400011c7983 */ /* 0x000f680000300800 */
[----:B------:R-:W3:Y:S04]  /*16bd0*/  LDL.LU R2, [R1+0x1e80] ;  /* 0x001e800001027983 */ /* 0x000ee80000300800 */
[----:B------:R-:W-:Y:S04]  /*16be0*/  STL.64 [R1+0x1e28], R18 ;  /* 0x001e281201007387 */ /* 0x000fe80000100a00 */
[----:B------:R0:W-:Y:S04]  /*16bf0*/  STL.64 [R1+0x1e20], R16 ;  /* 0x001e201001007387 */ /* 0x0001e80000100a00 */
[----:B0-----:R-:W3:Y:S04]  /*16c00*/  LDL.LU.64 R16, [R1+0x50] ;  /* 0x0000500001107983 */ /* 0x001ee80000300a00 */
[----:B------:R-:W3:Y:S01]  /*16c10*/  LDL.LU.64 R18, [R1+0x58] ;  /* 0x0000580001127983 */ /* 0x000ee20000300a00 */
[----:B--2---:R-:W-:Y:S03]  /*16c20*/  HMMA.16816.F32 R20, R20, R6, R24 ;  /* 0x000000061414723c */ /* 0x004fe60000001818 */
[----:B------:R-:W2:Y:S04]  /*16c30*/  LDL.LU.64 R26, [R1+0x1e78] ;  /* 0x001e7800011a7983 */ /* 0x000ea80000300a00 */
[----:B------:R-:W2:Y:S04]  /*16c40*/  LDL.LU.64 R24, [R1+0x1e70] ;  /* 0x001e700001187983 */ /* 0x000ea80000300a00 */
[----:B------:R-:W2:Y:S04]  /*16c50*/  LDL.LU.64 R6, [R1+0x1e68] ;  /* 0x001e680001067983 */ /* 0x000ea80000300a00 */
[----:B------:R-:W2:Y:S04]  /*16c60*/  LDL.LU.64 R4, [R1+0x1e60] ;  /* 0x001e600001047983 */ /* 0x000ea80000300a00 */
[----:B------:R-:W-:Y:S04]  /*16c70*/  STL.64 [R1+0x1e48], R22 ;  /* 0x001e481601007387 */ /* 0x000fe80000100a00 */
[----:B------:R0:W-:Y:S04]  /*16c80*/  STL.64 [R1+0x1e40], R20 ;  /* 0x001e401401007387 */ /* 0x0001e80000100a00 */
[----:B0-----:R-:W2:Y:S04]  /*16c90*/  LDL.LU R20, [R1+0x40] ;  /* 0x0000400001147983 */ /* 0x001ea80000300800 */
[----:B------:R-:W2:Y:S01]  /*16ca0*/  LDL.LU R21, [R1+0x44] ;  /* 0x0000440001157983 */ /* 0x000ea20000300800 */
[----:B------:R-:W-:Y:S01]  /*16cb0*/  BAR.SYNC.DEFER_BLOCKING 0x0 ;  /* 0x0000000000007b1d */ /* 0x000fe20000010000 */
[C---:B--2---:R-:W-:Y:S08]  /*16cc0*/  HMMA.16816.F32 R24, R4.reuse, R20, R24 ;  /* 0x000000140418723c */ /* 0x044ff00000001818 */
[----:B---3--:R-:W-:Y:S01]  /*16cd0*/  HMMA.16816.F32 R4, R4, R16, R8 ;  /* 0x000000100404723c */ /* 0x008fe20000001808 */
[----:B------:R-:W2:Y:S04]  /*16ce0*/  LDL.LU.64 R10, [R1+0x1e58] ;  /* 0x001e5800010a7983 */ /* 0x000ea80000300a00 */
[----:B------:R-:W2:Y:S04]  /*16cf0*/  LDL.LU.64 R8, [R1+0x1e50] ;  /* 0x001e500001087983 */ /* 0x000ea80000300a00 */
[----:B------:R-:W3:Y:S01]  /*16d00*/  LDL.LU.64 R22, [R1+0x1e48] ;  /* 0x001e480001167983 */ /* 0x000ee20000300a00 */
[C---:B--2---:R-:W-:Y:S03]  /*16d10*/  HMMA.16816.F32 R8, R12.reuse, R20, R8 ;  /* 0x000000140c08723c */ /* 0x044fe60000001808 */
[----:B------:R-:W3:Y:S05]  /*16d20*/  LDL.LU.64 R20, [R1+0x1e40] ;  /* 0x001e400001147983 */ /* 0x000eea0000300a00 */
[----:B---3--:R-:W-:Y:S01]  /*16d30*/  HMMA.16816.F32 R20, R12, R16, R20 ;  /* 0x000000100c14723c */ /* 0x008fe20000001814 */
[----:B------:R-:W2:Y:S04]  /*16d40*/  LDL.LU.64 R14, [R1+0x1e38] ;  /* 0x001e3800010e7983 */ /* 0x000ea80000300a00 */
[----:B------:R-:W2:Y:S01]  /*16d50*/  LDL.LU.64 R12, [R1+0x1e30] ;  /* 0x001e3000010c7983 */ /* 0x000ea20000300a00 */
[----:B------:R-:W-:-:S13]  /*16d60*/  IMAD.MOV.U32 R3, RZ, RZ, R18 ;  /* 0x000000ffff037224 */ /* 0x000fda00078e0012 */
[----:B------:R4:W-:Y:S04]  /*16d70*/  STL.64 [R1+0x1e18], R22 ;  /* 0x001e181601007387 */ /* 0x0009e80000100a00 */
[----:B------:R0:W-:Y:S01]  /*16d80*/  STL.64 [R1+0x1e10], R20 ;  /* 0x001e101401007387 */ /* 0x0001e20000100a00 */
[----:B----4-:R-:W-:Y:S02]  /*16d90*/  MOV R23, R0 ;  /* 0x0000000000177202 */ /* 0x010fe40000000f00 */
[----:B------:R-:W-:Y:S01]  /*16da0*/  MOV R0, R19 ;  /* 0x0000001300007202 */ /* 0x000fe20000000f00 */
[----:B--2---:R-:W-:Y:S01]  /*16db0*/  HMMA.16816.F32 R4, R12, R18, R4 ;  /* 0x000000120c04723c */ /* 0x004fe20000001804 */
[----:B------:R-:W2:Y:S04]  /*16dc0*/  LDL.LU.64 R18, [R1+0x1e28] ;  /* 0x001e280001127983 */ /* 0x000ea80000300a00 */
[----:B------:R-:W2:Y:S01]  /*16dd0*/  LDL.LU.64 R16, [R1+0x1e20] ;  /* 0x001e200001107983 */ /* 0x000ea20000300a00 */
[----:B-----5:R-:W-:-:S07]  /*16de0*/  MOV R22, R28 ;  /* 0x0000001c00167202 */ /* 0x020fce0000000f00 */
[-C--:B------:R-:W-:Y:S08]  /*16df0*/  HMMA.16816.F32 R24, R12, R22.reuse, R24 ;  /* 0x000000160c18723c */ /* 0x080ff00000001818 */
[----:B--2---:R-:W-:Y:S01]  /*16e00*/  HMMA.16816.F32 R8, R16, R22, R8 ;  /* 0x000000161008723c */ /* 0x004fe20000001808 */
[----:B------:R-:W2:Y:S04]  /*16e10*/  LDL.LU.64 R22, [R1+0x1e18] ;  /* 0x001e180001167983 */ /* 0x000ea80000300a00 */
[----:B0-----:R-:W2:Y:S01]  /*16e20*/  LDL.LU.64 R20, [R1+0x1e10] ;  /* 0x001e100001147983 */ /* 0x001ea20000300a00 */
[----:B------:R-:W-:Y:S01]  /*16e30*/  MOV R14, R3 ;  /* 0x00000003000e7202 */ /* 0x000fe20000000f00 */
[----:B------:R-:W-:-:S04]  /*16e40*/  IMAD.MOV.U32 R15, RZ, RZ, R0 ;  /* 0x000000ffff0f7224 */ /* 0x000fc800078e0000 */
[----:B------:R-:W-:Y:S01]  /*16e50*/  FMUL R12, R26, UR9 ;  /* 0x000000091a0c7c20 */ /* 0x000fe20008400000 */
[----:B------:R-:W-:-:S07]  /*16e60*/  FMUL R3, R24, UR9 ;  /* 0x0000000918037c20 */ /* 0x000fce0008400000 */
[----:B------:R-:W-:Y:S01]  /*16e70*/  FMUL R13, R8, UR9 ;  /* 0x00000009080d7c20 */ /* 0x000fe20008400000 */
[----:B------:R-:W0:Y:S02]  /*16e80*/  S2R R0, SR_TID.X ;  /* 0x0000000000007919 */ /* 0x000e240000002100 */
[----:B0-----:R-:W-:Y:S01]  /*16e90*/  LOP3.LUT R29, R0, 0xff, RZ, 0xc0, !PT ;  /* 0x000000ff001d7812 */ /* 0x001fe200078ec0ff */
[----:B--2---:R-:W-:Y:S01]  /*16ea0*/  HMMA.16816.F32 R20, R16, R14, R20 ;  /* 0x0000000e1014723c */ /* 0x004fe20000001814 */
[----:B------:R-:W-:Y:S01]  /*16eb0*/  FMUL R16, R27, UR9 ;  /* 0x000000091b107c20 */ /* 0x000fe20008400000 */
[----:B------:R-:W-:Y:S01]  /*16ec0*/  FMUL R17, R6, UR9 ;  /* 0x0000000906117c20 */ /* 0x000fe20008400000 */
[----:B------:R-:W-:Y:S01]  /*16ed0*/  FMUL R14, R9, UR9 ;  /* 0x00000009090e7c20 */ /* 0x000fe20008400000 */
[----:B------:R-:W-:Y:S01]  /*16ee0*/  FMUL R18, R25, UR9 ;  /* 0x0000000919127c20 */ /* 0x000fe20008400000 */
[----:B------:R-:W-:Y:S02]  /*16ef0*/  FMUL R19, R4, UR9 ;  /* 0x0000000904137c20 */ /* 0x000fe40008400000 */
[----:B------:R-:W-:Y:S01]  /*16f00*/  FMNMX3 R12, R12, R16, R17, !PT ;  /* 0x000000100c0c7276 */ /* 0x000fe20007800011 */
[----:B------:R-:W-:-:S02]  /*16f10*/  FMUL R17, R5, UR9 ;  /* 0x0000000905117c20 */ /* 0x000fc40008400000 */
[----:B------:R-:W-:-:S09]  /*16f20*/  FMNMX3 R3, R3, R18, R19, !PT ;  /* 0x0000001203037276 */ /* 0x000fd20007800013 */
[----:B------:R-:W-:Y:S01]  /*16f30*/  FMUL R15, R20, UR9 ;  /* 0x00000009140f7c20 */ /* 0x000fe20008400000 */
[----:B------:R-:W-:-:S04]  /*16f40*/  FMUL R16, R22, UR9 ;  /* 0x0000000916107c20 */ /* 0x000fc80008400000 */
[----:B------:R-:W-:Y:S01]  /*16f50*/  FMNMX3 R13, R13, R14, R15, !PT ;  /* 0x0000000e0d0d7276 */ /* 0x000fe2000780000f */
[----:B------:R-:W-:Y:S01]  /*16f60*/  FMUL R14, R10, UR9 ;  /* 0x000000090a0e7c20 */ /* 0x000fe20008400000 */
[----:B------:R-:W-:Y:S01]  /*16f70*/  FMUL R15, R11, UR9 ;  /* 0x000000090b0f7c20 */ /* 0x000fe20008400000 */
[----:B------:R-:W-:Y:S01]  /*16f80*/  FMUL R18, R7, UR9 ;  /* 0x0000000907127c20 */ /* 0x000fe20008400000 */
[----:B------:R-:W-:Y:S01]  /*16f90*/  FMUL R28, R23, UR9 ;  /* 0x00000009171c7c20 */ /* 0x000fe20008400000 */
[----:B------:R-:W-:Y:S02]  /*16fa0*/  FMNMX R3, R17, R3, !PT ;  /* 0x0000000311037209 */ /* 0x000fe40007800000 */
[----:B------:R-:W-:Y:S02]  /*16fb0*/  FMNMX3 R14, R14, R15, R16, !PT ;  /* 0x0000000f0e0e7276 */ /* 0x000fe40007800010 */
[----:B------:R-:W-:Y:S02]  /*16fc0*/  FMNMX R12, R18, R12, !PT ;  /* 0x0000000c120c7209 */ /* 0x000fe40007800000 */
[----:B------:R-:W-:Y:S01]  /*16fd0*/  FMNMX R14, R28, R14, !PT ;  /* 0x0000000e1c0e7209 */ /* 0x000fe20007800000 */
[----:B------:R-:W0:Y:S04]  /*16fe0*/  SHFL.BFLY PT, R18, R3, 0x2, 0x1f ;  /* 0x0c401f0003127f89 */ /* 0x000e2800000e0000 */
[----:B------:R-:W1:Y:S01]  /*16ff0*/  SHFL.BFLY PT, R15, R14, 0x2, 0x1f ;  /* 0x0c401f000e0f7f89 */ /* 0x000e6200000e0000 */
[----:B------:R-:W-:Y:S01]  /*17000*/  FMUL R19, R21, UR9 ;  /* 0x0000000915137c20 */ /* 0x000fe20008400000 */
[----:B------:R-:W-:-:S02]  /*17010*/  SHF.L.U32 R28, R2, 0x3, RZ ;  /* 0x00000003021c7819 */ /* 0x000fc400000006ff */
[----:B0-----:R-:W-:Y:S02]  /*17020*/  FMNMX R3, R3, R18, !PT ;  /* 0x0000001203037209 */ /* 0x001fe40007800000 */
[----:B-1----:R-:W-:-:S03]  /*17030*/  FMNMX R14, R14, R15, !PT ;  /* 0x0000000f0e0e7209 */ /* 0x002fc60007800000 */
[----:B------:R-:W0:Y:S01]  /*17040*/  SHFL.BFLY PT, R15, R3, 0x1, 0x1f ;  /* 0x0c201f00030f7f89 */ /* 0x000e2200000e0000 */
[----:B------:R-:W-:Y:S02]  /*17050*/  FMNMX R13, R19, R13, !PT ;  /* 0x0000000d130d7209 */ /* 0x000fe40007800000 */
[----:B------:R-:W-:Y:S02]  /*17060*/  SHF.R.U32.HI R19, RZ, 0x3, R29 ;  /* 0x00000003ff137819 */ /* 0x000fe4000001161d */
[----:B------:R-:W-:Y:S02]  /*17070*/  LOP3.LUT R0, R28, 0xe0, RZ, 0xc0, !PT ;  /* 0x000000e01c007812 */ /* 0x000fe400078ec0ff */
[----:B------:R-:W-:Y:S02]  /*17080*/  LOP3.LUT R19, R19, 0x1c, RZ, 0xc0, !PT ;  /* 0x0000001c13137812 */ /* 0x000fe400078ec0ff */
[----:B------:R-:W-:-:S05]  /*17090*/  IADD3 R28, PT, PT, R0, UR6, RZ ;  /* 0x00000006001c7c10 */ /* 0x000fca000fffe0ff */
[----:B------:R-:W-:Y:S01]  /*170a0*/  IMAD.IADD R19, R28, 0x1, R19 ;  /* 0x000000011c137824 */ /* 0x000fe200078e0213 */
[----:B0-----:R-:W-:-:S05]  /*170b0*/  FMNMX R3, R3, R15, !PT ;  /* 0x0000000f03037209 */ /* 0x001fca0007800000 */
[----:B------:R0:W-:Y:S02]  /*170c0*/  @!P1 STS [R19], R3 ;  /* 0x0000000313009388 */ /* 0x0001e40000000800 */
[----:B0-----:R-:W-:Y:S02]  /*170d0*/  LEA R3, R29, UR6, 0x2 ;  /* 0x000000061d037c11 */ /* 0x001fe4000f8e10ff */
[----:B------:R-:W2:Y:S04]  /*170e0*/  LDL.LU R29, [R1+0x51c] ;  /* 0x00051c00011d7983 */ /* 0x000ea80000300800 */
[----:B------:R-:W0:Y:S04]  /*170f0*/  SHFL.BFLY PT, R17, R12, 0x2, 0x1f ;  /* 0x0c401f000c117f89 */ /* 0x000e2800000e0000 */
[----:B------:R-:W1:Y:S04]  /*17100*/  SHFL.BFLY PT, R16, R13, 0x2, 0x1f ;  /* 0x0c401f000d107f89 */ /* 0x000e6800000e0000 */
[----:B------:R-:W3:Y:S01]  /*17110*/  SHFL.BFLY PT, R18, R14, 0x1, 0x1f ;  /* 0x0c201f000e127f89 */ /* 0x000ee200000e0000 */
[----:B0-----:R-:W-:-:S02]  /*17120*/  FMNMX R12, R12, R17, !PT ;  /* 0x000000110c0c7209 */ /* 0x001fc40007800000 */
[----:B-1----:R-:W-:-:S03]  /*17130*/  FMNMX R13, R13, R16, !PT ;  /* 0x000000100d0d7209 */ /* 0x002fc60007800000 */
[----:B------:R-:W0:Y:S04]  /*17140*/  SHFL.BFLY PT, R16, R12, 0x1, 0x1f ;  /* 0x0c201f000c107f89 */ /* 0x000e2800000e0000 */
[----:B------:R-:W1:Y:S01]  /*17150*/  SHFL.BFLY PT, R17, R13, 0x1, 0x1f ;  /* 0x0c201f000d117f89 */ /* 0x000e6200000e0000 */
[----:B---3--:R-:W-:-:S05]  /*17160*/  FMNMX R14, R14, R18, !PT ;  /* 0x000000120e0e7209 */ /* 0x008fca0007800000 */
[----:B------:R-:W-:Y:S01]  /*17170*/  @!P1 STS [R19+0x300], R14 ;  /* 0x0003000e13009388 */ /* 0x000fe20000000800 */
[----:B0-----:R-:W-:Y:S02]  /*17180*/  FMNMX R12, R12, R16, !PT ;  /* 0x000000100c0c7209 */ /* 0x001fe40007800000 */
[----:B-1----:R-:W-:-:S03]  /*17190*/  FMNMX R13, R13, R17, !PT ;  /* 0x000000110d0d7209 */ /* 0x002fc60007800000 */
[----:B------:R-:W-:Y:S04]  /*171a0*/  @!P1 STS [R19+0x100], R12 ;  /* 0x0001000c13009388 */ /* 0x000fe80000000800 */
[----:B------:R-:W-:Y:S01]  /*171b0*/  @!P1 STS [R19+0x200], R13 ;  /* 0x0002000d13009388 */ /* 0x000fe20000000800 */
[----:B------:R-:W-:Y:S06]  /*171c0*/  BAR.SYNC.DEFER_BLOCKING 0x0 ;  /* 0x0000000000007b1d */ /* 0x000fec0000010000 */
[----:B------:R-:W3:Y:S04]  /*171d0*/  LDL.LU R17, [R1+0x528] ;  /* 0x0005280001117983 */ /* 0x000ee80000300800 */
[----:B------:R-:W0:Y:S04]  /*171e0*/  LDS R12, [R3] ;  /* 0x00000000030c7984 */ /* 0x000e280000000800 */
[----:B0-----:R-:W0:Y:S02]  /*171f0*/  SHFL.BFLY PT, R13, R12, 0x4, 0x1f ;  /* 0x0c801f000c0d7f89 */ /* 0x001e2400000e0000 */
[----:B0-----:R-:W-:-:S05]  /*17200*/  FMNMX R13, R12, R13, !PT ;  /* 0x0000000d0c0d7209 */ /* 0x001fca0007800000 */
[----:B------:R-:W0:Y:S02]  /*17210*/  SHFL.BFLY PT, R12, R13, 0x2, 0x1f ;  /* 0x0c401f000d0c7f89 */ /* 0x000e2400000e0000 */
[----:B0-----:R-:W-:-:S05]  /*17220*/  FMNMX R12, R13, R12, !PT ;  /* 0x0000000c0d0c7209 */ /* 0x001fca0007800000 */
[----:B------:R-:W0:Y:S02]  /*17230*/  SHFL.BFLY PT, R13, R12, 0x1, 0x1f ;  /* 0x0c201f000c0d7f89 */ /* 0x000e2400000e0000 */
[----:B0-----:R-:W-:-:S05]  /*17240*/  FMNMX R13, R12, R13, !PT ;  /* 0x0000000d0c0d7209 */ /* 0x001fca0007800000 */
[----:B------:R-:W-:Y:S01]  /*17250*/  @!P0 STS [R3], R13 ;  /* 0x0000000d03008388 */ /* 0x000fe20000000800 */
[----:B------:R-:W-:Y:S06]  /*17260*/  BAR.SYNC.DEFER_BLOCKING 0x0 ;  /* 0x0000000000007b1d */ /* 0x000fec0000010000 */
[----:B------:R-:W2:Y:S04]  /*17270*/  LDS R12, [R0+UR6] ;  /* 0x00000006000c7984 */ /* 0x000ea80008000800 */
[----:B------:R-:W-:Y:S04]  /*17280*/  STL [R1+0x1e08], R19 ;  /* 0x001e081301007387 */ /* 0x000fe80000100800 */
[----:B------:R0:W-:Y:S04]  /*17290*/  STL [R1+0x1e0c], R3 ;  /* 0x001e0c0301007387 */ /* 0x0001e80000100800 */
[----:B------:R-:W3:Y:S01]  /*172a0*/  LDS R13, [R0+UR6+0x100] ;  /* 0x00010006000d7984 */ /* 0x000ee20008000800 */
[----:B--2---:R-:W-:-:S03]  /*172b0*/  FMNMX R18, R12, R29, !PT ;  /* 0x0000001d0c127209 */ /* 0x004fc60007800000 */
[----:B------:R-:W1:Y:S02]  /*172c0*/  LDS R12, [R0+UR6+0x200] ;  /* 0x00020006000c7984 */ /* 0x000e640008000800 */
[----:B------:R-:W-:Y:S02]  /*172d0*/  FFMA R14, R24, UR9, -R18 ;  /* 0x00000009180e7c23 */ /* 0x000fe40008000812 */
[----:B------:R-:W-:Y:S04]  /*172e0*/  STL [R1+0x2d4], R18 ;  /* 0x0002d41201007387 */ /* 0x000fe80000100800 */
[----:B------:R-:W1:Y:S01]  /*172f0*/  LDL R24, [R1+0x52c] ;  /* 0x00052c0001187983 */ /* 0x000e620000100800 */
[----:B------:R-:W-:-:S04]  /*17300*/  FMUL R14, R14, 1.4426950216293334961 ;  /* 0x3fb8aa3b0e0e7820 */ /* 0x000fc80000400000 */
[----:B0-----:R-:W0:Y:S01]  /*17310*/  MUFU.EX2 R3, R14 ;  /* 0x0000000e00037308 */ /* 0x001e220000000800 */
[----:B------:R-:W-:-:S04]  /*17320*/  FFMA R15, R25, UR9, -R18 ;  /* 0x00000009190f7c23 */ /* 0x000fc80008000812 */
[----:B------:R-:W-:Y:S01]  /*17330*/  FMUL R15, R15, 1.4426950216293334961 ;  /* 0x3fb8aa3b0f0f7820 */ /* 0x000fe20000400000 */
[----:B0-----:R0:W-:Y:S01]  /*17340*/  STL [R1+0x518], R3 ;  /* 0x0005180301007387 */ /* 0x0011e20000100800 */
[--C-:B------:R-:W-:Y:S01]  /*17350*/  FFMA R14, R4, UR9, -R18.reuse ;  /* 0x00000009040e7c23 */ /* 0x100fe20008000812 */
[----:B------:R-:W-:Y:S02]  /*17360*/  FFMA R5, R5, UR9, -R18 ;  /* 0x0000000905057c23 */ /* 0x000fe40008000812 */
[----:B------:R2:W4:Y:S01]  /*17370*/  LDS R4, [R0+UR6+0x300] ;  /* 0x0003000600047984 */ /* 0x0005220008000800 */
[----:B0-----:R-:W0:Y:S01]  /*17380*/  MUFU.EX2 R3, R15 ;  /* 0x0000000f00037308 */ /* 0x001e220000000800 */
[----:B------:R-:W-:Y:S01]  /*17390*/  FMUL R14, R14, 1.4426950216293334961 ;  /* 0x3fb8aa3b0e0e7820 */ /* 0x000fe20000400000 */
[----:B------:R-:W-:-:S06]  /*173a0*/  FMUL R5, R5, 1.4426950216293334961 ;  /* 0x3fb8aa3b05057820 */ /* 0x000fcc0000400000 */
[----:B------:R5:W2:Y:S01]  /*173b0*/  MUFU.EX2 R25, R14 ;  /* 0x0000000e00197308 */ /* 0x000aa20000000800 */
[----:B0-----:R-:W-:Y:S04]  /*173c0*/  STL [R1+0x514], R3 ;  /* 0x0005140301007387 */ /* 0x001fe80000100800 */
[----:B-----5:R-:W4:Y:S03]  /*173d0*/  LDL R14, [R1+0x530] ;  /* 0x00053000010e7983 */ /* 0x020f260000100800 */
[----:B------:R0:W5:Y:S01]  /*173e0*/  MUFU.EX2 R15, R5 ;  /* 0x00000005000f7308 */ /* 0x0001620000000800 */
[----:B---3--:R-:W-:-:S05]  /*173f0*/  FMNMX R16, R13, R17, !PT ;  /* 0x000000110d107209 */ /* 0x008fca0007800000 */
[----:B------:R-:W-:-:S04]  /*17400*/  FFMA R13, R26, UR9, -R16 ;  /* 0x000000091a0d7c23 */ /* 0x000fc80008000810 */
[----:B0-----:R-:W-:Y:S01]  /*17410*/  FMUL R5, R13, 1.4426950216293334961 ;  /* 0x3fb8aa3b0d057820 */ /* 0x001fe20000400000 */
[----:B------:R-:W-:-:S03]  /*17420*/  FFMA R13, R27, UR9, -R16 ;  /* 0x000000091b0d7c23 */ /* 0x000fc60008000810 */
[----:B--2---:R0:W2:Y:S02]  /*17430*/  MUFU.EX2 R0, R5 ;  /* 0x0000000500007308 */ /* 0x0040a40000000800 */
[----:B0-----:R-:W-:-:S06]  /*17440*/  FMUL R5, R13, 1.4426950216293334961 ;  /* 0x3fb8aa3b0d057820 */ /* 0x001fcc0000400000 */
[----:B------:R-:W0:Y:S01]  /*17450*/  MUFU.EX2 R19, R5 ;  /* 0x0000000500137308 */ /* 0x000e220000000800 */
[----:B------:R-:W-:Y:S01]  /*17460*/  FFMA R7, R7, UR9, -R16 ;  /* 0x0000000907077c23 */ /* 0x000fe20008000810 */
[----:B------:R-:W-:Y:S03]  /*17470*/  STL [R1+0x2d0], R16 ;  /* 0x0002d01001007387 */ /* 0x000fe60000100800 */
[----:B------:R-:W-:Y:S01]  /*17480*/  FMUL R7, R7, 1.4426950216293334961 ;  /* 0x3fb8aa3b07077820 */ /* 0x000fe20000400000 */
[----:B------:R-:W-:Y:S04]  /*17490*/  STL [R1+0x510], R25 ;  /* 0x0005101901007387 */ /* 0x000fe80000100800 */
[----:B-----5:R-:W-:Y:S01]  /*174a0*/  STL [R1+0x50c], R15 ;  /* 0x00050c0f01007387 */ /* 0x020fe20000100800 */
[----:B------:R3:W-:Y:S03]  /*174b0*/  MUFU.EX2 R13, R7 ;  /* 0x00000007000d7308 */ /* 0x0007e60000000800 */
[----:B--2---:R-:W-:Y:S04]  /*174c0*/  STL [R1+0x508], R0 ;  /* 0x0005080001007387 */ /* 0x004fe80000100800 */
[----:B0-----:R-:W-:Y:S01]  /*174d0*/  STL [R1+0x504], R19 ;  /* 0x0005041301007387 */ /* 0x001fe20000100800 */
[----:B-1----:R-:W-:-:S05]  /*174e0*/  FMNMX R12, R12, R24, !PT ;  /* 0x000000180c0c7209 */ /* 0x002fca0007800000 */
[----:B------:R0:W-:Y:S04]  /*174f0*/  STL [R1+0x2cc], R12 ;  /* 0x0002cc0c01007387 */ /* 0x0001e80000100800 */
[----:B---3--:R-:W2:Y:S01]  /*17500*/  LDL R7, [R1+0x518] ;  /* 0x0005180001077983 */ /* 0x008ea20000100800 */
[----:B------:R-:W-:Y:S01]  /*17510*/  FFMA R6, R6, UR9, -R16 ;  /* 0x0000000906067c23 */ /* 0x000fe20008000810 */
[----:B------:R-:W-:-:S03]  /*17520*/  FFMA R5, R8, UR9, -R12 ;  /* 0x0000000908057c23 */ /* 0x000fc6000800080c */
[----:B------:R-:W-:Y:S01]  /*17530*/  FMUL R6, R6, 1.4426950216293334961 ;  /* 0x3fb8aa3b06067820 */ /* 0x000fe20000400000 */
[----:B------:R-:W-:-:S03]  /*17540*/  FMUL R5, R5, 1.4426950216293334961 ;  /* 0x3fb8aa3b05057820 */ /* 0x000fc60000400000 */
[----:B------:R1:W3:Y:S08]  /*17550*/  MUFU.EX2 R24, R6 ;  /* 0x0000000600187308 */ /* 0x0002f00000000800 */
[----:B------:R5:W0:Y:S01]  /*17560*/  MUFU.EX2 R27, R5 ;  /* 0x00000005001b7308 */ /* 0x000a220000000800 */
[----:B-1----:R-:W-:-:S04]  /*17570*/  FFMA R6, R9, UR9, -R12 ;  /* 0x0000000909067c23 */ /* 0x002fc8000800080c */
[----:B------:R-:W-:Y:S01]  /*17580*/  FMUL R6, R6, 1.4426950216293334961 ;  /* 0x3fb8aa3b06067820 */ /* 0x000fe20000400000 */
[----:B-----5:R-:W-:-:S03]  /*17590*/  FFMA R5, R20, UR9, -R12 ;  /* 0x0000000914057c23 */ /* 0x020fc6000800080c */
[----:B------:R-:W1:Y:S01]  /*175a0*/  MUFU.EX2 R28, R6 ;  /* 0x00000006001c7308 */ /* 0x000e620000000800 */
[----:B------:R-:W-:Y:S01]  /*175b0*/  FMUL R5, R5, 1.4426950216293334961 ;  /* 0x3fb8aa3b05057820 */ /* 0x000fe20000400000 */
[----:B----4-:R-:W-:Y:S01]  /*175c0*/  FMNMX R8, R4, R14, !PT ;  /* 0x0000000e04087209 */ /* 0x010fe20007800000 */
[----:B------:R-:W-:-:S05]  /*175d0*/  FFMA R4, R21, UR9, -R12 ;  /* 0x0000000915047c23 */ /* 0x000fca000800080c */
[----:B------:R4:W5:Y:S01]  /*175e0*/  MUFU.EX2 R14, R5 ;  /* 0x00000005000e7308 */ /* 0x0009620000000800 */
[----:B------:R-:W-:Y:S01]  /*175f0*/  FMUL R4, R4, 1.4426950216293334961 ;  /* 0x3fb8aa3b04047820 */ /* 0x000fe20000400000 */
[----:B----4-:R-:W-:-:S06]  /*17600*/  FFMA R5, R10, UR9, -R8 ;  /* 0x000000090a057c23 */ /* 0x010fcc0008000808 */
[----:B0-----:R0:W4:Y:S01]  /*17610*/  MUFU.EX2 R12, R4 ;  /* 0x00000004000c7308 */ /* 0x0011220000000800 */
[----:B------:R-:W-:Y:S01]  /*17620*/  FMUL R5, R5, 1.4426950216293334961 ;  /* 0x3fb8aa3b05057820 */ /* 0x000fe20000400000 */
[----:B---3--:R-:W-:Y:S06]  /*17630*/  STL [R1+0x500], R24 ;  /* 0x0005001801007387 */ /* 0x008fec0000100800 */
[----:B------:R3:W4:Y:S01]  /*17640*/  MUFU.EX2 R20, R5 ;  /* 0x0000000500147308 */ /* 0x0007220000000800 */
[--C-:B0-----:R-:W-:Y:S01]  /*17650*/  FFMA R4, R11, UR9, -R8.reuse ;  /* 0x000000090b047c23 */ /* 0x101fe20008000808 */
[----:B------:R-:W-:Y:S03]  /*17660*/  STL [R1+0x4fc], R13 ;  /* 0x0004fc0d01007387 */ /* 0x000fe60000100800 */
[----:B------:R-:W-:Y:S01]  /*17670*/  FMUL R4, R4, 1.4426950216293334961 ;  /* 0x3fb8aa3b04047820 */ /* 0x000fe20000400000 */
[--C-:B---3--:R-:W-:Y:S01]  /*17680*/  FFMA R5, R22, UR9, -R8.reuse ;  /* 0x0000000916057c23 */ /* 0x108fe20008000808 */
[----:B------:R-:W-:Y:S02]  /*17690*/  STL [R1+0x4f8], R27 ;  /* 0x0004f81b01007387 */ /* 0x000fe40000100800 */
[----:B------:R0:W3:Y:S01]  /*176a0*/  MUFU.EX2 R26, R4 ;  /* 0x00000004001a7308 */ /* 0x0000e20000000800 */
[----:B------:R-:W-:Y:S01]  /*176b0*/  FMUL R5, R5, 1.4426950216293334961 ;  /* 0x3fb8aa3b05057820 */ /* 0x000fe20000400000 */
[----:B-1----:R-:W-:Y:S04]  /*176c0*/  STL [R1+0x4f4], R28 ;  /* 0x0004f41c01007387 */ /* 0x002fe80000100800 */
[----:B------:R1:W-:Y:S01]  /*176d0*/  STL [R1+0x2bc], R8 ;  /* 0x0002bc0801007387 */ /* 0x0003e20000100800 */
[----:B0-----:R-:W-:-:S02]  /*176e0*/  FFMA R4, R23, UR9, -R8 ;  /* 0x0000000917047c23 */ /* 0x001fc40008000808 */
[----:B-1----:R-:W0:Y:S01]  /*176f0*/  MUFU.EX2 R8, R5 ;  /* 0x0000000500087308 */ /* 0x002e220000000800 */
[----:B-----5:R-:W-:Y:S01]  /*17700*/  STL [R1+0x4f0], R14 ;  /* 0x0004f00e01007387 */ /* 0x020fe20000100800 */
[----:B------:R-:W-:-:S03]  /*17710*/  FMUL R4, R4, 1.4426950216293334961 ;  /* 0x3fb8aa3b04047820 */ /* 0x000fc60000400000 */
[----:B----4-:R-:W-:Y:S04]  /*17720*/  STL [R1+0x4ec], R12 ;  /* 0x0004ec0c01007387 */ /* 0x010fe80000100800 */
[----:B------:R-:W-:Y:S01]  /*17730*/  STL [R1+0x4e8], R20 ;  /* 0x0004e81401007387 */ /* 0x000fe20000100800 */
[----:B------:R1:W4:Y:S03]  /*17740*/  MUFU.EX2 R9, R4 ;  /* 0x0000000400097308 */ /* 0x0003260000000800 */
[----:B---3--:R-:W-:Y:S01]  /*17750*/  STL [R1+0x4e4], R26 ;  /* 0x0004e41a01007387 */ /* 0x008fe20000100800 */
[----:B-1----:R-:W-:Y:S01]  /*17760*/  FADD R4, R0, R19 ;  /* 0x0000001300047221 */ /* 0x002fe20000000000 */
[----:B--2---:R-:W-:-:S02]  /*17770*/  FADD R7, R7, R3 ;  /* 0x0000000307077221 */ /* 0x004fc40000000000 */
[----:B------:R-:W2:Y:S04]  /*17780*/  LDL.LU R3, [R1+0x1e0c] ;  /* 0x001e0c0001037983 */ /* 0x000ea80000300800 */
[----:B0-----:R0:W-:Y:S04]  /*17790*/  STL [R1+0x4e0], R8 ;  /* 0x0004e00801007387 */ /* 0x0011e80000100800 */
[----:B------:R-:W3:Y:S01]  /*177a0*/  LDL.LU R19, [R1+0x1e08] ;  /* 0x001e080001137983 */ /* 0x000ee20000300800 */
[----:B------:R-:W-:Y:S01]  /*177b0*/  FADD R6, R27, R28 ;  /* 0x0000001c1b067221 */ /* 0x000fe20000000000 */
[----:B------:R-:W-:Y:S01]  /*177c0*/  FADD R5, R20, R26 ;  /* 0x0000001a14057221 */ /* 0x000fe20000000000 */
[----:B------:R-:W-:Y:S01]  /*177d0*/  FADD R4, R24, R4 ;  /* 0x0000000418047221 */ /* 0x000fe20000000000 */
[----:B------:R-:W-:Y:S01]  /*177e0*/  FADD R7, R25, R7 ;  /* 0x0000000719077221 */ /* 0x000fe20000000000 */
[----:B------:R-:W-:Y:S01]  /*177f0*/  FADD R6, R14, R6 ;  /* 0x000000060e067221 */ /* 0x000fe20000000000 */
[----:B------:R-:W-:Y:S01]  /*17800*/  FADD R5, R8, R5 ;  /* 0x0000000508057221 */ /* 0x000fe20000000000 */
[----:B0-----:R-:W-:Y:S01]  /*17810*/  FADD R8, R13, R4 ;  /* 0x000000040d087221 */ /* 0x001fe20000000000 */
[----:B------:R-:W5:Y:S01]  /*17820*/  LDL.LU R0, [R1+0x1e04] ;  /* 0x001e040001007983 */ /* 0x000f620000300800 */
[----:B------:R-:W-:Y:S01]  /*17830*/  FADD R6, R12, R6 ;  /* 0x000000060c067221 */ /* 0x000fe20000000000 */
[----:B------:R-:W-:Y:S01]  /*17840*/  FADD R10, R15, R7 ;  /* 0x000000070f0a7221 */ /* 0x000fe20000000000 */
[----:B----4-:R-:W-:Y:S01]  /*17850*/  FADD R5, R9, R5 ;  /* 0x0000000509057221 */ /* 0x010fe20000000000 */
[----:B------:R-:W-:Y:S04]  /*17860*/  STL [R1+0x4dc], R9 ;  /* 0x0004dc0901007387 */ /* 0x000fe80000100800 */
[----:B------:R-:W0:Y:S04]  /*17870*/  SHFL.BFLY PT, R7, R6, 0x2, 0x1f ;  /* 0x0c401f0006077f89 */ /* 0x000e2800000e0000 */
[----:B------:R-:W1:Y:S04]  /*17880*/  SHFL.BFLY PT, R9, R8, 0x2, 0x1f ;  /* 0x0c401f0008097f89 */ /* 0x000e6800000e0000 */
[----:B------:R-:W4:Y:S04]  /*17890*/  LDL.64 R26, [R1+0x1428] ;  /* 0x00142800011a7983 */ /* 0x000f280000100a00 */
[----:B------:R-:W4:Y:S04]  /*178a0*/  LDL.64 R24, [R1+0x1420] ;  /* 0x0014200001187983 */ /* 0x000f280000100a00 */
[----:B------:R-:W4:Y:S04]  /*178b0*/  LDL.64 R22, [R1+0x1418] ;  /* 0x0014180001167983 */ /* 0x000f280000100a00 */
[----:B------:R-:W5:Y:S01]  /*178c0*/  LDL.64 R14, [R1+0x1408] ;  /* 0x00140800010e7983 */ /* 0x000f620000100a00 */
[----:B0-----:R-:W-:-:S03]  /*178d0*/  FADD R7, R6, R7 ;  /* 0x0000000706077221 */ /* 0x001fc60000000000 */
[----:B------:R-:W4:Y:S01]  /*178e0*/  LDL.64 R20, [R1+0x1410] ;  /* 0x0014100001147983 */ /* 0x000f220000100a00 */
[----:B-1----:R-:W-:-:S03]  /*178f0*/  FADD R9, R8, R9 ;  /* 0x0000000908097221 */ /* 0x002fc60000000000 */
[----:B------:R-:W0:Y:S04]  /*17900*/  SHFL.BFLY PT, R6, R7, 0x1, 0x1f ;  /* 0x0c201f0007067f89 */ /* 0x000e2800000e0000 */
[----:B------:R-:W1:Y:S04]  /*17910*/  SHFL.BFLY PT, R8, R9, 0x1, 0x1f ;  /* 0x0c201f0009087f89 */ /* 0x000e6800000e0000 */
[----:B------:R-:W1:Y:S04]  /*17920*/  SHFL.BFLY PT, R11, R10, 0x2, 0x1f ;  /* 0x0c401f000a0b7f89 */ /* 0x000e6800000e0000 */
[----:B------:R-:W1:Y:S04]  /*17930*/  SHFL.BFLY PT, R4, R5, 0x2, 0x1f ;  /* 0x0c401f0005047f89 */ /* 0x000e6800000e0000 */
[----:B------:R-:W4:Y:S01]  /*17940*/  LDL.64 R12, [R1+0x1400] ;  /* 0x00140000010c7983 */ /* 0x000f220000100a00 */
[----:B0-----:R-:W-:Y:S01]  /*17950*/  FADD R6, R7, R6 ;  /* 0x0000000607067221 */ /* 0x001fe20000000000 */
[----:B------:R-:W-:Y:S01]  /*17960*/  BAR.SYNC.DEFER_BLOCKING 0x0 ;  /* 0x0000000000007b1d */ /* 0x000fe20000010000 */
[----:B-1----:R-:W-:Y:S01]  /*17970*/  FADD R8, R9, R8 ;  /* 0x0000000809087221 */ /* 0x002fe20000000000 */
[----:B------:R-:W-:Y:S01]  /*17980*/  FADD R11, R10, R11 ;  /* 0x0000000b0a0b7221 */ /* 0x000fe20000000000 */
[----:B------:R-:W-:-:S04]  /*17990*/  FADD R5, R5, R4 ;  /* 0x0000000405057221 */ /* 0x000fc80000000000 */
[----:B------:R-:W0:Y:S04]  /*179a0*/  SHFL.BFLY PT, R10, R11, 0x1, 0x1f ;  /* 0x0c201f000b0a7f89 */ /* 0x000e2800000e0000 */
[----:B------:R-:W1:Y:S01]  /*179b0*/  SHFL.BFLY PT, R4, R5, 0x1, 0x1f ;  /* 0x0c201f0005047f89 */ /* 0x000e6200000e0000 */
[----:B0-----:R-:W-:Y:S01]  /*179c0*/  FADD R10, R11, R10 ;  /* 0x0000000a0b0a7221 */ /* 0x001fe20000000000 */
[----:B-1----:R-:W-:Y:S02]  /*179d0*/  FADD R4, R5, R4 ;  /* 0x0000000405047221 */ /* 0x002fe40000000000 */
[----:B---3--:R0:W-:Y:S04]  /*179e0*/  @!P1 STS [R19+0x200], R6 ;  /* 0x0002000613009388 */ /* 0x0081e80000000800 */
[----:B------:R1:W-:Y:S04]  /*179f0*/  @!P1 STS [R19+0x100], R8 ;  /* 0x0001000813009388 */ /* 0x0003e80000000800 */
[----:B0-----:R-:W3:Y:S04]  /*17a00*/  LDL.64 R6, [R1+0x1438] ;  /* 0x0014380001067983 */ /* 0x001ee80000100a00 */
[----:B-1----:R-:W4:Y:S04]  /*17a10*/  LDL.64 R8, [R1+0x1430] ;  /* 0x0014300001087983 */ /* 0x002f280000100a00 */
[----:B------:R-:W-:Y:S04]  /*17a20*/  @!P1 STS [R19], R10 ;  /* 0x0000000a13009388 */ /* 0x000fe80000000800 */
[----:B------:R-:W-:Y:S01]  /*17a30*/  @!P1 STS [R19+0x300], R4 ;  /* 0x0003000413009388 */ /* 0x000fe20000000800 */
[----:B------:R-:W-:Y:S06]  /*17a40*/  BAR.SYNC.DEFER_BLOCKING 0x0 ;  /* 0x0000000000007b1d */ /* 0x000fec0000010000 */
[----:B--2---:R-:W0:Y:S04]  /*17a50*/  LDS R4, [R3] ;  /* 0x0000000003047984 */ /* 0x004e280000000800 */
[----:B0-----:R-:W0:Y:S02]  /*17a60*/  SHFL.BFLY PT, R5, R4, 0x4, 0x1f ;  /* 0x0c801f0004057f89 */ /* 0x001e2400000e0000 */
[----:B0-----:R-:W-:-:S05]  /*17a70*/  FADD R5, R4, R5 ;  /* 0x0000000504057221 */ /* 0x001fca0000000000 */
[----:B------:R-:W0:Y:S02]  /*17a80*/  SHFL.BFLY PT, R4, R5, 0x2, 0x1f ;  /* 0x0c401f0005047f89 */ /* 0x000e2400000e0000 */
[----:B0-----:R-:W-:-:S05]  /*17a90*/  FADD R4, R5, R4 ;  /* 0x0000000405047221 */ /* 0x001fca0000000000 */
[----:B------:R-:W0:Y:S02]  /*17aa0*/  SHFL.BFLY PT, R5, R4, 0x1, 0x1f ;  /* 0x0c201f0004057f89 */ /* 0x000e2400000e0000 */
[----:B0-----:R-:W-:-:S05]  /*17ab0*/  FADD R10, R4, R5 ;  /* 0x00000005040a7221 */ /* 0x001fca0000000000 */
[----:B------:R5:W-:Y:S02]  /*17ac0*/  @!P0 STS [R3], R10 ;  /* 0x0000000a03008388 */ /* 0x000be40000000800 */
[----:B-----5:R-:W-:-:S04]  /*17ad0*/  IMAD.WIDE R10, R0, 0x2, R14 ;  /* 0x00000002000a7825 */ /* 0x020fc800078e020e */
[C---:B---3--:R-:W-:Y:S01]  /*17ae0*/  IMAD.WIDE R4, R0.reuse, 0x2, R6 ;  /* 0x0000000200047825 */ /* 0x048fe200078e0206 */
[----:B------:R-:W-:Y:S03]  /*17af0*/  BAR.SYNC.DEFER_BLOCKING 0x0 ;  /* 0x0000000000007b1d */ /* 0x000fe60000010000 */
[----:B----4-:R-:W-:-:S04]  /*17b00*/  IMAD.WIDE R6, R0, 0x2, R8 ;  /* 0x0000000200067825 */ /* 0x010fc800078e0208 */
[C---:B------:R-:W-:Y:S01]  /*17b10*/  IMAD.WIDE R8, R0.reuse, 0x2, R26 ;  /* 0x0000000200087825 */ /* 0x040fe200078e021a */
[----:B------:R0:W2:Y:S04]  /*17b20*/  LDG.E.U16 R28, desc[UR10][R4.64] ;  /* 0x0000000a041c7981 */ /* 0x0000a8000c1e1500 */
[----:B------:R1:W3:Y:S04]  /*17b30*/  LDG.E.U16 R26, desc[UR10][R6.64] ;  /* 0x0000000a061a7981 */ /* 0x0002e8000c1e1500 */
[----:B------:R4:W5:Y:S01]  /*17b40*/  LDG.E.U16 R27, desc[UR10][R8.64] ;  /* 0x0000000a081b7981 */ /* 0x000962000c1e1500 */
[----:B0-----:R-:W-:-:S04]  /*17b50*/  IMAD.WIDE R4, R0, 0x2, R24 ;  /* 0x0000000200047825 */ /* 0x001fc800078e0218 */
[C---:B-1----:R-:W-:Y:S01]  /*17b60*/  IMAD.WIDE R6, R0.reuse, 0x2, R22 ;  /* 0x0000000200067825 */ /* 0x042fe200078e0216 */
[----:B------:R-:W2:Y:S04]  /*17b70*/  LDG.E.U16 R15, desc[UR10][R4.64] ;  /* 0x0000000a040f7981 */ /* 0x000ea8000c1e1500 */
[----:B------:R-:W2:Y:S01]  /*17b80*/  LDG.E.U16 R19, desc[UR10][R6.64] ;  /* 0x0000000a06137981 */ /* 0x000ea2000c1e1500 */
[----:B----4-:R-:W-:-:S05]  /*17b90*/  IMAD.WIDE R8, R0, 0x2, R20 ;  /* 0x0000000200087825 */ /* 0x010fca00078e0214 */
[----:B------:R-:W4:Y:S04]  /*17ba0*/  LDG.E.U16 R3, desc[UR10][R8.64] ;  /* 0x0000000a08037981 */ /* 0x000f28000c1e1500 */
[----:B------:R-:W2:Y:S04]  /*17bb0*/  LDL.64 R4, [R1+0x13f8] ;  /* 0x0013f80001047983 */ /* 0x000ea80000100a00 */
[----:B------:R-:W4:Y:S04]  /*17bc0*/  LDL.64 R6, [R1+0x13f0] ;  /* 0x0013f00001067983 */ /* 0x000f280000100a00 */
[----:B------:R-:W4:Y:S01]  /*17bd0*/  LDL.64 R8, [R1+0x13e8] ;  /* 0x0013e80001087983 */ /* 0x000f220000100a00 */
[----:B------:R-:W-:-:S03]  /*17be0*/  IMAD.WIDE R12, R0, 0x2, R12 ;  /* 0x00000002000c7825 */ /* 0x000fc600078e020c */
[----:B-----5:R-:W-:Y:S04]  /*17bf0*/  STL [R1+0x4d4], R27 ;  /* 0x0004d41b01007387 */ /* 0x020fe80000100800 */
[----:B---3--:R0:W-:Y:S04]  /*17c00*/  STL [R1+0x4d8], R26 ;  /* 0x0004d81a01007387 */ /* 0x0081e80000100800 */
[----:B------:R-:W3:Y:S04]  /*17c10*/  LDL.64 R24, [R1+0x13c8] ;  /* 0x0013c80001187983 */ /* 0x000ee80000100a00 */
[----:B------:R-:W5:Y:S04]  /*17c20*/  LDL.64 R22, [R1+0x13c0] ;  /* 0x0013c00001167983 */ /* 0x000f680000100a00 */
[----:B0-----:R-:W3:Y:S04]  /*17c30*/  LDL.64 R26, [R1+0x13d0] ;  /* 0x0013d000011a7983 */ /* 0x001ee80000100a00 */
[----:B------:R-:W3:Y:S04]  /*17c40*/  LDL.64 R20, [R1+0x13b8] ;  /* 0x0013b80001147983 */ /* 0x000ee80000100a00 */
[----:B--2---:R0:W-:Y:S04]  /*17c50*/  STL [R1+0x4d0], R15 ;  /* 0x0004d00f01007387 */ /* 0x0041e80000100800 */
[----:B0-----:R-:W2:Y:S04]  /*17c60*/  LDL.64 R14, [R1+0x13b0] ;  /* 0x0013b000010e7983 */ /* 0x001ea80000100a00 */
[----:B------:R0:W-:Y:S04]  /*17c70*/  STL [R1+0x4cc], R19 ;  /* 0x0004cc1301007387 */ /* 0x0001e80000100800 */
[----:B0-----:R-:W2:Y:S04]  /*17c80*/  LDG.E.U16 R19, desc[UR10][R10.64] ;  /* 0x0000000a0a137981 */ /* 0x001ea8000c1e1500 */
[----:B------:R-:W3:Y:S04]  /*17c90*/  LDL.64 R10, [R1+0x13e0] ;  /* 0x0013e000010a7983 */ /* 0x000ee80000100a00 */
[----:B----4-:R0:W-:Y:S04]  /*17ca0*/  STL [R1+0x4c8], R3 ;  /* 0x0004c80301007387 */ /* 0x0101e80000100800 */
[----:B0-----:R-:W4:Y:S04]  /*17cb0*/  LDG.E.U16 R3, desc[UR10][R12.64] ;  /* 0x0000000a0c037981 */ /* 0x001f28000c1e1500 */
[----:B------:R-:W5:Y:S01]  /*17cc0*/  LDL.64 R12, [R1+0x13d8] ;  /* 0x0013d800010c7983 */ /* 0x000f620000100a00 */
[----:B------:R-:W-:-:S04]  /*17cd0*/  IMAD.WIDE R4, R0, 0x2, R4 ;  /* 0x0000000200047825 */ /* 0x000fc800078e0204 */
[C---:B------:R-:W-:Y:S02]  /*17ce0*/  IMAD.WIDE R6, R0.reuse, 0x2, R6 ;  /* 0x0000000200067825 */ /* 0x040fe400078e0206 */
[----:B------:R-:W5:Y:S02]  /*17cf0*/  LDG.E.U16 R5, desc[UR10][R4.64] ;  /* 0x0000000a04057981 */ /* 0x000f64000c1e1500 */
[C---:B------:R-:W-:Y:S02]  /*17d00*/  IMAD.WIDE R8, R0.reuse, 0x2, R8 ;  /* 0x0000000200087825 */ /* 0x040fe400078e0208 */
[----:B------:R-:W5:Y:S04]  /*17d10*/  LDG.E.U16 R7, desc[UR10][R6.64] ;  /* 0x0000000a06077981 */ /* 0x000f68000c1e1500 */
[----:B------:R-:W5:Y:S04]  /*17d20*/  LDG.E.U16 R9, desc[UR10][R8.64] ;  /* 0x0000000a08097981 */ /* 0x000f68000c1e1500 */
[----:B--2---:R0:W-:Y:S01]  /*17d30*/  STL [R1+0x4c4], R19 ;  /* 0x0004c41301007387 */ /* 0x0041e20000100800 */
[----:B---3--:R-:W-:-:S05]  /*17d40*/  IMAD.WIDE R10, R0, 0x2, R10 ;  /* 0x00000002000a7825 */ /* 0x008fca00078e020a */
[----:B0-----:R-:W2:Y:S04]  /*17d50*/  LDG.E.U16 R19, desc[UR10][R10.64] ;  /* 0x0000000a0a137981 */ /* 0x001ea8000c1e1500 */
[----:B----4-:R0:W-:Y:S01]  /*17d60*/  STL [R1+0x4c0], R3 ;  /* 0x0004c00301007387 */ /* 0x0101e20000100800 */
[----:B-----5:R-:W-:-:S05]  /*17d70*/  IMAD.WIDE R12, R0, 0x2, R12 ;  /* 0x00000002000c7825 */ /* 0x020fca00078e020c */
[----:B0-----:R0:W3:Y:S04]  /*17d80*/  LDG.E.U16 R3, desc[UR10][R12.64] ;  /* 0x0000000a0c037981 */ /* 0x0010e8000c1e1500 */
[----:B------:R1:W-:Y:S04]  /*17d90*/  STL [R1+0x4bc], R5 ;  /* 0x0004bc0501007387 */ /* 0x0003e80000100800 */
[----:B------:R4:W-:Y:S01]  /*17da0*/  STL [R1+0x4b8], R7 ;  /* 0x0004b80701007387 */ /* 0x0009e20000100800 */
[----:B0-----:R-:W-:-:S04]  /*17db0*/  IMAD.WIDE R12, R0, 0x2, R14 ;  /* 0x00000002000c7825 */ /* 0x001fc800078e020e */
[C---:B-1----:R-:W-:Y:S01]  /*17dc0*/  IMAD.WIDE R4, R0.reuse, 0x2, R26 ;  /* 0x0000000200047825 */ /* 0x042fe200078e021a */
[----:B------:R0:W-:Y:S03]  /*17dd0*/  STL [R1+0x4b4], R9 ;  /* 0x0004b40901007387 */ /* 0x0001e60000100800 */
[C---:B----4-:R-:W-:Y:S01]  /*17de0*/  IMAD.WIDE R6, R0.reuse, 0x2, R24 ;  /* 0x0000000200067825 */ /* 0x050fe200078e0218 */
[----:B------:R-:W4:Y:S04]  /*17df0*/  LDG.E.U16 R15, desc[UR10][R4.64] ;  /* 0x0000000a040f7981 */ /* 0x000f28000c1e1500 */
[----:B------:R-:W5:Y:S01]  /*17e00*/  LDL.64 R4, [R1+0x13a8] ;  /* 0x0013a80001047983 */ /* 0x000f620000100a00 */
[----:B0-----:R-:W-:-:S03]  /*17e10*/  IMAD.WIDE R8, R0, 0x2, R22 ;  /* 0x0000000200087825 */ /* 0x001fc600078e0216 */
[----:B--2---:R0:W-:Y:S04]  /*17e20*/  STL [R1+0x4b0], R19 ;  /* 0x0004b01301007387 */ /* 0x0041e80000100800 */
[----:B0-----:R-:W2:Y:S04]  /*17e30*/  LDG.E.U16 R19, desc[UR10][R6.64] ;  /* 0x0000000a06137981 */ /* 0x001ea8000c1e1500 */
[----:B------:R-:W5:Y:S04]  /*17e40*/  LDL.64 R6, [R1+0x13a0] ;  /* 0x0013a00001067983 */ /* 0x000f680000100a00 */
[----:B---3--:R0:W-:Y:S01]  /*17e50*/  STL [R1+0x4ac], R3 ;  /* 0x0004ac0301007387 */ /* 0x0081e20000100800 */
[----:B------:R-:W-:-:S03]  /*17e60*/  IMAD.WIDE R10, R0, 0x2, R20 ;  /* 0x00000002000a7825 */ /* 0x000fc600078e0214 */
[----:B------:R-:W3:Y:S04]  /*17e70*/  LDL.64 R26, [R1+0x1380] ;  /* 0x00138000011a7983 */ /* 0x000ee80000100a00 */
[----:B------:R-:W3:Y:S04]  /*17e80*/  LDL.64 R24, [R1+0x1378] ;  /* 0x0013780001187983 */ /* 0x000ee80000100a00 */
[----:B0-----:R-:W3:Y:S04]  /*17e90*/  LDG.E.U16 R3, desc[UR10][R8.64] ;  /* 0x0000000a08037981 */ /* 0x001ee8000c1e1500 */
[----:B------:R-:W5:Y:S04]  /*17ea0*/  LDL.64 R22, [R1+0x1370] ;  /* 0x0013700001167983 */ /* 0x000f680000100a00 */
[----:B------:R-:W5:Y:S04]  /*17eb0*/  LDL.64 R20, [R1+0x1368] ;  /* 0x0013680001147983 */ /* 0x000f680000100a00 */
[----:B------:R-:W5:Y:S04]  /*17ec0*/  LDL.64 R8, [R1+0x1398] ;  /* 0x0013980001087983 */ /* 0x000f680000100a00 */
[----:B----4-:R0:W-:Y:S04]  /*17ed0*/  STL [R1+0x4a8], R15 ;  /* 0x0004a80f01007387 */ /* 0x0101e80000100800 */
[----:B0-----:R-:W4:Y:S04]  /*17ee0*/  LDL.64 R14, [R1+0x1360] ;  /* 0x00136000010e7983 */ /* 0x001f280000100a00 */
[----:B--2---:R0:W-:Y:S04]  /*17ef0*/  STL [R1+0x4a4], R19 ;  /* 0x0004a41301007387 */ /* 0x0041e80000100800 */
[----:B0-----:R-:W2:Y:S04]  /*17f00*/  LDG.E.U16 R19, desc[UR10][R10.64] ;  /* 0x0000000a0a137981 */ /* 0x001ea8000c1e1500 */
[----:B------:R-:W4:Y:S04]  /*17f10*/  LDL.64 R10, [R1+0x1390] ;  /* 0x00139000010a7983 */ /* 0x000f280000100a00 */
[----:B---3--:R0:W-:Y:S04]  /*17f20*/  STL [R1+0x4a0], R3 ;  /* 0x0004a00301007387 */ /* 0x0081e80000100800 */
[----:B0-----:R-:W3:Y:S04]  /*17f30*/  LDG.E.U16 R3, desc[UR10][R12.64] ;  /* 0x0000000a0c037981 */ /* 0x001ee8000c1e1500 */
[----:B------:R-:W3:Y:S01]  /*17f40*/  LDL.64 R12, [R1+0x1388] ;  /* 0x00138800010c7983 */ /* 0x000ee20000100a00 */
[----:B-----5:R-:W-:-:S04]  /*17f50*/  IMAD.WIDE R4, R0, 0x2, R4 ;  /* 0x0000000200047825 */ /* 0x020fc800078e0204 */
[C---:B------:R-:W-:Y:S02]  /*17f60*/  IMAD.WIDE R6, R0.reuse, 0x2, R6 ;  /* 0x0000000200067825 */ /* 0x040fe400078e0206 */
[----:B------:R-:W5:Y:S02]  /*17f70*/  LDG.E.U16 R5, desc[UR10][R4.64] ;  /* 0x0000000a04057981 */ /* 0x000f64000c1e1500 */
[C---:B------:R-:W-:Y:S02]  /*17f80*/  IMAD.WIDE R8, R0.reuse, 0x2, R8 ;  /* 0x0000000200087825 */ /* 0x040fe400078e0208 */
[----:B------:R-:W5:Y:S04]  /*17f90*/  LDG.E.U16 R7, desc[UR10][R6.64] ;  /* 0x0000000a06077981 */ /* 0x000f68000c1e1500 */
[----:B------:R-:W5:Y:S04]  /*17fa0*/  LDG.E.U16 R9, desc[UR10][R8.64] ;  /* 0x0000000a08097981 */ /* 0x000f68000c1e1500 */
[----:B--2---:R0:W-:Y:S01]  /*17fb0*/  STL [R1+0x49c], R19 ;  /* 0x00049c1301007387 */ /* 0x0041e20000100800 */
[----:B----4-:R-:W-:-:S05]  /*17fc0*/  IMAD.WIDE R10, R0, 0x2, R10 ;  /* 0x00000002000a7825 */ /* 0x010fca00078e020a */
[----:B0-----:R-:W2:Y:S04]  /*17fd0*/  LDG.E.U16 R19, desc[UR10][R10.64] ;  /* 0x0000000a0a137981 */ /* 0x001ea8000c1e1500 */
[----:B---3--:R0:W-:Y:S01]  /*17fe0*/  STL [R1+0x498], R3 ;  /* 0x0004980301007387 */ /* 0x0081e20000100800 */
[----:B------:R-:W-:-:S05]  /*17ff0*/  IMAD.WIDE R12, R0, 0x2, R12 ;  /* 0x00000002000c7825 */ /* 0x000fca00078e020c */
[----:B0-----:R0:W3:Y:S04]  /*18000*/  LDG.E.U16 R3, desc[UR10][R12.64] ;  /* 0x0000000a0c037981 */ /* 0x0010e8000c1e1500 */
[----:B-----5:R1:W-:Y:S04]  /*18010*/  STL [R1+0x494], R5 ;  /* 0x0004940501007387 */ /* 0x0203e80000100800 */
        /* <DEDUP_REMOVED lines=305> */
[----:B0-----:R-:W3:Y:S01]  /*19330*/  LDG.E.U16 R3, desc[UR10][R12.64] ;  /* 0x0000000a0c037981 */ /* 0x001ee2000c1e1500 */
[----:B-----5:R-:W-:-:S03]  /*19340*/  IMAD.WIDE R4, R0, 0x2, R4 ;  /* 0x0000000200047825 */ /* 0x020fc600078e0204 */
[----:B------:R-:W5:Y:S01]  /*19350*/  LDL.64 R12, [R1+0x1108] ;  /* 0x00110800010c7983 */ /* 0x000f620000100a00 */
[----:B------:R-:W-:-:S04]  /*19360*/  IMAD.WIDE R8, R0, 0x2, R8 ;  /* 0x0000000200087825 */ /* 0x000fc800078e0208 */
[C---:B------:R-:W-:Y:S01]  /*19370*/  IMAD.WIDE R6, R0.reuse, 0x2, R6 ;  /* 0x0000000200067825 */ /* 0x040fe200078e0206 */
[----:B--2---:R0:W-:Y:S04]  /*19380*/  STL [R1+0x24c], R19 ;  /* 0x00024c1301007387 */ /* 0x0041e80000100800 */
[----:B0-----:R-:W2:Y:S01]  /*19390*/  LDG.E.U16 R19, desc[UR10][R4.64] ;  /* 0x0000000a04137981 */ /* 0x001ea2000c1e1500 */
[----:B----4-:R-:W-:-:S03]  /*193a0*/  IMAD.WIDE R10, R0, 0x2, R10 ;  /* 0x00000002000a7825 */ /* 0x010fc600078e020a */
[----:B------:R-:W4:Y:S04]  /*193b0*/  LDG.E.U16 R5, desc[UR10][R8.64] ;  /* 0x0000000a08057981 */ /* 0x000f28000c1e1500 */
[----:B------:R-:W4:Y:S04]  /*193c0*/  LDG.E.U16 R4, desc[UR10][R6.64] ;  /* 0x0000000a06047981 */ /* 0x000f28000c1e1500 */
[----:B---3--:R0:W-:Y:S04]  /*193d0*/  STL [R1+0x248], R3 ;  /* 0x0002480301007387 */ /* 0x0081e80000100800 */
[----:B0-----:R0:W3:Y:S01]  /*193e0*/  LDG.E.U16 R3, desc[UR10][R10.64] ;  /* 0x0000000a0a037981 */ /* 0x0010e2000c1e1500 */
[----:B-----5:R-:W-:-:S04]  /*193f0*/  IMAD.WIDE R12, R0, 0x2, R12 ;  /* 0x00000002000c7825 */ /* 0x020fc800078e020c */
[C---:B0-----:R-:W-:Y:S01]  /*19400*/  IMAD.WIDE R10, R0.reuse, 0x2, R24 ;  /* 0x00000002000a7825 */ /* 0x041fe200078e0218 */
[----:B--2---:R0:W-:Y:S04]  /*19410*/  STL [R1+0x244], R19 ;  /* 0x0002441301007387 */ /* 0x0041e80000100800 */
[----:B0-----:R0:W2:Y:S04]  /*19420*/  LDG.E.U16 R19, desc[UR10][R12.64] ;  /* 0x0000000a0c137981 */ /* 0x0010a8000c1e1500 */
[----:B----4-:R-:W-:Y:S01]  /*19430*/  STL [R1+0x21c], R5 ;  /* 0x00021c0501007387 */ /* 0x010fe20000100800 */
[----:B0-----:R-:W-:-:S03]  /*19440*/  IMAD.WIDE R12, R0, 0x2, R26 ;  /* 0x00000002000c7825 */ /* 0x001fc600078e021a */
[----:B------:R0:W-:Y:S02]  /*19450*/  STL [R1+0x240], R4 ;  /* 0x0002400401007387 */ /* 0x0001e40000100800 */
[C---:B0-----:R-:W-:Y:S02]  /*19460*/  IMAD.WIDE R4, R0.reuse, 0x2, R14 ;  /* 0x0000000200047825 */ /* 0x041fe400078e020e */
[----:B------:R-:W4:Y:S04]  /*19470*/  LDG.E.U16 R15, desc[UR10][R12.64] ;  /* 0x0000000a0c0f7981 */ /* 0x000f28000c1e1500 */
[----:B------:R-:W5:Y:S04]  /*19480*/  LDL.64 R12, [R1+0x10d8] ;  /* 0x0010d800010c7983 */ /* 0x000f680000100a00 */
[----:B---3--:R0:W-:Y:S04]  /*19490*/  STL [R1+0x218], R3 ;  /* 0x0002180301007387 */ /* 0x0081e80000100800 */
[----:B0-----:R-:W3:Y:S01]  /*194a0*/  LDG.E.U16 R3, desc[UR10][R10.64] ;  /* 0x0000000a0a037981 */ /* 0x001ee2000c1e1500 */
[----:B------:R-:W-:-:S03]  /*194b0*/  IMAD.WIDE R8, R0, 0x2, R22 ;  /* 0x0000000200087825 */ /* 0x000fc600078e0216 */
[----:B------:R-:W5:Y:S01]  /*194c0*/  LDL.64 R10, [R1+0x10d0] ;  /* 0x0010d000010a7983 */ /* 0x000f620000100a00 */
[----:B------:R-:W-:-:S03]  /*194d0*/  IMAD.WIDE R6, R0, 0x2, R20 ;  /* 0x0000000200067825 */ /* 0x000fc600078e0214 */
[----:B--2---:R0:W-:Y:S04]  /*194e0*/  STL [R1+0x214], R19 ;  /* 0x0002141301007387 */ /* 0x0041e80000100800 */
[----:B------:R-:W2:Y:S04]  /*194f0*/  LDL.64 R26, [R1+0x10b0] ;  /* 0x0010b000011a7983 */ /* 0x000ea80000100a00 */
[----:B------:R-:W2:Y:S04]  /*19500*/  LDL.64 R24, [R1+0x1050] ;  /* 0x0010500001187983 */ /* 0x000ea80000100a00 */
[----:B0-----:R-:W2:Y:S04]  /*19510*/  LDG.E.U16 R19, desc[UR10][R8.64] ;  /* 0x0000000a08137981 */ /* 0x001ea8000c1e1500 */
[----:B------:R-:W2:Y:S04]  /*19520*/  LDL.64 R22, [R1+0x1048] ;  /* 0x0010480001167983 */ /* 0x000ea80000100a00 */
[----:B------:R-:W2:Y:S04]  /*19530*/  LDL.64 R20, [R1+0x1040] ;  /* 0x0010400001147983 */ /* 0x000ea80000100a00 */
[----:B------:R-:W2:Y:S04]  /*19540*/  LDL.64 R8, [R1+0x10c8] ;  /* 0x0010c80001087983 */ /* 0x000ea80000100a00 */
[----:B----4-:R0:W-:Y:S04]  /*19550*/  STL [R1+0x210], R15 ;  /* 0x0002100f01007387 */ /* 0x0101e80000100800 */
[----:B0-----:R-:W4:Y:S04]  /*19560*/  LDL.64 R14, [R1+0xee0] ;  /* 0x000ee000010e7983 */ /* 0x001f280000100a00 */
[----:B---3--:R0:W-:Y:S04]  /*19570*/  STL [R1+0x1f4], R3 ;  /* 0x0001f40301007387 */ /* 0x0081e80000100800 */
[----:B0-----:R-:W3:Y:S04]  /*19580*/  LDG.E.U16 R3, desc[UR10][R6.64] ;  /* 0x0000000a06037981 */ /* 0x001ee8000c1e1500 */
[----:B------:R-:W4:Y:S01]  /*19590*/  LDL.64 R6, [R1+0x10c0] ;  /* 0x0010c00001067983 */ /* 0x000f220000100a00 */
[----:B-----5:R-:W-:-:S04]  /*195a0*/  IMAD.WIDE R12, R0, 0x2, R12 ;  /* 0x00000002000c7825 */ /* 0x020fc800078e020c */
[C---:B------:R-:W-:Y:S02]  /*195b0*/  IMAD.WIDE R10, R0.reuse, 0x2, R10 ;  /* 0x00000002000a7825 */ /* 0x040fe400078e020a */
[----:B------:R-:W5:Y:S04]  /*195c0*/  LDG.E.U16 R13, desc[UR10][R12.64] ;  /* 0x0000000a0c0d7981 */ /* 0x000f68000c1e1500 */
[----:B------:R-:W5:Y:S04]  /*195d0*/  LDG.E.U16 R11, desc[UR10][R10.64] ;  /* 0x0000000a0a0b7981 */ /* 0x000f68000c1e1500 */
[----:B--2---:R0:W-:Y:S04]  /*195e0*/  STL [R1+0x204], R19 ;  /* 0x0002041301007387 */ /* 0x0041e80000100800 */
[----:B0-----:R-:W2:Y:S04]  /*195f0*/  LDG.E.U16 R19, desc[UR10][R4.64] ;  /* 0x0000000a04137981 */ /* 0x001ea8000c1e1500 */
[----:B------:R-:W5:Y:S01]  /*19600*/  LDL.64 R4, [R1+0x10b8] ;  /* 0x0010b80001047983 */ /* 0x000f620000100a00 */
[----:B------:R-:W-:-:S06]  /*19610*/  IMAD.WIDE R8, R0, 0x2, R8 ;  /* 0x0000000200087825 */ /* 0x000fcc00078e0208 */
[----:B------:R-:W5:Y:S04]  /*19620*/  LDG.E.U16 R9, desc[UR10][R8.64] ;  /* 0x0000000a08097981 */ /* 0x000f68000c1e1500 */
[----:B---3--:R0:W-:Y:S01]  /*19630*/  STL [R1+0x208], R3 ;  /* 0x0002080301007387 */ /* 0x0081e20000100800 */
[----:B----4-:R-:W-:-:S05]  /*19640*/  IMAD.WIDE R6, R0, 0x2, R6 ;  /* 0x0000000200067825 */ /* 0x010fca00078e0206 */
[----:B0-----:R-:W3:Y:S04]  /*19650*/  LDG.E.U16 R3, desc[UR10][R6.64] ;  /* 0x0000000a06037981 */ /* 0x001ee8000c1e1500 */
[----:B--2---:R0:W-:Y:S01]  /*19660*/  STL [R1+0x20c], R19 ;  /* 0x00020c1301007387 */ /* 0x0041e20000100800 */
[----:B-----5:R-:W-:-:S03]  /*19670*/  IMAD.WIDE R4, R0, 0x2, R4 ;  /* 0x0000000200047825 */ /* 0x020fc600078e0204 */
[----:B------:R1:W-:Y:S04]  /*19680*/  STL [R1+0x1f0], R13 ;  /* 0x0001f00d01007387 */ /* 0x0003e80000100800 */
[----:B0-----:R0:W2:Y:S04]  /*19690*/  LDG.E.U16 R19, desc[UR10][R4.64] ;  /* 0x0000000a04137981 */ /* 0x0010a8000c1e1500 */
[----:B------:R4:W-:Y:S01]  /*196a0*/  STL [R1+0x1f8], R11 ;  /* 0x0001f80b01007387 */ /* 0x0009e20000100800 */
[----:B-1----:R-:W-:-:S03]  /*196b0*/  IMAD.WIDE R12, R0, 0x2, R26 ;  /* 0x00000002000c7825 */ /* 0x002fc600078e021a */
[----:B------:R-:W-:Y:S01]  /*196c0*/  STL [R1+0x1fc], R9 ;  /* 0x0001fc0901007387 */ /* 0x000fe20000100800 */
[----:B0-----:R-:W-:-:S03]  /*196d0*/  IMAD.WIDE R4, R0, 0x2, R14 ;  /* 0x0000000200047825 */ /* 0x001fc600078e020e */
[----:B------:R-:W5:Y:S01]  /*196e0*/  LDG.E.U16 R15, desc[UR10][R12.64] ;  /* 0x0000000a0c0f7981 */ /* 0x000f62000c1e1500 */
[----:B----4-:R-:W-:-:S03]  /*196f0*/  IMAD.WIDE R10, R0, 0x2, R24 ;  /* 0x00000002000a7825 */ /* 0x010fc600078e0218 */
[----:B------:R-:W4:Y:S04]  /*19700*/  LDL.64 R12, [R1+0xed0] ;  /* 0x000ed000010c7983 */ /* 0x000f280000100a00 */
[----:B---3--:R0:W-:Y:S04]  /*19710*/  STL [R1+0x200], R3 ;  /* 0x0002000301007387 */ /* 0x0081e80000100800 */
[----:B0-----:R-:W3:Y:S01]  /*19720*/  LDG.E.U16 R3, desc[UR10][R10.64] ;  /* 0x0000000a0a037981 */ /* 0x001ee2000c1e1500 */
[----:B------:R-:W-:-:S03]  /*19730*/  IMAD.WIDE R8, R0, 0x2, R22 ;  /* 0x0000000200087825 */ /* 0x000fc600078e0216 */
[----:B------:R-:W4:Y:S01]  /*19740*/  LDL.64 R10, [R1+0xec0] ;  /* 0x000ec000010a7983 */ /* 0x000f220000100a00 */
        /* <DEDUP_REMOVED lines=8> */
[----:B-----5:R0:W-:Y:S04]  /*197d0*/  STL [R1+0x1e4], R15 ;  /* 0x0001e40f01007387 */ /* 0x0201e80000100800 */
[----:B0-----:R-:W5:Y:S04]  /*197e0*/  LDL.64 R14, [R1+0x9e8] ;  /* 0x0009e800010e7983 */ /* 0x001f680000100a00 */
[----:B---3--:R0:W-:Y:S04]  /*197f0*/  STL [R1+0x1e8], R3 ;  /* 0x0001e80301007387 */ /* 0x0081e80000100800 */
[----:B0-----:R-:W3:Y:S04]  /*19800*/  LDG.E.U16 R3, desc[UR10][R6.64] ;  /* 0x0000000a06037981 */ /* 0x001ee8000c1e1500 */
[----:B------:R-:W5:Y:S01]  /*19810*/  LDL.64 R6, [R1+0xd18] ;  /* 0x000d180001067983 */ /* 0x000f620000100a00 */
[----:B----4-:R-:W-:-:S04]  /*19820*/  IMAD.WIDE R12, R0, 0x2, R12 ;  /* 0x00000002000c7825 */ /* 0x010fc800078e020c */
[C---:B------:R-:W-:Y:S02]  /*19830*/  IMAD.WIDE R10, R0.reuse, 0x2, R10 ;  /* 0x00000002000a7825 */ /* 0x040fe400078e020a */
[----:B------:R-:W4:Y:S04]  /*19840*/  LDG.E.U16 R12, desc[UR10][R12.64] ;  /* 0x0000000a0c0c7981 */ /* 0x000f28000c1e1500 */
[----:B------:R0:W4:Y:S04]  /*19850*/  LDG.E.U16 R13, desc[UR10][R10.64] ;  /* 0x0000000a0a0d7981 */ /* 0x000128000c1e1500 */
[----:B--2---:R1:W-:Y:S04]  /*19860*/  STL [R1+0x1ec], R19 ;  /* 0x0001ec1301007387 */ /* 0x0043e80000100800 */
[----:B-1----:R-:W2:Y:S04]  /*19870*/  LDG.E.U16 R19, desc[UR10][R4.64] ;  /* 0x0000000a04137981 */ /* 0x002ea8000c1e1500 */
[----:B------:R-:W4:Y:S01]  /*19880*/  LDL.64 R4, [R1+0xd10] ;  /* 0x000d100001047983 */ /* 0x000f220000100a00 */
[----:B------:R-:W-:-:S06]  /*19890*/  IMAD.WIDE R8, R0, 0x2, R8 ;  /* 0x0000000200087825 */ /* 0x000fcc00078e0208 */
[----:B------:R-:W4:Y:S04]  /*198a0*/  LDG.E.U16 R9, desc[UR10][R8.64] ;  /* 0x0000000a08097981 */ /* 0x000f28000c1e1500 */
[----:B---3--:R1:W-:Y:S01]  /*198b0*/  STL [R1+0x1c4], R3 ;  /* 0x0001c40301007387 */ /* 0x0083e20000100800 */
[----:B-----5:R-:W-:-:S05]  /*198c0*/  IMAD.WIDE R6, R0, 0x2, R6 ;  /* 0x0000000200067825 */ /* 0x020fca00078e0206 */
[----:B-1----:R-:W3:Y:S01]  /*198d0*/  LDG.E.U16 R3, desc[UR10][R6.64] ;  /* 0x0000000a06037981 */ /* 0x002ee2000c1e1500 */
[----:B0-----:R-:W-:-:S03]  /*198e0*/  IMAD.WIDE R10, R0, 0x2, R26 ;  /* 0x00000002000a7825 */ /* 0x001fc600078e021a */
[----:B--2---:R0:W-:Y:S01]  /*198f0*/  STL [R1+0x1e0], R19 ;  /* 0x0001e01301007387 */ /* 0x0041e20000100800 */
[----:B----4-:R-:W-:-:S05]  /*19900*/  IMAD.WIDE R4, R0, 0x2, R4 ;  /* 0x0000000200047825 */ /* 0x010fca00078e0204 */
[----:B0-----:R0:W2:Y:S04]  /*19910*/  LDG.E.U16 R19, desc[UR10][R4.64] ;  /* 0x0000000a04137981 */ /* 0x0010a8000c1e1500 */
[----:B------:R-:W-:Y:S04]  /*19920*/  STL [R1+0x1d8], R13 ;  /* 0x0001d80d01007387 */ /* 0x000fe80000100800 */
[----:B------:R1:W-:Y:S01]  /*19930*/  STL [R1+0x1d4], R12 ;  /* 0x0001d40c01007387 */ /* 0x0003e20000100800 */
[----:B0-----:R-:W-:-:S03]  /*19940*/  IMAD.WIDE R4, R0, 0x2, R14 ;  /* 0x0000000200047825 */ /* 0x001fc600078e020e */
[----:B------:R-:W-:Y:S04]  /*19950*/  STL [R1+0x1b4], R9 ;  /* 0x0001b40901007387 */ /* 0x000fe80000100800 */
[----:B------:R-:W4:Y:S01]  /*19960*/  LDG.E.U16 R15, desc[UR10][R10.64] ;  /* 0x0000000a0a0f7981 */ /* 0x000f22000c1e1500 */
[----:B-1----:R-:W-:-:S03]  /*19970*/  IMAD.WIDE R12, R0, 0x2, R24 ;  /* 0x00000002000c7825 */ /* 0x002fc600078e0218 */
        /* <DEDUP_REMOVED lines=63> */
[----:B-1----:R-:W2:Y:S01]  /*19d70*/  LDG.E.U16 R19, desc[UR10][R4.64] ;  /* 0x0000000a04137981 */ /* 0x002ea2000c1e1500 */
[----:B------:R-:W-:-:S06]  /*19d80*/  IMAD.WIDE R8, R0, 0x2, R8 ;  /* 0x0000000200087825 */ /* 0x000fcc00078e0208 */
[----:B------:R-:W4:Y:S04]  /*19d90*/  LDG.E.U16 R9, desc[UR10][R8.64] ;  /* 0x0000000a08097981 */ /* 0x000f28000c1e1500 */
[----:B------:R-:W4:Y:S04]  /*19da0*/  LDL.64 R4, [R1+0x8c8] ;  /* 0x0008c80001047983 */ /* 0x000f280000100a00 */
[----:B---3--:R1:W-:Y:S01]  /*19db0*/  STL [R1+0x174], R3 ;  /* 0x0001740301007387 */ /* 0x0083e20000100800 */
[----:B-----5:R-:W-:-:S05]  /*19dc0*/  IMAD.WIDE R6, R0, 0x2, R6 ;  /* 0x0000000200067825 */ /* 0x020fca00078e0206 */
[----:B-1----:R1:W3:Y:S01]  /*19dd0*/  LDG.E.U16 R3, desc[UR10][R6.64] ;  /* 0x0000000a06037981 */ /* 0x0022e2000c1e1500 */
[----:B0-----:R-:W-:-:S04]  /*19de0*/  IMAD.WIDE R10, R0, 0x2, R26 ;  /* 0x00000002000a7825 */ /* 0x001fc800078e021a */
[C---:B-1----:R-:W-:Y:S01]  /*19df0*/  IMAD.WIDE R6, R0.reuse, 0x2, R20 ;  /* 0x0000000200067825 */ /* 0x042fe200078e0214 */
[----:B--2---:R0:W-:Y:S04]  /*19e00*/  STL [R1+0x190], R19 ;  /* 0x0001901301007387 */ /* 0x0041e80000100800 */
[----:B----4-:R-:W-:Y:S04]  /*19e10*/  STL [R1+0x188], R13 ;  /* 0x0001880d01007387 */ /* 0x010fe80000100800 */
[----:B------:R1:W-:Y:S01]  /*19e20*/  STL [R1+0x184], R12 ;  /* 0x0001840c01007387 */ /* 0x0003e20000100800 */
[----:B------:R-:W-:-:S03]  /*19e30*/  IMAD.WIDE R4, R0, 0x2, R4 ;  /* 0x0000000200047825 */ /* 0x000fc600078e0204 */
[----:B------:R2:W-:Y:S04]  /*19e40*/  STL [R1+0x164], R9 ;  /* 0x0001640901007387 */ /* 0x0005e80000100800 */
[----:B0-----:R0:W4:Y:S01]  /*19e50*/  LDG.E.U16 R19, desc[UR10][R4.64] ;  /* 0x0000000a04137981 */ /* 0x001122000c1e1500 */
[----:B-1----:R-:W-:-:S03]  /*19e60*/  IMAD.WIDE R12, R0, 0x2, R24 ;  /* 0x00000002000c7825 */ /* 0x002fc600078e0218 */
[----:B------:R-:W5:Y:S01]  /*19e70*/  LDL.64 R20, [R1+0x870] ;  /* 0x0008700001147983 */ /* 0x000f620000100a00 */
[----:B--2---:R-:W-:-:S03]  /*19e80*/  IMAD.WIDE R8, R0, 0x2, R22 ;  /* 0x0000000200087825 */ /* 0x004fc600078e0216 */
[----:B------:R1:W2:Y:S01]  /*19e90*/  LDG.E.U16 R23, desc[UR10][R10.64] ;  /* 0x0000000a0a177981 */ /* 0x0002a2000c1e1500 */
[----:B0-----:R-:W-:-:S03]  /*19ea0*/  IMAD.WIDE R4, R0, 0x2, R14 ;  /* 0x0000000200047825 */ /* 0x001fc600078e020e */
[----:B------:R0:W2:Y:S04]  /*19eb0*/  LDG.E.U16 R14, desc[UR10][R12.64] ;  /* 0x0000000a0c0e7981 */ /* 0x0000a8000c1e1500 */
[----:B------:R0:W2:Y:S04]  /*19ec0*/  LDG.E.U16 R15, desc[UR10][R8.64] ;  /* 0x0000000a080f7981 */ /* 0x0000a8000c1e1500 */
[----:B------:R-:W1:Y:S04]  /*19ed0*/  LDL.64 R10, [R1+0x890] ;  /* 0x00089000010a7983 */ /* 0x000e680000100a00 */
[----:B------:R-:W0:Y:S04]  /*19ee0*/  LDL.64 R12, [R1+0x898] ;  /* 0x00089800010c7983 */ /* 0x000e280000100a00 */
[----:B------:R-:W5:Y:S04]  /*19ef0*/  LDL.64 R8, [R1+0x888] ;  /* 0x0008880001087983 */ /* 0x000f680000100a00 */
[----:B---3--:R3:W-:Y:S04]  /*19f00*/  STL [R1+0x17c], R3 ;  /* 0x00017c0301007387 */ /* 0x0087e80000100800 */
[----:B------:R-:W5:Y:S04]  /*19f10*/  LDL.64 R26, [R1+0x868] ;  /* 0x00086800011a7983 */ /* 0x000f680000100a00 */
[----:B---3--:R3:W3:Y:S04]  /*19f20*/  LDG.E.U16 R3, desc[UR10][R6.64] ;  /* 0x0000000a06037981 */ /* 0x0086e8000c1e1500 */
[----:B------:R-:W3:Y:S04]  /*19f30*/  LDL.64 R6, [R1+0x880] ;  /* 0x0008800001067983 */ /* 0x000ee80000100a00 */
[----:B----4-:R4:W-:Y:S04]  /*19f40*/  STL [R1+0x180], R19 ;  /* 0x0001801301007387 */ /* 0x0109e80000100800 */
[----:B------:R-:W3:Y:S04]  /*19f50*/  LDL.64 R24, [R1+0x860] ;  /* 0x0008600001187983 */ /* 0x000ee80000100a00 */
[----:B----4-:R-:W4:Y:S04]  /*19f60*/  LDG.E.U16 R19, desc[UR10][R4.64] ;  /* 0x0000000a04137981 */ /* 0x010f28000c1e1500 */
[----:B------:R-:W4:Y:S01]  /*19f70*/  LDL.64 R4, [R1+0x878] ;  /* 0x0008780001047983 */ /* 0x000f220000100a00 */
[----:B-1----:R-:W-:-:S04]  /*19f80*/  IMAD.WIDE R10, R0, 0x2, R10 ;  /* 0x00000002000a7825 */ /* 0x002fc800078e020a */
[C---:B0-----:R-:W-:Y:S01]  /*19f90*/  IMAD.WIDE R12, R0.reuse, 0x2, R12 ;  /* 0x00000002000c7825 */ /* 0x041fe200078e020c */
[----:B--2---:R0:W-:Y:S03]  /*19fa0*/  STL [R1+0x178], R23 ;  /* 0x0001781701007387 */ /* 0x0041e60000100800 */
[C---:B-----5:R-:W-:Y:S01]  /*19fb0*/  IMAD.WIDE R8, R0.reuse, 0x2, R8 ;  /* 0x0000000200087825 */ /* 0x060fe200078e0208 */
[----:B------:R-:W2:Y:S04]  /*19fc0*/  LDG.E.U16 R11, desc[UR10][R10.64] ;  /* 0x0000000a0a0b7981 */ /* 0x000ea8000c1e1500 */
[----:B------:R-:W5:Y:S04]  /*19fd0*/  LDG.E.U16 R13, desc[UR10][R12.64] ;  /* 0x0000000a0c0d7981 */ /* 0x000f68000c1e1500 */
[----:B0-----:R-:W2:Y:S04]  /*19fe0*/  LDL.64 R22, [R1+0x858] ;  /* 0x0008580001167983 */ /* 0x001ea80000100a00 */
[----:B------:R-:W-:Y:S04]  /*19ff0*/  STL [R1+0x168], R15 ;  /* 0x0001680f01007387 */ /* 0x000fe80000100800 */
[----:B------:R0:W-:Y:S04]  /*1a000*/  STL [R1+0x124], R14 ;  /* 0x0001240e01007387 */ /* 0x0001e80000100800 */
[----:B------:R-:W2:Y:S01]  /*1a010*/  LDG.E.U16 R9, desc[UR10][R8.64] ;  /* 0x0000000a08097981 */ /* 0x000ea2000c1e1500 */
[----:B---3--:R-:W-:-:S03]  /*1a020*/  IMAD.WIDE R6, R0, 0x2, R6 ;  /* 0x0000000200067825 */ /* 0x008fc600078e0206 */
[----:B0-----:R-:W3:Y:S04]  /*1a030*/  LDL.64 R14, [R1+0x850] ;  /* 0x00085000010e7983 */ /* 0x001ee80000100a00 */
[----:B------:R0:W-:Y:S04]  /*1a040*/  STL [R1+0x16c], R3 ;  /* 0x00016c0301007387 */ /* 0x0001e80000100800 */
[----:B0-----:R-:W3:Y:S04]  /*1a050*/  LDG.E.U16 R3, desc[UR10][R6.64] ;  /* 0x0000000a06037981 */ /* 0x001ee8000c1e1500 */
[----:B----4-:R0:W-:Y:S01]  /*1a060*/  STL [R1+0x170], R19 ;  /* 0x0001701301007387 */ /* 0x0101e20000100800 */
[----:B------:R-:W-:-:S05]  /*1a070*/  IMAD.WIDE R4, R0, 0x2, R4 ;  /* 0x0000000200047825 */ /* 0x000fca00078e0204 */
[----:B0-----:R0:W4:Y:S04]  /*1a080*/  LDG.E.U16 R19, desc[UR10][R4.64] ;  /* 0x0000000a04137981 */ /* 0x001128000c1e1500 */
[----:B-----5:R1:W-:Y:S02]  /*1a090*/  STL [R1+0x120], R13 ;  /* 0x0001200d01007387 */ /* 0x0203e40000100800 */
[C---:B-1----:R-:W-:Y:S02]  /*1a0a0*/  IMAD.WIDE R12, R0.reuse, 0x2, R20 ;  /* 0x00000002000c7825 */ /* 0x042fe400078e0214 */
[----:B------:R-:W5:Y:S04]  /*1a0b0*/  LDL.64 R20, [R1+0x840] ;  /* 0x0008400001147983 */ /* 0x000f680000100a00 */
[----:B--2---:R1:W-:Y:S02]  /*1a0c0*/  STL [R1+0x158], R11 ;  /* 0x0001580b01007387 */ /* 0x0043e40000100800 */
[----:B-1----:R-:W-:-:S02]  /*1a0d0*/  IMAD.WIDE R10, R0, 0x2, R26 ;  /* 0x00000002000a7825 */ /* 0x002fc400078e021a */
[----:B------:R-:W2:Y:S04]  /*1a0e0*/  LDL.64 R26, [R1+0x828] ;  /* 0x00082800011a7983 */ /* 0x000ea80000100a00 */
[----:B------:R-:W-:Y:S04]  /*1a0f0*/  STL [R1+0x15c], R9 ;  /* 0x00015c0901007387 */ /* 0x000fe80000100800 */
[----:B---3--:R1:W-:Y:S01]  /*1a100*/  STL [R1+0x160], R3 ;  /* 0x0001600301007387 */ /* 0x0083e20000100800 */
[----:B------:R-:W-:-:S03]  /*1a110*/  IMAD.WIDE R6, R0, 0x2, R22 ;  /* 0x0000000200067825 */ /* 0x000fc600078e0216 */
[----:B------:R-:W3:Y:S04]  /*1a120*/  LDG.E.U16 R10, desc[UR10][R10.64] ;  /* 0x0000000a0a0a7981 */ /* 0x000ee8000c1e1500 */
[----:B-1----:R-:W2:Y:S01]  /*1a130*/  LDG.E.U16 R3, desc[UR10][R12.64] ;  /* 0x0000000a0c037981 */ /* 0x002ea2000c1e1500 */
[----:B------:R-:W-:-:S05]  /*1a140*/  IMAD.WIDE R8, R0, 0x2, R24 ;  /* 0x0000000200087825 */ /* 0x000fca00078e0218 */
[----:B------:R-:W3:Y:S04]  /*1a150*/  LDG.E.U16 R11, desc[UR10][R8.64] ;  /* 0x0000000a080b7981 */ /* 0x000ee8000c1e1500 */
[----:B------:R-:W3:Y:S04]  /*1a160*/  LDL.64 R12, [R1+0x848] ;  /* 0x00084800010c7983 */ /* 0x000ee80000100a00 */
[----:B------:R-:W5:Y:S01]  /*1a170*/  LDL.64 R8, [R1+0x838] ;  /* 0x0008380001087983 */ /* 0x000f620000100a00 */
[----:B0-----:R-:W-:-:S03]  /*1a180*/  IMAD.WIDE R4, R0, 0x2, R14 ;  /* 0x0000000200047825 */ /* 0x001fc600078e020e */
[----:B----4-:R0:W-:Y:S04]  /*1a190*/  STL [R1+0x104], R19 ;  /* 0x0001041301007387 */ /* 0x0101e80000100800 */
[----:B------:R-:W4:Y:S04]  /*1a1a0*/  LDL.64 R24, [R1+0x820] ;  /* 0x0008200001187983 */ /* 0x000f280000100a00 */
[----:B------:R-:W4:Y:S04]  /*1a1b0*/  LDL.64 R22, [R1+0x818] ;  /* 0x0008180001167983 */ /* 0x000f280000100a00 */
[----:B0-----:R-:W4:Y:S04]  /*1a1c0*/  LDG.E.U16 R19, desc[UR10][R6.64] ;  /* 0x0000000a06137981 */ /* 0x001f28000c1e1500 */
[----:B------:R-:W4:Y:S04]  /*1a1d0*/  LDL.64 R14, [R1+0x810] ;  /* 0x00081000010e7983 */ /* 0x000f280000100a00 */
[----:B------:R-:W4:Y:S04]  /*1a1e0*/  LDL.64 R6, [R1+0x830] ;  /* 0x0008300001067983 */ /* 0x000f280000100a00 */
[----:B--2---:R0:W-:Y:S04]  /*1a1f0*/  STL [R1+0x14c], R3 ;  /* 0x00014c0301007387 */ /* 0x0041e80000100800 */
[----:B0-----:R0:W2:Y:S01]  /*1a200*/  LDG.E.U16 R3, desc[UR10][R4.64] ;  /* 0x0000000a04037981 */ /* 0x0010a2000c1e1500 */
[----:B---3--:R-:W-:-:S03]  /*1a210*/  IMAD.WIDE R12, R0, 0x2, R12 ;  /* 0x00000002000c7825 */ /* 0x008fc600078e020c */
[----:B------:R-:W-:Y:S04]  /*1a220*/  STL [R1+0x154], R11 ;  /* 0x0001540b01007387 */ /* 0x000fe80000100800 */
[----:B------:R1:W-:Y:S01]  /*1a230*/  STL [R1+0x150], R10 ;  /* 0x0001500a01007387 */ /* 0x0003e20000100800 */
[----:B-----5:R-:W-:-:S03]  /*1a240*/  IMAD.WIDE R8, R0, 0x2, R8 ;  /* 0x0000000200087825 */ /* 0x020fc600078e0208 */
[----:B------:R-:W3:Y:S01]  /*1a250*/  LDG.E.U16 R13, desc[UR10][R12.64] ;  /* 0x0000000a0c0d7981 */ /* 0x000ee2000c1e1500 */
[----:B-1----:R-:W-:-:S03]  /*1a260*/  IMAD.WIDE R10, R0, 0x2, R20 ;  /* 0x00000002000a7825 */ /* 0x002fc600078e0214 */
[----:B------:R-:W5:Y:S01]  /*1a270*/  LDL.64 R20, [R1+0x808] ;  /* 0x0008080001147983 */ /* 0x000f620000100a00 */
[----:B0-----:R-:W-:-:S03]  /*1a280*/  IMAD.WIDE R4, R0, 0x2, R26 ;  /* 0x0000000200047825 */ /* 0x001fc600078e021a */
[----:B------:R-:W5:Y:S04]  /*1a290*/  LDG.E.U16 R11, desc[UR10][R10.64] ;  /* 0x0000000a0a0b7981 */ /* 0x000f68000c1e1500 */
[----:B------:R0:W5:Y:S04]  /*1a2a0*/  LDG.E.U16 R27, desc[UR10][R8.64] ;  /* 0x0000000a081b7981 */ /* 0x000168000c1e1500 */
[----:B----4-:R1:W-:Y:S01]  /*1a2b0*/  STL [R1+0xec], R19 ;  /* 0x0000ec1301007387 */ /* 0x0103e20000100800 */
[----:B------:R-:W-:-:S05]  /*1a2c0*/  IMAD.WIDE R6, R0, 0x2, R6 ;  /* 0x0000000200067825 */ /* 0x000fca00078e0206 */
[----:B-1----:R-:W4:Y:S04]  /*1a2d0*/  LDG.E.U16 R19, desc[UR10][R6.64] ;  /* 0x0000000a06137981 */ /* 0x002f28000c1e1500 */
[----:B--2---:R1:W-:Y:S04]  /*1a2e0*/  STL [R1+0x13c], R3 ;  /* 0x00013c0301007387 */ /* 0x0043e80000100800 */
[----:B-1----:R1:W2:Y:S01]  /*1a2f0*/  LDG.E.U16 R3, desc[UR10][R4.64] ;  /* 0x0000000a04037981 */ /* 0x0022a2000c1e1500 */
[----:B------:R-:W-:-:S04]  /*1a300*/  SHF.L.U32 R26, R2, 0x3, RZ ;  /* 0x00000003021a7819 */ /* 0x000fc800000006ff */
[----:B------:R-:W-:Y:S01]  /*1a310*/  LOP3.LUT R26, R26, 0xe0, RZ, 0xc0, !PT ;  /* 0x000000e01a1a7812 */ /* 0x000fe200078ec0ff */
[----:B---3--:R3:W-:Y:S01]  /*1a320*/  STL [R1+0x144], R13 ;  /* 0x0001440d01007387 */ /* 0x0087e20000100800 */
[----:B0-----:R-:W-:-:S03]  /*1a330*/  IMAD.WIDE R8, R0, 0x2, R14 ;  /* 0x0000000200087825 */ /* 0x001fc600078e020e */
[----:B-1----:R-:W-:Y:S04]  /*1a340*/  LDS R4, [R26+UR6] ;  /* 0x000000061a047984 */ /* 0x002fe80008000800 */
[----:B-----5:R0:W-:Y:S01]  /*1a350*/  STL [R1+0x148], R11 ;  /* 0x0001480b01007387 */ /* 0x0201e20000100800 */
[----:B---3--:R-:W-:-:S03]  /*1a360*/  IMAD.WIDE R12, R0, 0x2, R24 ;  /* 0x00000002000c7825 */ /* 0x008fc600078e0218 */
[----:B------:R-:W1:Y:S04]  /*1a370*/  LDS R5, [R26+UR6+0x100] ;  /* 0x000100061a057984 */ /* 0x000e680008000800 */
[----:B------:R3:W-:Y:S01]  /*1a380*/  STL [R1+0xe8], R27 ;  /* 0x0000e81b01007387 */ /* 0x0007e20000100800 */
[----:B0-----:R-:W-:-:S03]  /*1a390*/  IMAD.WIDE R10, R0, 0x2, R22 ;  /* 0x00000002000a7825 */ /* 0x001fc600078e0216 */
[----:B------:R-:W5:Y:S04]  /*1a3a0*/  LDL.64 R22, [R1+0x7f0] ;  /* 0x0007f00001167983 */ /* 0x000f680000100a00 */
[----:B------:R-:W5:Y:S04]  /*1a3b0*/  LDL.64 R14, [R1+0x7e8] ;  /* 0x0007e800010e7983 */ /* 0x000f680000100a00 */
[----:B---3--:R-:W3:Y:S01]  /*1a3c0*/  LDL.64 R26, [R1+0x7f8] ;  /* 0x0007f800011a7983 */ /* 0x008ee20000100a00 */
[----:B------:R-:W-:-:S03]  /*1a3d0*/  IMAD.WIDE R6, R0, 0x2, R20 ;  /* 0x0000000200067825 */ /* 0x000fc600078e0214 */
[----:B------:R-:W3:Y:S04]  /*1a3e0*/  LDG.E.U16 R11, desc[UR10][R10.64] ;  /* 0x0000000a0a0b7981 */ /* 0x000ee8000c1e1500 */
[----:B------:R-:W3:Y:S04]  /*1a3f0*/  LDG.E.U16 R9, desc[UR10][R8.64] ;  /* 0x0000000a08097981 */ /* 0x000ee8000c1e1500 */
[----:B----4-:R0:W-:Y:S04]  /*1a400*/  STL [R1+0x138], R19 ;  /* 0x0001381301007387 */ /* 0x0101e80000100800 */
[----:B0-----:R-:W4:Y:S04]  /*1a410*/  LDG.E.U16 R19, desc[UR10][R12.64] ;  /* 0x0000000a0c137981 */ /* 0x001f28000c1e1500 */
[----:B------:R-:W3:Y:S04]  /*1a420*/  LDL.64 R12, [R1+0x800] ;  /* 0x00080000010c7983 */ /* 0x000ee80000100a00 */
[----:B--2---:R0:W-:Y:S04]  /*1a430*/  STL [R1+0x140], R3 ;  /* 0x0001400301007387 */ /* 0x0041e80000100800 */
[----:B------:R-:W2:Y:S04]  /*1a440*/  LDL.64 R24, [R1+0x7e0] ;  /* 0x0007e00001187983 */ /* 0x000ea80000100a00 */
[----:B------:R-:W2:Y:S01]  /*1a450*/  LDL.64 R20, [R1+0x7d8] ;  /* 0x0007d80001147983 */ /* 0x000ea20000100a00 */
[----:B0-----:R-:W-:-:S03]  /*1a460*/  FADD R3, -R18, R29 ;  /* 0x0000001d12037221 */ /* 0x001fc60000000100 */
[----:B------:R0:W2:Y:S02]  /*1a470*/  LDG.E.U16 R29, desc[UR10][R6.64] ;  /* 0x0000000a061d7981 */ /* 0x0000a4000c1e1500 */
[----:B0-----:R-:W-:Y:S01]  /*1a480*/  FMUL R6, R3, 1.4426950216293334961 ;  /* 0x3fb8aa3b03067820 */ /* 0x001fe20000400000 */
[----:B------:R-:W-:-:S04]  /*1a490*/  FADD R3, -R16, R17 ;  /* 0x0000001110037221 */ /* 0x000fc80000000100 */
[----:B------:R-:W-:-:S04]  /*1a4a0*/  FMUL R3, R3, 1.4426950216293334961 ;  /* 0x3fb8aa3b03037820 */ /* 0x000fc80000400000 */
[----:B------:R-:W-:Y:S08]  /*1a4b0*/  MUFU.EX2 R17, R3 ;  /* 0x0000000300117308 */ /* 0x000ff00000000800 */
[----:B------:R5:W1:Y:S02]  /*1a4c0*/  MUFU.EX2 R16, R6 ;  /* 0x0000000600107308 */ /* 0x000a640000000800 */
[C---:B-----5:R-:W-:Y:S01]  /*1a4d0*/  IMAD.WIDE R6, R0.reuse, 0x2, R14 ;  /* 0x0000000200067825 */ /* 0x060fe200078e020e */
[----:B----4-:R0:W-:Y:S04]  /*1a4e0*/  STL [R1+0x134], R19 ;  /* 0x0001341301007387 */ /* 0x0101e80000100800 */
[----:B0-----:R-:W4:Y:S04]  /*1a4f0*/  LDL.64 R18, [R1+0x7d0] ;  /* 0x0007d00001127983 */ /* 0x001f280000100a00 */
[----:B---3--:R0:W-:Y:S04]  /*1a500*/  STL [R1+0xe4], R11 ;  /* 0x0000e40b01007387 */ /* 0x0081e80000100800 */
[----:B------:R3:W-:Y:S01]  /*1a510*/  STL [R1+0x12c], R9 ;  /* 0x00012c0901007387 */ /* 0x0007e20000100800 */
[----:B0-----:R-:W-:-:S04]  /*1a520*/  IMAD.WIDE R10, R0, 0x2, R12 ;  /* 0x00000002000a7825 */ /* 0x001fc800078e020c */
[C---:B------:R-:W-:Y:S01]  /*1a530*/  IMAD.WIDE R12, R0.reuse, 0x2, R26 ;  /* 0x00000002000c7825 */ /* 0x040fe200078e021a */
[----:B------:R2:W5:Y:S03]  /*1a540*/  LDG.E.U16 R3, desc[UR10][R10.64] ;  /* 0x0000000a0a037981 */ /* 0x000566000c1e1500 */
[C---:B---3--:R-:W-:Y:S01]  /*1a550*/  IMAD.WIDE R8, R0.reuse, 0x2, R22 ;  /* 0x0000000200087825 */ /* 0x048fe200078e0216 */
[----:B------:R-:W3:Y:S04]  /*1a560*/  LDG.E.U16 R26, desc[UR10][R6.64] ;  /* 0x0000000a061a7981 */ /* 0x000ee8000c1e1500 */
[----:B------:R-:W1:Y:S04]  /*1a570*/  LDL.LU.64 R22, [R1+0x520] ;  /* 0x0005200001167983 */ /* 0x000e680000300a00 */
[----:B------:R0:W3:Y:S01]  /*1a580*/  LDG.E.U16 R27, desc[UR10][R8.64] ;  /* 0x0000000a081b7981 */ /* 0x0000e2000c1e1500 */
[----:B--2---:R-:W-:-:S06]  /*1a590*/  IMAD.WIDE R10, R0, 0x2, R24 ;  /* 0x00000002000a7825 */ /* 0x004fcc00078e0218 */
[----:B------:R-:W2:Y:S04]  /*1a5a0*/  LDG.E.U16 R11, desc[UR10][R10.64] ;  /* 0x0000000a0a0b7981 */ /* 0x000ea8000c1e1500 */
[----:B------:R0:W-:Y:S04]  /*1a5b0*/  STL [R1+0x130], R29 ;  /* 0x0001301d01007387 */ /* 0x0001e80000100800 */
[----:B------:R-:W2:Y:S01]  /*1a5c0*/  LDL.64 R14, [R1+0x7c8] ;  /* 0x0007c800010e7983 */ /* 0x000ea20000100a00 */
[----:B0-----:R-:W-:-:S03]  /*1a5d0*/  IMAD.WIDE R8, R0, 0x2, R20 ;  /* 0x0000000200087825 */ /* 0x001fc600078e0214 */
[----:B------:R-:W3:Y:S04]  /*1a5e0*/  LDL.64 R24, [R1+0x7b8] ;  /* 0x0007b80001187983 */ /* 0x000ee80000100a00 */
[----:B------:R-:W3:Y:S04]  /*1a5f0*/  LDG.E.U16 R29, desc[UR10][R12.64] ;  /* 0x0000000a0c1d7981 */ /* 0x000ee8000c1e1500 */
[----:B------:R-:W3:Y:S04]  /*1a600*/  LDL.64 R20, [R1+0x7b0] ;  /* 0x0007b00001147983 */ /* 0x000ee80000100a00 */
[----:B------:R-:W3:Y:S01]  /*1a610*/  LDL.64 R12, [R1+0x7c0] ;  /* 0x0007c000010c7983 */ /* 0x000ee20000100a00 */
[----:B----4-:R-:W-:-:S03]  /*1a620*/  IMAD.WIDE R6, R0, 0x2, R18 ;  /* 0x0000000200067825 */ /* 0x010fc600078e0212 */
[----:B-----5:R0:W-:Y:S04]  /*1a630*/  STL [R1+0x128], R3 ;  /* 0x0001280301007387 */ /* 0x0201e80000100800 */
[----:B------:R-:W4:Y:S01]  /*1a640*/  LDL.64 R18, [R1+0x7a8] ;  /* 0x0007a80001127983 */ /* 0x000f220000100a00 */
[----:B-1----:R-:W-:-:S03]  /*1a650*/  FFMA2 R4, R22.F32x2.HI_LO, R16.F32x2.HI_LO, R4.F32x2.HI_LO ;  /* 0x0000001016047249 */ /* 0x002fc60000000004 */
[----:B0-----:R2:W5:Y:S02]  /*1a660*/  LDG.E.U16 R3, desc[UR10][R8.64] ;  /* 0x0000000a08037981 */ /* 0x001564000c1e1500 */
[C---:B--2---:R-:W-:Y:S02]  /*1a670*/  IMAD.WIDE R8, R0.reuse, 0x2, R14 ;  /* 0x0000000200087825 */ /* 0x044fe400078e020e */
[----:B---3--:R0:W-:Y:S04]  /*1a680*/  STL [R1+0xe0], R29 ;  /* 0x0000e01d01007387 */ /* 0x0081e80000100800 */
[----:B------:R-:W2:Y:S04]  /*1a690*/  LDL.64 R22, [R1+0x7a0] ;  /* 0x0007a00001167983 */ /* 0x000ea80000100a00 */
[----:B------:R-:W-:Y:S04]  /*1a6a0*/  STL [R1+0x1d94], R16 ;  /* 0x001d941001007387 */ /* 0x000fe80000100800 */
[----:B------:R-:W-:Y:S04]  /*1a6b0*/  STL.64 [R1+0x2e0], R4 ;  /* 0x0002e00401007387 */ /* 0x000fe80000100a00 */
[----:B------:R1:W-:Y:S04]  /*1a6c0*/  STL [R1+0x1d90], R17 ;  /* 0x001d901101007387 */ /* 0x0003e80000100800 */
[----:B0-----:R0:W3:Y:S04]  /*1a6d0*/  LDG.E.U16 R29, desc[UR10][R6.64] ;  /* 0x0000000a061d7981 */ /* 0x0010e8000c1e1500 */
[----:B------:R-:W3:Y:S04]  /*1a6e0*/  LDL.64 R14, [R1+0x790] ;  /* 0x00079000010e7983 */ /* 0x000ee80000100a00 */
[----:B-1----:R-:W5:Y:S01]  /*1a6f0*/  LDL.64 R16, [R1+0x798] ;  /* 0x0007980001107983 */ /* 0x002f620000100a00 */
[----:B0-----:R-:W-:-:S03]  /*1a700*/  IMAD.WIDE R6, R0, 0x2, R12 ;  /* 0x0000000200067825 */ /* 0x001fc600078e020c */
[----:B------:R-:W5:Y:S04]  /*1a710*/  LDL.64 R12, [R1+0x788] ;  /* 0x00078800010c7983 */ /* 0x000f680000100a00 */
[----:B------:R0:W-:Y:S04]  /*1a720*/  STL [R1+0x118], R27 ;  /* 0x0001181b01007387 */ /* 0x0001e80000100800 */
[----:B------:R1:W-:Y:S04]  /*1a730*/  STL [R1+0x11c], R26 ;  /* 0x00011c1a01007387 */ /* 0x0003e80000100800 */
[----:B------:R1:W-:Y:S04]  /*1a740*/  STL [R1+0x114], R11 ;  /* 0x0001140b01007387 */ /* 0x0003e80000100800 */
[----:B0-----:R0:W5:Y:S04]  /*1a750*/  LDG.E.U16 R27, desc[UR10][R8.64] ;  /* 0x0000000a081b7981 */ /* 0x001168000c1e1500 */
[----:B-1----:R4:W5:Y:S04]  /*1a760*/  LDG.E.U16 R26, desc[UR10][R6.64] ;  /* 0x0000000a061a7981 */ /* 0x002968000c1e1500 */
[----:B------:R-:W5:Y:S01]  /*1a770*/  LDL.64 R10, [R1+0x778] ;  /* 0x00077800010a7983 */ /* 0x000f620000100a00 */
[----:B------:R-:W-:-:S04]  /*1a780*/  IMAD.WIDE R4, R0, 0x2, R24 ;  /* 0x0000000200047825 */ /* 0x000fc800078e0218 */
[C---:B0-----:R-:W-:Y:S01]  /*1a790*/  IMAD.WIDE R8, R0.reuse, 0x2, R20 ;  /* 0x0000000200087825 */ /* 0x041fe200078e0214 */
[----:B------:R2:W5:Y:S04]  /*1a7a0*/  LDG.E.U16 R24, desc[UR10][R4.64] ;  /* 0x0000000a04187981 */ /* 0x000568000c1e1500 */
[----:B------:R-:W5:Y:S04]  /*1a7b0*/  LDG.E.U16 R25, desc[UR10][R8.64] ;  /* 0x0000000a08197981 */ /* 0x000f68000c1e1500 */
[----:B------:R-:W5:Y:S01]  /*1a7c0*/  LDL.64 R20, [R1+0x758] ;  /* 0x0007580001147983 */ /* 0x000f620000100a00 */
[----:B----4-:R-:W-:-:S03]  /*1a7d0*/  IMAD.WIDE R6, R0, 0x2, R18 ;  /* 0x0000000200067825 */ /* 0x010fc600078e0212 */
[----:B------:R-:W4:Y:S01]  /*1a7e0*/  LDL.64 R18, [R1+0x738] ;  /* 0x0007380001127983 */ /* 0x000f220000100a00 */
[----:B--2---:R-:W-:-:S03]  /*1a7f0*/  IMAD.WIDE R4, R0, 0x2, R22 ;  /* 0x0000000200047825 */ /* 0x004fc600078e0216 */
[----:B------:R3:W2:Y:S04]  /*1a800*/  LDG.E.U16 R22, desc[UR10][R6.64] ;  /* 0x0000000a06167981 */ /* 0x0006a8000c1e1500 */
[----:B------:R0:W2:Y:S01]  /*1a810*/  LDG.E.U16 R23, desc[UR10][R4.64] ;  /* 0x0000000a04177981 */ /* 0x0000a2000c1e1500 */
[----:B---3--:R-:W-:-:S04]  /*1a820*/  IMAD.WIDE R6, R0, 0x2, R14 ;  /* 0x0000000200067825 */ /* 0x008fc800078e020e */
[C---:B-----5:R-:W-:Y:S02]  /*1a830*/  IMAD.WIDE R8, R0.reuse, 0x2, R16 ;  /* 0x0000000200087825 */ /* 0x060fe400078e0210 */
[----:B------:R-:W3:Y:S02]  /*1a840*/  LDL.64 R16, [R1+0x718] ;  /* 0x0007180001107983 */ /* 0x000ee40000100a00 */
[C---:B0-----:R-:W-:Y:S02]  /*1a850*/  IMAD.WIDE R4, R0.reuse, 0x2, R12 ;  /* 0x0000000200047825 */ /* 0x041fe400078e020c */
[----:B------:R0:W-:Y:S04]  /*1a860*/  STL [R1+0xdc], R3 ;  /* 0x0000dc0301007387 */ /* 0x0001e80000100800 */
[----:B------:R-:W5:Y:S04]  /*1a870*/  LDL.64 R14, [R1+0x6f8] ;  /* 0x0006f800010e7983 */ /* 0x000f680000100a00 */
[----:B------:R-:W5:Y:S04]  /*1a880*/  LDL.64 R12, [R1+0x6d8] ;  /* 0x0006d800010c7983 */ /* 0x000f680000100a00 */
[----:B0-----:R0:W5:Y:S04]  /*1a890*/  LDG.E.U16 R3, desc[UR10][R8.64] ;  /* 0x0000000a08037981 */ /* 0x001168000c1e1500 */
[----:B------:R1:W-:Y:S04]  /*1a8a0*/  STL [R1+0x110], R29 ;  /* 0x0001101d01007387 */ /* 0x0003e80000100800 */
[----:B------:R1:W-:Y:S01]  /*1a8b0*/  STL [R1+0x108], R27 ;  /* 0x0001081b01007387 */ /* 0x0003e20000100800 */
[----:B0-----:R-:W-:-:S03]  /*1a8c0*/  IMAD.WIDE R8, R0, 0x2, R10 ;  /* 0x0000000200087825 */ /* 0x001fc600078e020a */
[----:B------:R-:W5:Y:S04]  /*1a8d0*/  LDL.64 R10, [R1+0x6b8] ;  /* 0x0006b800010a7983 */ /* 0x000f680000100a00 */
[----:B-1----:R0:W5:Y:S04]  /*1a8e0*/  LDG.E.U16 R29, desc[UR10][R6.64] ;  /* 0x0000000a061d7981 */ /* 0x002168000c1e1500 */
[----:B------:R4:W5:Y:S04]  /*1a8f0*/  LDG.E.U16 R27, desc[UR10][R4.64] ;  /* 0x0000000a041b7981 */ /* 0x000968000c1e1500 */
[----:B------:R1:W-:Y:S04]  /*1a900*/  STL [R1+0x10c], R26 ;  /* 0x00010c1a01007387 */ /* 0x0003e80000100800 */
[----:B-1----:R3:W5:Y:S01]  /*1a910*/  LDG.E.U16 R26, desc[UR10][R8.64] ;  /* 0x0000000a081a7981 */ /* 0x002762000c1e1500 */
[----:B0-----:R-:W-:-:S03]  /*1a920*/  IMAD.WIDE R6, R0, 0x2, R20 ;  /* 0x0000000200067825 */ /* 0x001fc600078e0214 */
[----:B------:R-:W-:Y:S04]  /*1a930*/  STL [R1+0xf8], R25 ;  /* 0x0000f81901007387 */ /* 0x000fe80000100800 */
[----:B------:R0:W-:Y:S04]  /*1a940*/  STL [R1+0xd8], R24 ;  /* 0x0000d81801007387 */ /* 0x0001e80000100800 */
[----:B0-----:R-:W5:Y:S01]  /*1a950*/  LDL.64 R24, [R1+0x698] ;  /* 0x0006980001187983 */ /* 0x001f620000100a00 */
[----:B----4-:R-:W-:-:S03]  /*1a960*/  IMAD.WIDE R4, R0, 0x2, R18 ;  /* 0x0000000200047825 */ /* 0x010fc600078e0212 */
[----:B--2---:R-:W-:Y:S04]  /*1a970*/  STL [R1+0x100], R23 ;  /* 0x0001001701007387 */ /* 0x004fe80000100800 */
[----:B------:R0:W-:Y:S04]  /*1a980*/  STL [R1+0xfc], R22 ;  /* 0x0000fc1601007387 */ /* 0x0001e80000100800 */
[----:B0-----:R-:W2:Y:S01]  /*1a990*/  LDL.64 R22, [R1+0x678] ;  /* 0x0006780001167983 */ /* 0x001ea20000100a00 */
[----:B---3--:R-:W-:-:S03]  /*1a9a0*/  IMAD.WIDE R8, R0, 0x2, R16 ;  /* 0x0000000200087825 */ /* 0x008fc600078e0210 */
[----:B-----5:R0:W-:Y:S04]  /*1a9b0*/  STL [R1+0xd4], R3 ;  /* 0x0000d40301007387 */ /* 0x0201e80000100800 */
[----:B0-----:R0:W3:Y:S04]  /*1a9c0*/  LDG.E.U16 R3, desc[UR10][R6.64] ;  /* 0x0000000a06037981 */ /* 0x0010e8000c1e1500 */
[----:B------:R1:W-:Y:S01]  /*1a9d0*/  STL [R1+0xf0], R29 ;  /* 0x0000f01d01007387 */ /* 0x0003e20000100800 */
[----:B0-----:R-:W-:-:S03]  /*1a9e0*/  IMAD.WIDE R6, R0, 0x2, R14 ;  /* 0x0000000200067825 */ /* 0x001fc600078e020e */
[----:B------:R-:W4:Y:S04]  /*1a9f0*/  LDL.64 R20, [R1+0x658] ;  /* 0x0006580001147983 */ /* 0x000f280000100a00 */
[----:B------:R-:W5:Y:S04]  /*1aa00*/  LDL.64 R18, [R1+0x638] ;  /* 0x0006380001127983 */ /* 0x000f680000100a00 */
[----:B------:R-:W2:Y:S04]  /*1aa10*/  LDL.64 R16, [R1+0x618] ;  /* 0x0006180001107983 */ /* 0x000ea80000100a00 */
[----:B-1----:R0:W2:Y:S04]  /*1aa20*/  LDG.E.U16 R29, desc[UR10][R4.64] ;  /* 0x0000000a041d7981 */ /* 0x0020a8000c1e1500 */
[----:B------:R1:W-:Y:S04]  /*1aa30*/  STL [R1+0xf4], R27 ;  /* 0x0000f41b01007387 */ /* 0x0003e80000100800 */
[----:B------:R0:W-:Y:S04]  /*1aa40*/  STL [R1+0xd0], R26 ;  /* 0x0000d01a01007387 */ /* 0x0001e80000100800 */
[----:B-1----:R1:W4:Y:S04]  /*1aa50*/  LDG.E.U16 R27, desc[UR10][R8.64] ;  /* 0x0000000a081b7981 */ /* 0x002328000c1e1500 */
[----:B0-----:R0:W5:Y:S01]  /*1aa60*/  LDG.E.U16 R26, desc[UR10][R6.64] ;  /* 0x0000000a061a7981 */ /* 0x001162000c1e1500 */
[----:B------:R-:W-:-:S04]  /*1aa70*/  IMAD.WIDE R4, R0, 0x2, R12 ;  /* 0x0000000200047825 */ /* 0x000fc800078e020c */
[----:B-1----:R-:W-:-:S04]  /*1aa80*/  IMAD.WIDE R8, R0, 0x2, R10 ;  /* 0x0000000200087825 */ /* 0x002fc800078e020a */
[C---:B0-----:R-:W-:Y:S02]  /*1aa90*/  IMAD.WIDE R6, R0.reuse, 0x2, R24 ;  /* 0x0000000200067825 */ /* 0x041fe400078e0218 */
[----:B------:R-:W5:Y:S04]  /*1aaa0*/  LDG.E.U16 R25, desc[UR10][R8.64] ;  /* 0x0000000a08197981 */ /* 0x000f68000c1e1500 */
[----:B---3--:R0:W-:Y:S04]  /*1aab0*/  STL [R1+0xcc], R3 ;  /* 0x0000cc0301007387 */ /* 0x0081e80000100800 */
[----:B------:R-:W3:Y:S04]  /*1aac0*/  LDL.64 R14, [R1+0x5f8] ;  /* 0x0005f800010e7983 */ /* 0x000ee80000100a00 */
[----:B------:R-:W3:Y:S04]  /*1aad0*/  LDL.64 R12, [R1+0x5d8] ;  /* 0x0005d800010c7983 */ /* 0x000ee80000100a00 */
[----:B------:R-:W3:Y:S04]  /*1aae0*/  LDL.64 R10, [R1+0x5b8] ;  /* 0x0005b800010a7983 */ /* 0x000ee80000100a00 */
[----:B0-----:R0:W3:Y:S04]  /*1aaf0*/  LDG.E.U16 R3, desc[UR10][R4.64] ;  /* 0x0000000a04037981 */ /* 0x0010e8000c1e1500 */
[----:B--2---:R1:W-:Y:S01]  /*1ab00*/  STL [R1+0xc8], R29 ;  /* 0x0000c81d01007387 */ /* 0x0043e20000100800 */
[----:B0-----:R-:W-:-:S03]  /*1ab10*/  IMAD.WIDE R4, R0, 0x2, R22 ;  /* 0x0000000200047825 */ /* 0x001fc600078e0216 */
[----:B-1----:R0:W2:Y:S04]  /*1ab20*/  LDG.E.U16 R29, desc[UR10][R6.64] ;  /* 0x0000000a061d7981 */ /* 0x0020a8000c1e1500 */
[----:B----4-:R1:W-:Y:S04]  /*1ab30*/  STL [R1+0xc4], R27 ;  /* 0x0000c41b01007387 */ /* 0x0103e80000100800 */
[----:B-----5:R4:W-:Y:S04]  /*1ab40*/  STL [R1+0xc0], R26 ;  /* 0x0000c01a01007387 */ /* 0x0209e80000100800 */
[----:B------:R-:W5:Y:S01]  /*1ab50*/  LDL.64 R22, [R1+0x598] ;  /* 0x0005980001167983 */ /* 0x000f620000100a00 */
[----:B0-----:R-:W-:-:S03]  /*1ab60*/  IMAD.WIDE R6, R0, 0x2, R18 ;  /* 0x0000000200067825 */ /* 0x001fc600078e0212 */
[----:B-1----:R0:W2:Y:S04]  /*1ab70*/  LDG.E.U16 R27, desc[UR10][R4.64] ;  /* 0x0000000a041b7981 */ /* 0x0020a8000c1e1500 */
[----:B------:R-:W2:Y:S01]  /*1ab80*/  LDL.64 R18, [R1+0x578] ;  /* 0x0005780001127983 */ /* 0x000ea20000100a00 */
[----:B0-----:R-:W-:-:S03]  /*1ab90*/  IMAD.WIDE R4, R0, 0x2, R16 ;  /* 0x0000000200047825 */ /* 0x001fc600078e0210 */
[----:B------:R-:W2:Y:S01]  /*1aba0*/  LDL.64 R16, [R1+0x558] ;  /* 0x0005580001107983 */ /* 0x000ea20000100a00 */
[----:B------:R-:W-:-:S03]  /*1abb0*/  IMAD.WIDE R8, R0, 0x2, R20 ;  /* 0x0000000200087825 */ /* 0x000fc600078e0214 */
[----:B------:R-:W2:Y:S04]  /*1abc0*/  LDG.E.U16 R21, desc[UR10][R6.64] ;  /* 0x0000000a06157981 */ /* 0x000ea8000c1e1500 */
[----:B----4-:R3:W4:Y:S02]  /*1abd0*/  LDG.E.U16 R26, desc[UR10][R8.64] ;  /* 0x0000000a081a7981 */ /* 0x010724000c1e1500 */
[----:B---3--:R-:W-:-:S04]  /*1abe0*/  IMAD.WIDE R8, R0, 0x2, R14 ;  /* 0x0000000200087825 */ /* 0x008fc800078e020e */
[C---:B------:R-:W-:Y:S01]  /*1abf0*/  IMAD.WIDE R6, R0.reuse, 0x2, R12 ;  /* 0x0000000200067825 */ /* 0x040fe200078e020c */
[----:B------:R-:W3:Y:S04]  /*1ac00*/  LDG.E.U16 R20, desc[UR10][R8.64] ;  /* 0x0000000a08147981 */ /* 0x000ee8000c1e1500 */
[----:B------:R0:W-:Y:S04]  /*1ac10*/  STL [R1+0xbc], R3 ;  /* 0x0000bc0301007387 */ /* 0x0001e80000100800 */
[----:B------:R-:W4:Y:S04]  /*1ac20*/  LDL.64 R12, [R1+0x780] ;  /* 0x00078000010c7983 */ /* 0x000f280000100a00 */
[----:B------:R-:W4:Y:S04]  /*1ac30*/  LDL.64 R14, [R1+0x770] ;  /* 0x00077000010e7983 */ /* 0x000f280000100a00 */
[----:B0-----:R0:W4:Y:S02]  /*1ac40*/  LDG.E.U16 R3, desc[UR10][R4.64] ;  /* 0x0000000a04037981 */ /* 0x001124000c1e1500 */
[----:B0-----:R-:W-:-:S02]  /*1ac50*/  IMAD.WIDE R4, R0, 0x2, R10 ;  /* 0x0000000200047825 */ /* 0x001fc400078e020a */
[----:B------:R2:W4:Y:S04]  /*1ac60*/  LDG.E.U16 R11, desc[UR10][R6.64] ;  /* 0x0000000a060b7981 */ /* 0x000528000c1e1500 */
[----:B------:R0:W4:Y:S01]  /*1ac70*/  LDG.E.U16 R10, desc[UR10][R4.64] ;  /* 0x0000000a040a7981 */ /* 0x000122000c1e1500 */
[----:B-----5:R-:W-:-:S06]  /*1ac80*/  IMAD.WIDE R8, R0, 0x2, R22 ;  /* 0x0000000200087825 */ /* 0x020fcc00078e0216 */
[----:B------:R-:W5:Y:S01]  /*1ac90*/  LDG.E.U16 R9, desc[UR10][R8.64] ;  /* 0x0000000a08097981 */ /* 0x000f62000c1e1500 */
[----:B--2---:R-:W-:-:S04]  /*1aca0*/  IMAD.WIDE R6, R0, 0x2, R18 ;  /* 0x0000000200067825 */ /* 0x004fc800078e0212 */
[C---:B0-----:R-:W-:Y:S01]  /*1acb0*/  IMAD.WIDE R4, R0.reuse, 0x2, R16 ;  /* 0x0000000200047825 */ /* 0x041fe200078e0210 */
[----:B------:R-:W2:Y:S04]  /*1acc0*/  LDG.E.U16 R8, desc[UR10][R6.64] ;  /* 0x0000000a06087981 */ /* 0x000ea8000c1e1500 */
[----:B------:R-:W2:Y:S04]  /*1acd0*/  LDG.E.U16 R7, desc[UR10][R4.64] ;  /* 0x0000000a04077981 */ /* 0x000ea8000c1e1500 */
[----:B------:R0:W-:Y:S04]  /*1ace0*/  STL [R1+0xb8], R25 ;  /* 0x0000b81901007387 */ /* 0x0001e80000100800 */
[----:B0-----:R-:W2:Y:S04]  /*1acf0*/  LDL.64 R24, [R1+0x768] ;  /* 0x0007680001187983 */ /* 0x001ea80000100a00 */
[----:B---3--:R-:W-:Y:S01]  /*1ad00*/  STL [R1+0x1dd8], R20 ;  /* 0x001dd81401007387 */ /* 0x008fe20000100800 */
[----:B----4-:R-:W-:-:S03]  /*1ad10*/  IMAD.WIDE R12, R0, 0x2, R12 ;  /* 0x00000002000c7825 */ /* 0x010fc600078e020c */
[----:B------:R-:W-:Y:S04]  /*1ad20*/  STL [R1+0x1ddc], R11 ;  /* 0x001ddc0b01007387 */ /* 0x000fe80000100800 */
[----:B------:R0:W-:Y:S04]  /*1ad30*/  STL [R1+0x1de0], R10 ;  /* 0x001de00a01007387 */ /* 0x0001e80000100800 */
[----:B------:R-:W3:Y:S04]  /*1ad40*/  LDL.64 R22, [R1+0x760] ;  /* 0x0007600001167983 */ /* 0x000ee80000100a00 */
[----:B------:R-:W4:Y:S04]  /*1ad50*/  LDL.64 R18, [R1+0x730] ;  /* 0x0007300001127983 */ /* 0x000f280000100a00 */
[----:B0-----:R-:W4:Y:S04]  /*1ad60*/  LDL.64 R10, [R1+0x750] ;  /* 0x00075000010a7983 */ /* 0x001f280000100a00 */
[----:B-----5:R-:W-:Y:S04]  /*1ad70*/  STL [R1+0x1de4], R9 ;  /* 0x001de40901007387 */ /* 0x020fe80000100800 */
[----:B------:R-:W-:Y:S04]  /*1ad80*/  STL [R1+0xb4], R29 ;  /* 0x0000b41d01007387 */ /* 0x000fe80000100800 */
[----:B------:R-:W-:Y:S04]  /*1ad90*/  STL [R1+0xb0], R27 ;  /* 0x0000b01b01007387 */ /* 0x000fe80000100800 */
[----:B--2---:R-:W-:Y:S04]  /*1ada0*/  STL [R1+0x1de8], R8 ;  /* 0x001de80801007387 */ /* 0x004fe80000100800 */
[----:B------:R0:W-:Y:S04]  /*1adb0*/  STL [R1+0x1dec], R7 ;  /* 0x001dec0701007387 */ /* 0x0001e80000100800 */
[----:B------:R1:W-:Y:S04]  /*1adc0*/  STL [R1+0xa8], R26 ;  /* 0x0000a81a01007387 */ /* 0x0003e80000100800 */
[----:B------:R-:W2:Y:S04]  /*1add0*/  LDL.64 R16, [R1+0x6f0] ;  /* 0x0006f00001107983 */ /* 0x000ea80000100a00 */
[----:B0-----:R-:W5:Y:S04]  /*1ade0*/  LDL.64 R6, [R1+0x710] ;  /* 0x0007100001067983 */ /* 0x001f680000100a00 */
[----:B------:R0:W-:Y:S04]  /*1adf0*/  STL [R1+0xa4], R21 ;  /* 0x0000a41501007387 */ /* 0x0001e80000100800 */
[----:B-1----:R-:W5:Y:S04]  /*1ae00*/  LDG.E.U16 R26, desc[UR10][R12.64] ;  /* 0x0000000a0c1a7981 */ /* 0x002f68000c1e1500 */
[----:B0-----:R-:W5:Y:S04]  /*1ae10*/  LDL.64 R20, [R1+0x6d0] ;  /* 0x0006d00001147983 */ /* 0x001f680000100a00 */
[----:B------:R0:W-:Y:S04]  /*1ae20*/  STL [R1+0xa0], R3 ;  /* 0x0000a00301007387 */ /* 0x0001e80000100800 */
[----:B------:R-:W5:Y:S01]  /*1ae30*/  LDL.64 R8, [R1+0x6b0] ;  /* 0x0006b00001087983 */ /* 0x000f620000100a00 */
[----:B------:R-:W-:-:S04]  /*1ae40*/  IMAD.WIDE R14, R0, 0x2, R14 ;  /* 0x00000002000e7825 */ /* 0x000fc800078e020e */
[C---:B------:R-:W-:Y:S01]  /*1ae50*/  IMAD.WIDE R4, R0.reuse, 0x2, R24 ;  /* 0x0000000200047825 */ /* 0x040fe200078e0218 */
[----:B------:R3:W5:Y:S04]  /*1ae60*/  LDG.E.U16 R29, desc[UR10][R14.64] ;  /* 0x0000000a0e1d7981 */ /* 0x000768000c1e1500 */
[----:B------:R4:W5:Y:S01]  /*1ae70*/  LDG.E.U16 R27, desc[UR10][R4.64] ;  /* 0x0000000a041b7981 */ /* 0x000962000c1e1500 */
[----:B---3--:R-:W-:-:S04]  /*1ae80*/  IMAD.WIDE R14, R0, 0x2, R22 ;  /* 0x00000002000e7825 */ /* 0x008fc800078e0216 */
[C---:B----4-:R-:W-:Y:S01]  /*1ae90*/  IMAD.WIDE R4, R0.reuse, 0x2, R18 ;  /* 0x0000000200047825 */ /* 0x050fe200078e0212 */
[----:B------:R-:W3:Y:S03]  /*1aea0*/  LDG.E.U16 R24, desc[UR10][R14.64] ;  /* 0x0000000a0e187981 */ /* 0x000ee6000c1e1500 */
[C---:B------:R-:W-:Y:S01]  /*1aeb0*/  IMAD.WIDE R12, R0.reuse, 0x2, R10 ;  /* 0x00000002000c7825 */ /* 0x040fe200078e020a */
[----:B------:R-:W4:Y:S04]  /*1aec0*/  LDL.64 R18, [R1+0x670] ;  /* 0x0006700001127983 */ /* 0x000f280000100a00 */
[----:B------:R-:W3:Y:S04]  /*1aed0*/  LDL.64 R10, [R1+0x690] ;  /* 0x00069000010a7983 */ /* 0x000ee80000100a00 */
[----:B------:R2:W3:Y:S04]  /*1aee0*/  LDG.E.U16 R25, desc[UR10][R12.64] ;  /* 0x0000000a0c197981 */ /* 0x0004e8000c1e1500 */
[----:B------:R1:W3:Y:S01]  /*1aef0*/  LDG.E.U16 R22, desc[UR10][R4.64] ;  /* 0x0000000a04167981 */ /* 0x0002e2000c1e1500 */
[----:B--2---:R-:W-:-:S03]  /*1af00*/  IMAD.WIDE R12, R0, 0x2, R16 ;  /* 0x00000002000c7825 */ /* 0x004fc600078e0210 */
[----:B------:R-:W2:Y:S01]  /*1af10*/  LDL.64 R16, [R1+0x630] ;  /* 0x0006300001107983 */ /* 0x000ea20000100a00 */
[----:B-----5:R-:W-:-:S03]  /*1af20*/  IMAD.WIDE R14, R0, 0x2, R6 ;  /* 0x00000002000e7825 */ /* 0x020fc600078e0206 */
[----:B------:R-:W5:Y:S04]  /*1af30*/  LDL.64 R6, [R1+0x650] ;  /* 0x0006500001067983 */ /* 0x000f680000100a00 */
[----:B------:R1:W2:Y:S04]  /*1af40*/  LDG.E.U16 R23, desc[UR10][R14.64] ;  /* 0x0000000a0e177981 */ /* 0x0002a8000c1e1500 */
[----:B0-----:R-:W2:Y:S01]  /*1af50*/  LDG.E.U16 R3, desc[UR10][R12.64] ;  /* 0x0000000a0c037981 */ /* 0x001ea2000c1e1500 */
[----:B-1----:R-:W-:-:S03]  /*1af60*/  IMAD.WIDE R4, R0, 0x2, R20 ;  /* 0x0000000200047825 */ /* 0x002fc600078e0214 */
[----:B------:R-:W2:Y:S04]  /*1af70*/  LDL.64 R20, [R1+0x610] ;  /* 0x0006100001147983 */ /* 0x000ea80000100a00 */
[----:B------:R0:W-:Y:S01]  /*1af80*/  STL [R1+0xac], R26 ;  /* 0x0000ac1a01007387 */ /* 0x0001e20000100800 */
[----:B------:R-:W-:-:S03]  /*1af90*/  IMAD.WIDE R14, R0, 0x2, R8 ;  /* 0x00000002000e7825 */ /* 0x000fc600078e0208 */
[----:B------:R-:W2:Y:S04]  /*1afa0*/  LDL.64 R8, [R1+0x5f0] ;  /* 0x0005f00001087983 */ /* 0x000ea80000100a00 */
[----:B0-----:R4:W2:Y:S02]  /*1afb0*/  LDG.E.U16 R26, desc[UR10][R4.64] ;  /* 0x0000000a041a7981 */ /* 0x0018a4000c1e1500 */
[----:B----4-:R-:W-:-:S04]  /*1afc0*/  IMAD.WIDE R4, R0, 0x2, R18 ;  /* 0x0000000200047825 */ /* 0x010fc800078e0212 */
[C---:B---3--:R-:W-:Y:S02]  /*1afd0*/  IMAD.WIDE R12, R0.reuse, 0x2, R10 ;  /* 0x00000002000c7825 */ /* 0x048fe400078e020a */
[----:B------:R-:W3:Y:S04]  /*1afe0*/  LDL.64 R10, [R1+0x5d0] ;  /* 0x0005d000010a7983 */ /* 0x000ee80000100a00 */
[----:B------:R0:W-:Y:S04]  /*1aff0*/  STL [R1+0x98], R29 ;  /* 0x0000981d01007387 */ /* 0x0001e80000100800 */
[----:B------:R-:W4:Y:S04]  /*1b000*/  LDL.64 R18, [R1+0x5b0] ;  /* 0x0005b00001127983 */ /* 0x000f280000100a00 */
[----:B------:R1:W-:Y:S04]  /*1b010*/  STL [R1+0x9c], R27 ;  /* 0x00009c1b01007387 */ /* 0x0003e80000100800 */
[----:B0-----:R5:W4:Y:S04]  /*1b020*/  LDG.E.U16 R29, desc[UR10][R14.64] ;  /* 0x0000000a0e1d7981 */ /* 0x001b28000c1e1500 */
[----:B------:R0:W-:Y:S04]  /*1b030*/  STL [R1+0x94], R24 ;  /* 0x0000941801007387 */ /* 0x0001e80000100800 */
[----:B-1----:R2:W4:Y:S01]  /*1b040*/  LDG.E.U16 R27, desc[UR10][R12.64] ;  /* 0x0000000a0c1b7981 */ /* 0x002522000c1e1500 */
[----:B-----5:R-:W-:-:S03]  /*1b050*/  IMAD.WIDE R14, R0, 0x2, R6 ;  /* 0x00000002000e7825 */ /* 0x020fc600078e0206 */
[----:B------:R-:W5:Y:S04]  /*1b060*/  LDL.64 R6, [R1+0x590] ;  /* 0x0005900001067983 */ /* 0x000f680000100a00 */
[----:B0-----:R-:W5:Y:S01]  /*1b070*/  LDG.E.U16 R24, desc[UR10][R4.64] ;  /* 0x0000000a04187981 */ /* 0x001f62000c1e1500 */
[----:B--2---:R-:W-:-:S03]  /*1b080*/  IMAD.WIDE R12, R0, 0x2, R16 ;  /* 0x00000002000c7825 */ /* 0x004fc600078e0210 */
[----:B------:R-:W2:Y:S04]  /*1b090*/  LDL.64 R16, [R1+0x570] ;  /* 0x0005700001107983 */ /* 0x000ea80000100a00 */
[----:B------:R0:W-:Y:S04]  /*1b0a0*/  STL [R1+0x90], R25 ;  /* 0x0000901901007387 */ /* 0x0001e80000100800 */
[----:B------:R-:W-:Y:S04]  /*1b0b0*/  STL [R1+0x88], R23 ;  /* 0x0000881701007387 */ /* 0x000fe80000100800 */
[----:B------:R1:W-:Y:S04]  /*1b0c0*/  STL [R1+0x8c], R22 ;  /* 0x00008c1601007387 */ /* 0x0003e80000100800 */
[----:B0-----:R0:W2:Y:S04]  /*1b0d0*/  LDG.E.U16 R25, desc[UR10][R14.64] ;  /* 0x0000000a0e197981 */ /* 0x0010a8000c1e1500 */
[----:B-1----:R-:W2:Y:S04]  /*1b0e0*/  LDL.64 R22, [R1+0x550] ;  /* 0x0005500001167983 */ /* 0x002ea80000100a00 */
[----:B------:R1:W-:Y:S01]  /*1b0f0*/  STL [R1+0x84], R3 ;  /* 0x0000840301007387 */ /* 0x0003e20000100800 */
[----:B0-----:R-:W-:-:S03]  /*1b100*/  IMAD.WIDE R14, R0, 0x2, R8 ;  /* 0x00000002000e7825 */ /* 0x001fc600078e0208 */
[----:B------:R0:W-:Y:S04]  /*1b110*/  STL [R1+0x80], R26 ;  /* 0x0000801a01007387 */ /* 0x0001e80000100800 */
[----:B------:R-:W2:Y:S04]  /*1b120*/  LDL.64 R8, [R1+0x748] ;  /* 0x0007480001087983 */ /* 0x000ea80000100a00 */
[----:B-1----:R3:W2:Y:S01]  /*1b130*/  LDG.E.U16 R3, desc[UR10][R12.64] ;  /* 0x0000000a0c037981 */ /* 0x0026a2000c1e1500 */
[----:B------:R-:W-:-:S03]  /*1b140*/  IMAD.WIDE R4, R0, 0x2, R20 ;  /* 0x0000000200047825 */ /* 0x000fc600078e0214 */
[----:B------:R-:W2:Y:S04]  /*1b150*/  LDL.64 R20, [R1+0x740] ;  /* 0x0007400001147983 */ /* 0x000ea80000100a00 */
[----:B0-----:R4:W2:Y:S01]  /*1b160*/  LDG.E.U16 R26, desc[UR10][R4.64] ;  /* 0x0000000a041a7981 */ /* 0x0018a2000c1e1500 */
[----:B---3--:R-:W-:-:S03]  /*1b170*/  IMAD.WIDE R12, R0, 0x2, R10 ;  /* 0x00000002000c7825 */ /* 0x008fc600078e020a */
[----:B------:R-:W3:Y:S01]  /*1b180*/  LDL.64 R10, [R1+0x728] ;  /* 0x00072800010a7983 */ /* 0x000ee20000100a00 */
[----:B----4-:R-:W-:-:S03]  /*1b190*/  IMAD.WIDE R4, R0, 0x2, R18 ;  /* 0x0000000200047825 */ /* 0x010fc600078e0212 */
[----:B------:R0:W-:Y:S04]  /*1b1a0*/  STL [R1+0x7c], R29 ;  /* 0x00007c1d01007387 */ /* 0x0001e80000100800 */
[----:B------:R1:W-:Y:S04]  /*1b1b0*/  STL [R1+0x78], R27 ;  /* 0x0000781b01007387 */ /* 0x0003e80000100800 */
[----:B0-----:R0:W4:Y:S04]  /*1b1c0*/  LDG.E.U16 R29, desc[UR10][R14.64] ;  /* 0x0000000a0e1d7981 */ /* 0x001128000c1e1500 */
[----:B-----5:R5:W-:Y:S04]  /*1b1d0*/  STL [R1+0x74], R24 ;  /* 0x0000741801007387 */ /* 0x020be80000100800 */
[----:B-1----:R2:W4:Y:S01]  /*1b1e0*/  LDG.E.U16 R27, desc[UR10][R12.64] ;  /* 0x0000000a0c1b7981 */ /* 0x002522000c1e1500 */
[----:B0-----:R-:W-:-:S03]  /*1b1f0*/  IMAD.WIDE R14, R0, 0x2, R6 ;  /* 0x00000002000e7825 */ /* 0x001fc600078e0206 */
[----:B------:R-:W4:Y:S04]  /*1b200*/  LDL.64 R6, [R1+0x708] ;  /* 0x0007080001067983 */ /* 0x000f280000100a00 */
[----:B-----5:R0:W5:Y:S01]  /*1b210*/  LDG.E.U16 R24, desc[UR10][R4.64] ;  /* 0x0000000a04187981 */ /* 0x020162000c1e1500 */
[----:B--2---:R-:W-:-:S03]  /*1b220*/  IMAD.WIDE R12, R0, 0x2, R16 ;  /* 0x00000002000c7825 */ /* 0x004fc600078e0210 */
[----:B------:R-:W2:Y:S04]  /*1b230*/  LDL.64 R18, [R1+0x6e8] ;  /* 0x0006e80001127983 */ /* 0x000ea80000100a00 */
[----:B------:R-:W5:Y:S04]  /*1b240*/  LDL.64 R16, [R1+0x6c8] ;  /* 0x0006c80001107983 */ /* 0x000f680000100a00 */
[----:B------:R1:W-:Y:S01]  /*1b250*/  STL [R1+0x70], R25 ;  /* 0x0000701901007387 */ /* 0x0003e20000100800 */
[----:B0-----:R-:W-:-:S03]  /*1b260*/  IMAD.WIDE R4, R0, 0x2, R22 ;  /* 0x0000000200047825 */ /* 0x001fc600078e0216 */
[----:B------:R-:W5:Y:S04]  /*1b270*/  LDG.E.U16 R22, desc[UR10][R12.64] ;  /* 0x0000000a0c167981 */ /* 0x000f68000c1e1500 */
[----:B------:R-:W5:Y:S04]  /*1b280*/  LDG.E.U16 R23, desc[UR10][R4.64] ;  /* 0x0000000a04177981 */ /* 0x000f68000c1e1500 */
[----:B-1----:R0:W5:Y:S02]  /*1b290*/  LDG.E.U16 R25, desc[UR10][R14.64] ;  /* 0x0000000a0e197981 */ /* 0x002164000c1e1500 */
[----:B0-----:R-:W-:-:S02]  /*1b2a0*/  IMAD.WIDE R14, R0, 0x2, R8 ;  /* 0x00000002000e7825 */ /* 0x001fc400078e0208 */
[----:B------:R-:W5:Y:S04]  /*1b2b0*/  LDL.64 R8, [R1+0x6a8] ;  /* 0x0006a80001087983 */ /* 0x000f680000100a00 */
[----:B------:R0:W-:Y:S04]  /*1b2c0*/  STL [R1+0x6c], R3 ;  /* 0x00006c0301007387 */ /* 0x0001e80000100800 */
[----:B0-----:R0:W5:Y:S01]  /*1b2d0*/  LDG.E.U16 R3, desc[UR10][R14.64] ;  /* 0x0000000a0e037981 */ /* 0x001162000c1e1500 */
[----:B------:R-:W-:-:S03]  /*1b2e0*/  IMAD.WIDE R12, R0, 0x2, R20 ;  /* 0x00000002000c7825 */ /* 0x000fc600078e0214 */
[----:B------:R-:W5:Y:S01]  /*1b2f0*/  LDL.64 R20, [R1+0x688] ;  /* 0x0006880001147983 */ /* 0x000f620000100a00 */
[----:B---3--:R-:W-:-:S03]  /*1b300*/  IMAD.WIDE R4, R0, 0x2, R10 ;  /* 0x0000000200047825 */ /* 0x008fc600078e020a */
[----:B------:R-:W3:Y:S04]  /*1b310*/  LDL.64 R10, [R1+0x668] ;  /* 0x00066800010a7983 */ /* 0x000ee80000100a00 */
[----:B------:R1:W-:Y:S04]  /*1b320*/  STL [R1+0x68], R26 ;  /* 0x0000681a01007387 */ /* 0x0003e80000100800 */
[----:B-1----:R2:W3:Y:S04]  /*1b330*/  LDG.E.U16 R26, desc[UR10][R12.64] ;  /* 0x0000000a0c1a7981 */ /* 0x0024e8000c1e1500 */
[----:B----4-:R1:W-:Y:S04]  /*1b340*/  STL [R1+0x60], R29 ;  /* 0x0000601d01007387 */ /* 0x0103e80000100800 */
[----:B-1----:R1:W4:Y:S01]  /*1b350*/  LDG.E.U16 R29, desc[UR10][R4.64] ;  /* 0x0000000a041d7981 */ /* 0x002322000c1e1500 */
[----:B0-----:R-:W-:-:S03]  /*1b360*/  IMAD.WIDE R14, R0, 0x2, R6 ;  /* 0x00000002000e7825 */ /* 0x001fc600078e0206 */
[----:B------:R-:W4:Y:S04]  /*1b370*/  LDL.64 R6, [R1+0x648] ;  /* 0x0006480001067983 */ /* 0x000f280000100a00 */
[----:B------:R0:W-:Y:S01]  /*1b380*/  STL [R1+0x5c], R27 ;  /* 0x00005c1b01007387 */ /* 0x0001e20000100800 */
[----:B--2---:R-:W-:-:S03]  /*1b390*/  IMAD.WIDE R12, R0, 0x2, R18 ;  /* 0x00000002000c7825 */ /* 0x004fc600078e0212 */
[----:B0-----:R0:W2:Y:S04]  /*1b3a0*/  LDG.E.U16 R27, desc[UR10][R14.64] ;  /* 0x0000000a0e1b7981 */ /* 0x0010a8000c1e1500 */
[----:B-----5:R-:W-:Y:S04]  /*1b3b0*/  STL [R1+0x58], R25 ;  /* 0x0000581901007387 */ /* 0x020fe80000100800 */
[----:B------:R5:W-:Y:S04]  /*1b3c0*/  STL [R1+0x64], R24 ;  /* 0x0000641801007387 */ /* 0x000be80000100800 */
[----:B-----5:R-:W5:Y:S04]  /*1b3d0*/  LDL.64 R24, [R1+0x628] ;  /* 0x0006280001187983 */ /* 0x020f680000100a00 */
[----:B------:R-:W-:Y:S04]  /*1b3e0*/  STL [R1+0x50], R23 ;  /* 0x0000501701007387 */ /* 0x000fe80000100800 */
[----:B------:R0:W-:Y:S04]  /*1b3f0*/  STL [R1+0x54], R22 ;  /* 0x0000541601007387 */ /* 0x0001e80000100800 */
[----:B0-----:R-:W5:Y:S04]  /*1b400*/  LDL.64 R22, [R1+0x608] ;  /* 0x0006080001167983 */ /* 0x001f680000100a00 */
[----:B------:R0:W-:Y:S04]  /*1b410*/  STL [R1+0x48], R3 ;  /* 0x0000480301007387 */ /* 0x0001e80000100800 */
[----:B0-----:R0:W5:Y:S01]  /*1b420*/  LDG.E.U16 R3, desc[UR10][R12.64] ;  /* 0x0000000a0c037981 */ /* 0x001162000c1e1500 */
[----:B-1----:R-:W-:-:S04]  /*1b430*/  IMAD.WIDE R4, R0, 0x2, R16 ;  /* 0x0000000200047825 */ /* 0x002fc800078e0210 */
[----:B------:R-:W-:-:S04]  /*1b440*/  IMAD.WIDE R14, R0, 0x2, R8 ;  /* 0x00000002000e7825 */ /* 0x000fc800078e0208 */
[C---:B0-----:R-:W-:Y:S01]  /*1b450*/  IMAD.WIDE R12, R0.reuse, 0x2, R20 ;  /* 0x00000002000c7825 */ /* 0x041fe200078e0214 */
[----:B---3--:R0:W-:Y:S04]  /*1b460*/  STL [R1+0x4c], R26 ;  /* 0x00004c1a01007387 */ /* 0x0081e80000100800 */
[----:B------:R-:W3:Y:S04]  /*1b470*/  LDL.64 R16, [R1+0x5c8] ;  /* 0x0005c80001107983 */ /* 0x000ee80000100a00 */
[----:B------:R-:W3:Y:S04]  /*1b480*/  LDL.64 R8, [R1+0x5a8] ;  /* 0x0005a80001087983 */ /* 0x000ee80000100a00 */
[----:B0-----:R0:W3:Y:S04]  /*1b490*/  LDG.E.U16 R26, desc[UR10][R4.64] ;  /* 0x0000000a041a7981 */ /* 0x0010e8000c1e1500 */
[----:B------:R-:W3:Y:S04]  /*1b4a0*/  LDL.64 R18, [R1+0x5e8] ;  /* 0x0005e80001127983 */ /* 0x000ee80000100a00 */
[----:B----4-:R1:W-:Y:S01]  /*1b4b0*/  STL [R1+0x44], R29 ;  /* 0x0000441d01007387 */ /* 0x0103e20000100800 */
[----:B0-----:R-:W-:-:S03]  /*1b4c0*/  IMAD.WIDE R4, R0, 0x2, R10 ;  /* 0x0000000200047825 */ /* 0x001fc600078e020a */
[----:B-1----:R0:W4:Y:S04]  /*1b4d0*/  LDG.E.U16 R29, desc[UR10][R14.64] ;  /* 0x0000000a0e1d7981 */ /* 0x002128000c1e1500 */
[----:B--2---:R1:W-:Y:S01]  /*1b4e0*/  STL [R1+0x40], R27 ;  /* 0x0000401b01007387 */ /* 0x0043e20000100800 */
[----:B0-----:R-:W-:-:S03]  /*1b4f0*/  IMAD.WIDE R14, R0, 0x2, R6 ;  /* 0x00000002000e7825 */ /* 0x001fc600078e0206 */
[----:B-1----:R0:W2:Y:S04]  /*1b500*/  LDG.E.U16 R27, desc[UR10][R12.64] ;  /* 0x0000000a0c1b7981 */ /* 0x0020a8000c1e1500 */
[----:B-----5:R1:W-:Y:S04]  /*1b510*/  STL [R1+0x3c], R3 ;  /* 0x00003c0301007387 */ /* 0x0203e80000100800 */
[----:B------:R-:W5:Y:S04]  /*1b520*/  LDL.64 R10, [R1+0x568] ;  /* 0x00056800010a7983 */ /* 0x000f680000100a00 */
[----:B------:R-:W5:Y:S04]  /*1b530*/  LDL.64 R6, [R1+0x548] ;  /* 0x0005480001067983 */ /* 0x000f680000100a00 */
[----:B-1----:R1:W5:Y:S01]  /*1b540*/  LDG.E.U16 R3, desc[UR10][R4.64] ;  /* 0x0000000a04037981 */ /* 0x002362000c1e1500 */
[----:B0-----:R-:W-:-:S03]  /*1b550*/  IMAD.WIDE R12, R0, 0x2, R24 ;  /* 0x00000002000c7825 */ /* 0x001fc600078e0218 */
[----:B------:R-:W5:Y:S01]  /*1b560*/  LDL.64 R20, [R1+0x588] ;  /* 0x0005880001147983 */ /* 0x000f620000100a00 */
[----:B-1----:R-:W-:-:S03]  /*1b570*/  IMAD.WIDE R4, R0, 0x2, R22 ;  /* 0x0000000200047825 */ /* 0x002fc600078e0216 */
[----:B------:R-:W5:Y:S04]  /*1b580*/  LDG.E.U16 R23, desc[UR10][R14.64] ;  /* 0x0000000a0e177981 */ /* 0x000f68000c1e1500 */
[----:B------:R3:W5:Y:S02]  /*1b590*/  LDG.E.U16 R25, desc[UR10][R4.64] ;  /* 0x0000000a04197981 */ /* 0x000764000c1e1500 */
[C---:B---3--:R-:W-:Y:S02]  /*1b5a0*/  IMAD.WIDE R4, R0.reuse, 0x2, R8 ;  /* 0x0000000200047825 */ /* 0x048fe400078e0208 */
[----:B------:R0:W-:Y:S02]  /*1b5b0*/  STL [R1+0x38], R26 ;  /* 0x0000381a01007387 */ /* 0x0001e40000100800 */
[----:B------:R-:W-:-:S02]  /*1b5c0*/  IMAD.WIDE R14, R0, 0x2, R18 ;  /* 0x00000002000e7825 */ /* 0x000fc400078e0212 */
[----:B------:R-:W3:Y:S04]  /*1b5d0*/  LDL.64 R8, [R1+0x6e0] ;  /* 0x0006e00001087983 */ /* 0x000ee80000100a00 */
[----:B------:R-:W3:Y:S04]  /*1b5e0*/  LDL.64 R18, [R1+0x720] ;  /* 0x0007200001127983 */ /* 0x000ee80000100a00 */
[----:B0-----:R0:W3:Y:S04]  /*1b5f0*/  LDG.E.U16 R26, desc[UR10][R12.64] ;  /* 0x0000000a0c1a7981 */ /* 0x0010e8000c1e1500 */
[----:B------:R-:W3:Y:S01]  /*1b600*/  LDG.E.U16 R24, desc[UR10][R4.64] ;  /* 0x0000000a04187981 */ /* 0x000ee2000c1e1500 */
[----:B0-----:R-:W-:-:S03]  /*1b610*/  IMAD.WIDE R12, R0, 0x2, R16 ;  /* 0x00000002000c7825 */ /* 0x001fc600078e0210 */
[----:B------:R-:W3:Y:S04]  /*1b620*/  LDL.64 R16, [R1+0x700] ;  /* 0x0007000001107983 */ /* 0x000ee80000100a00 */
[----:B----4-:R0:W-:Y:S04]  /*1b630*/  STL [R1+0x34], R29 ;  /* 0x0000341d01007387 */ /* 0x0101e80000100800 */
[----:B--2---:R1:W-:Y:S04]  /*1b640*/  STL [R1+0x30], R27 ;  /* 0x0000301b01007387 */ /* 0x0043e80000100800 */
[----:B0-----:R-:W2:Y:S04]  /*1b650*/  LDG.E.U16 R29, desc[UR10][R14.64] ;  /* 0x0000000a0e1d7981 */ /* 0x001ea8000c1e1500 */
[----:B-1----:R5:W4:Y:S02]  /*1b660*/  LDG.E.U16 R27, desc[UR10][R12.64] ;  /* 0x0000000a0c1b7981 */ /* 0x002b24000c1e1500 */
[----:B-----5:R-:W-:-:S04]  /*1b670*/  IMAD.WIDE R12, R0, 0x2, R10 ;  /* 0x00000002000c7825 */ /* 0x020fc800078e020a */
[C---:B------:R-:W-:Y:S02]  /*1b680*/  IMAD.WIDE R4, R0.reuse, 0x2, R6 ;  /* 0x0000000200047825 */ /* 0x040fe400078e0206 */
[----:B------:R3:W5:Y:S04]  /*1b690*/  LDG.E.U16 R6, desc[UR10][R12.64] ;  /* 0x0000000a0c067981 */ /* 0x000768000c1e1500 */
[----:B------:R-:W2:Y:S04]  /*1b6a0*/  LDG.E.U16 R5, desc[UR10][R4.64] ;  /* 0x0000000a04057981 */ /* 0x000ea8000c1e1500 */
[----:B------:R-:W-:Y:S04]  /*1b6b0*/  STL [R1+0x2c], R3 ;  /* 0x00002c0301007387 */ /* 0x000fe80000100800 */
[----:B------:R0:W-:Y:S01]  /*1b6c0*/  STL [R1+0x28], R23 ;  /* 0x0000281701007387 */ /* 0x0001e20000100800 */
[----:B------:R-:W-:-:S03]  /*1b6d0*/  IMAD.WIDE R14, R0, 0x2, R20 ;  /* 0x00000002000e7825 */ /* 0x000fc600078e0214 */
[----:B------:R-:W4:Y:S04]  /*1b6e0*/  LDL.64 R20, [R1+0x6a0] ;  /* 0x0006a00001147983 */ /* 0x000f280000100a00 */
[----:B------:R-:W4:Y:S04]  /*1b6f0*/  LDL.64 R10, [R1+0x680] ;  /* 0x00068000010a7983 */ /* 0x000f280000100a00 */
[----:B0-----:R-:W4:Y:S04]  /*1b700*/  LDL.64 R22, [R1+0x6c0] ;  /* 0x0006c00001167983 */ /* 0x001f280000100a00 */
[----:B------:R0:W4:Y:S01]  /*1b710*/  LDG.E.U16 R3, desc[UR10][R14.64] ;  /* 0x0000000a0e037981 */ /* 0x000122000c1e1500 */
[----:B---3--:R-:W-:-:S04]  /*1b720*/  IMAD.WIDE R12, R0, 0x2, R8 ;  /* 0x00000002000c7825 */ /* 0x008fc800078e0208 */
[----:B------:R-:W-:-:S04]  /*1b730*/  IMAD.WIDE R18, R0, 0x2, R18 ;  /* 0x0000000200127825 */ /* 0x000fc800078e0212 */
[C---:B0-----:R-:W-:Y:S02]  /*1b740*/  IMAD.WIDE R14, R0.reuse, 0x2, R16 ;  /* 0x00000002000e7825 */ /* 0x041fe400078e0210 */
[----:B------:R-:W3:Y:S04]  /*1b750*/  LDG.E.U16 R16, desc[UR10][R12.64] ;  /* 0x0000000a0c107981 */ /* 0x000ee8000c1e1500 */
[----:B-----5:R-:W-:Y:S04]  /*1b760*/  STL [R1+0x1dc4], R6 ;  /* 0x001dc40601007387 */ /* 0x020fe80000100800 */
[----:B--2---:R-:W-:Y:S04]  /*1b770*/  STL [R1+0x1dc8], R5 ;  /* 0x001dc80501007387 */ /* 0x004fe80000100800 */
[----:B------:R0:W-:Y:S04]  /*1b780*/  STL [R1+0x24], R26 ;  /* 0x0000241a01007387 */ /* 0x0001e80000100800 */
[----:B0-----:R4:W2:Y:S02]  /*1b790*/  LDG.E.U16 R26, desc[UR10][R18.64] ;  /* 0x0000000a121a7981 */ /* 0x0018a4000c1e1500 */
[----:B----4-:R-:W-:-:S05]  /*1b7a0*/  IMAD.WIDE R18, R0, 0x2, R22 ;  /* 0x0000000200127825 */ /* 0x010fca00078e0216 */
[----:B------:R-:W4:Y:S01]  /*1b7b0*/  LDG.E.U16 R17, desc[UR10][R18.64] ;  /* 0x0000000a12117981 */ /* 0x000f22000c1e1500 */
[----:B------:R-:W-:-:S03]  /*1b7c0*/  IMAD.WIDE R12, R0, 0x2, R10 ;  /* 0x00000002000c7825 */ /* 0x000fc600078e020a */
[----:B------:R0:W-:Y:S04]  /*1b7d0*/  STL [R1+0x20], R25 ;  /* 0x0000201901007387 */ /* 0x0001e80000100800 */
[----:B------:R-:W5:Y:S04]  /*1b7e0*/  LDL.64 R8, [R1+0x660] ;  /* 0x0006600001087983 */ /* 0x000f680000100a00 */
[----:B------:R-:W2:Y:S04]  /*1b7f0*/  LDL.64 R6, [R1+0x640] ;  /* 0x0006400001067983 */ /* 0x000ea80000100a00 */
[----:B0-----:R0:W2:Y:S04]  /*1b800*/  LDG.E.U16 R25, desc[UR10][R14.64] ;  /* 0x0000000a0e197981 */ /* 0x0010a8000c1e1500 */
[----:B------:R-:W2:Y:S01]  /*1b810*/  LDL.64 R4, [R1+0x620] ;  /* 0x0006200001047983 */ /* 0x000ea20000100a00 */
[----:B0-----:R-:W-:-:S03]  /*1b820*/  IMAD.WIDE R14, R0, 0x2, R20 ;  /* 0x00000002000e7825 */ /* 0x001fc600078e0214 */
[----:B---3--:R-:W-:Y:S04]  /*1b830*/  STL [R1+0x1d98], R16 ;  /* 0x001d981001007387 */ /* 0x008fe80000100800 */
[----:B------:R-:W3:Y:S04]  /*1b840*/  LDL.64 R22, [R1+0x5e0] ;  /* 0x0005e00001167983 */ /* 0x000ee80000100a00 */
[----:B------:R-:W3:Y:S04]  /*1b850*/  LDL.64 R20, [R1+0x5c0] ;  /* 0x0005c00001147983 */ /* 0x000ee80000100a00 */
[----:B----4-:R0:W-:Y:S04]  /*1b860*/  STL [R1+0x1d9c], R17 ;  /* 0x001d9c1101007387 */ /* 0x0101e80000100800 */
[----:B------:R1:W-:Y:S04]  /*1b870*/  STL [R1+0x18], R29 ;  /* 0x0000181d01007387 */ /* 0x0003e80000100800 */
[----:B0-----:R-:W4:Y:S04]  /*1b880*/  LDL.64 R16, [R1+0x600] ;  /* 0x0006000001107983 */ /* 0x001f280000100a00 */
[----:B------:R0:W-:Y:S04]  /*1b890*/  STL [R1+0x14], R27 ;  /* 0x0000141b01007387 */ /* 0x0001e80000100800 */
[----:B-1----:R2:W3:Y:S04]  /*1b8a0*/  LDG.E.U16 R29, desc[UR10][R14.64] ;  /* 0x0000000a0e1d7981 */ /* 0x0024e8000c1e1500 */
[----:B0-----:R0:W4:Y:S01]  /*1b8b0*/  LDG.E.U16 R27, desc[UR10][R12.64] ;  /* 0x0000000a0c1b7981 */ /* 0x001122000c1e1500 */
[----:B-----5:R-:W-:-:S04]  /*1b8c0*/  IMAD.WIDE R18, R0, 0x2, R8 ;  /* 0x0000000200127825 */ /* 0x020fc800078e0208 */
[C---:B--2---:R-:W-:Y:S01]  /*1b8d0*/  IMAD.WIDE R14, R0.reuse, 0x2, R6 ;  /* 0x00000002000e7825 */ /* 0x044fe200078e0206 */
[----:B------:R1:W-:Y:S03]  /*1b8e0*/  STL [R1+0x1c], R24 ;  /* 0x00001c1801007387 */ /* 0x0003e60000100800 */
[C---:B0-----:R-:W-:Y:S02]  /*1b8f0*/  IMAD.WIDE R12, R0.reuse, 0x2, R4 ;  /* 0x00000002000c7825 */ /* 0x041fe400078e0204 */
[----:B------:R-:W2:Y:S04]  /*1b900*/  LDG.E.U16 R4, desc[UR10][R14.64] ;  /* 0x0000000a0e047981 */ /* 0x000ea8000c1e1500 */
[----:B-1----:R-:W5:Y:S04]  /*1b910*/  LDG.E.U16 R24, desc[UR10][R18.64] ;  /* 0x0000000a12187981 */ /* 0x002f68000c1e1500 */
[----:B---3--:R-:W-:Y:S04]  /*1b920*/  STL [R1+0x1da0], R29 ;  /* 0x001da01d01007387 */ /* 0x008fe80000100800 */
[----:B----4-:R-:W-:Y:S04]  /*1b930*/  STL [R1+0x1da4], R27 ;  /* 0x001da41b01007387 */ /* 0x010fe80000100800 */
[----:B------:R0:W-:Y:S04]  /*1b940*/  STL [R1+0x10], R3 ;  /* 0x0000100301007387 */ /* 0x0001e80000100800 */
[----:B------:R-:W3:Y:S04]  /*1b950*/  LDL.64 R10, [R1+0x5a0] ;  /* 0x0005a000010a7983 */ /* 0x000ee80000100a00 */
[----:B------:R-:W4:Y:S04]  /*1b960*/  LDL.64 R8, [R1+0x580] ;  /* 0x0005800001087983 */ /* 0x000f280000100a00 */
[----:B0-----:R0:W3:Y:S04]  /*1b970*/  LDG.E.U16 R3, desc[UR10][R12.64] ;  /* 0x0000000a0c037981 */ /* 0x0010e8000c1e1500 */
[----:B------:R-:W4:Y:S04]  /*1b980*/  LDL.64 R6, [R1+0x560] ;  /* 0x0005600001067983 */ /* 0x000f280000100a00 */
[----:B-----5:R-:W-:Y:S04]  /*1b990*/  STL [R1+0x1da8], R24 ;  /* 0x001da81801007387 */ /* 0x020fe80000100800 */
[----:B--2---:R1:W-:Y:S01]  /*1b9a0*/  STL [R1+0x1dac], R4 ;  /* 0x001dac0401007387 */ /* 0x0043e20000100800 */
[----:B0-----:R-:W-:-:S04]  /*1b9b0*/  IMAD.WIDE R12, R0, 0x2, R16 ;  /* 0x00000002000c7825 */ /* 0x001fc800078e0210 */
[----:B------:R-:W-:-:S04]  /*1b9c0*/  IMAD.WIDE R14, R0, 0x2, R22 ;  /* 0x00000002000e7825 */ /* 0x000fc800078e0216 */
[C---:B------:R-:W-:Y:S01]  /*1b9d0*/  IMAD.WIDE R18, R0.reuse, 0x2, R20 ;  /* 0x0000000200127825 */ /* 0x040fe200078e0214 */
[----:B------:R-:W2:Y:S04]  /*1b9e0*/  LDG.E.U16 R22, desc[UR10][R14.64] ;  /* 0x0000000a0e167981 */ /* 0x000ea8000c1e1500 */
[----:B------:R0:W5:Y:S04]  /*1b9f0*/  LDG.E.U16 R21, desc[UR10][R12.64] ;  /* 0x0000000a0c157981 */ /* 0x000168000c1e1500 */
[----:B------:R0:W2:Y:S04]  /*1ba00*/  LDG.E.U16 R23, desc[UR10][R18.64] ;  /* 0x0000000a12177981 */ /* 0x0000a8000c1e1500 */
[----:B---3--:R-:W-:Y:S04]  /*1ba10*/  STL [R1+0x1db0], R3 ;  /* 0x001db00301007387 */ /* 0x008fe80000100800 */
[----:B------:R-:W-:Y:S04]  /*1ba20*/  STL [R1+0xc], R26 ;  /* 0x00000c1a01007387 */ /* 0x000fe80000100800 */
[----:B------:R3:W-:Y:S04]  /*1ba30*/  STL [R1+0x8], R25 ;  /* 0x0000081901007387 */ /* 0x0007e80000100800 */
[----:B-1----:R-:W2:Y:S01]  /*1ba40*/  LDL.64 R4, [R1+0x540] ;  /* 0x0005400001047983 */ /* 0x002ea20000100a00 */
[----:B0-----:R-:W-:-:S04]  /*1ba50*/  IMAD.WIDE R12, R0, 0x2, R10 ;  /* 0x00000002000c7825 */ /* 0x001fc800078e020a */
[C---:B----4-:R-:W-:Y:S01]  /*1ba60*/  IMAD.WIDE R14, R0.reuse, 0x2, R8 ;  /* 0x00000002000e7825 */ /* 0x050fe200078e0208 */
[----:B---3--:R0:W3:Y:S03]  /*1ba70*/  LDG.E.U16 R25, desc[UR10][R12.64] ;  /* 0x0000000a0c197981 */ /* 0x0080e6000c1e1500 */
[----:B------:R-:W-:Y:S01]  /*1ba80*/  IMAD.WIDE R18, R0, 0x2, R6 ;  /* 0x0000000200127825 */ /* 0x000fe200078e0206 */
[----:B------:R-:W4:Y:S04]  /*1ba90*/  LDG.E.U16 R26, desc[UR10][R14.64] ;  /* 0x0000000a0e1a7981 */ /* 0x000f28000c1e1500 */
[----:B------:R-:W4:Y:S01]  /*1baa0*/  LDG.E.U16 R14, desc[UR10][R18.64] ;  /* 0x0000000a120e7981 */ /* 0x000f22000c1e1500 */
[----:B------:R-:W-:-:S03]  /*1bab0*/  IMAD.SHL.U32 R20, R2, 0x8, RZ ;  /* 0x0000000802147824 */ /* 0x000fc600078e00ff */
[----:B-----5:R-:W-:Y:S02]  /*1bac0*/  STL [R1+0x1db4], R21 ;  /* 0x001db41501007387 */ /* 0x020fe40000100800 */
[----:B------:R-:W-:Y:S02]  /*1bad0*/  LOP3.LUT R20, R20, 0xe0, RZ, 0xc0, !PT ;  /* 0x000000e014147812 */ /* 0x000fe400078ec0ff */
[----:B--2---:R-:W-:Y:S04]  /*1bae0*/  STL [R1+0x1db8], R22 ;  /* 0x001db81601007387 */ /* 0x004fe80000100800 */
[----:B------:R-:W-:Y:S04]  /*1baf0*/  STL [R1+0x1dbc], R23 ;  /* 0x001dbc1701007387 */ /* 0x000fe80000100800 */
[----:B------:R-:W1:Y:S01]  /*1bb00*/  LDS R3, [R20+UR6+0x200] ;  /* 0x0002000614037984 */ /* 0x000e620008000800 */
[----:B0-----:R-:W-:-:S06]  /*1bb10*/  IMAD.WIDE R12, R0, 0x2, R4 ;  /* 0x00000002000c7825 */ /* 0x001fcc00078e0204 */
[----:B------:R0:W2:Y:S04]  /*1bb20*/  LDG.E.U16 R12, desc[UR10][R12.64] ;  /* 0x0000000a0c0c7981 */ /* 0x0000a8000c1e1500 */
[----:B---3--:R-:W-:Y:S04]  /*1bb30*/  STL [R1+0x1dc0], R25 ;  /* 0x001dc01901007387 */ /* 0x008fe80000100800 */
[----:B----4-:R-:W-:Y:S04]  /*1bb40*/  STL [R1+0x1dcc], R26 ;  /* 0x001dcc1a01007387 */ /* 0x010fe80000100800 */
[----:B------:R-:W-:Y:S04]  /*1bb50*/  STL [R1+0x1dd0], R14 ;  /* 0x001dd00e01007387 */ /* 0x000fe80000100800 */
[----:B------:R-:W-:Y:S04]  /*1bb60*/  STL [R1+0x14e4], R0 ;  /* 0x0014e40001007387 */ /* 0x000fe80000100800 */
[----:B------:R-:W3:Y:S01]  /*1bb70*/  LDS R0, [R20+UR6+0x300] ;  /* 0x0003000614007984 */ /* 0x000ee20008000800 */
[C---:B------:R-:W-:Y:S01]  /*1bb80*/  LOP3.LUT R18, R2.reuse, 0x7f, RZ, 0xc0, !PT ;  /* 0x0000007f02127812 */ /* 0x040fe200078ec0ff */
[----:B------:R-:W-:Y:S01]  /*1bb90*/  BAR.SYNC.DEFER_BLOCKING 0x0 ;  /* 0x0000000000007b1d */ /* 0x000fe20000010000 */
[----:B------:R-:W-:-:S02]  /*1bba0*/  LOP3.LUT P2, RZ, R2, 0x80, RZ, 0xc0, !PT ;  /* 0x0000008002ff7812 */ /* 0x000fc4000784c0ff */
[----:B------:R-:W-:Y:S02]  /*1bbb0*/  SHF.L.U32 R18, R18, 0x1, RZ ;  /* 0x0000000112127819 */ /* 0x000fe400000006ff */
[----:B------:R-:W-:Y:S02]  /*1bbc0*/  SEL R15, RZ, 0x110, !P2 ;  /* 0x00000110ff0f7807 */ /* 0x000fe40005000000 */
[C---:B------:R-:W-:Y:S02]  /*1bbd0*/  LOP3.LUT R19, R2.reuse, 0x7, RZ, 0xc0, !PT ;  /* 0x0000000702137812 */ /* 0x040fe400078ec0ff */
[----:B------:R-:W-:Y:S02]  /*1bbe0*/  LOP3.LUT R18, R15, R18, RZ, 0x3c, !PT ;  /* 0x000000120f127212 */ /* 0x000fe400078e3cff */
[----:B0-----:R-:W-:Y:S02]  /*1bbf0*/  SHF.L.U32 R13, R2, 0x8, RZ ;  /* 0x00000008020d7819 */ /* 0x001fe400000006ff */
[----:B------:R-:W-:-:S04]  /*1bc00*/  SHF.L.U32 R15, R19, 0x4, RZ ;  /* 0x00000004130f7819 */ /* 0x000fc800000006ff */
[----:B------:R-:W-:Y:S01]  /*1bc10*/  LOP3.LUT R13, R15, 0xf00, R13, 0xf8, !PT ;  /* 0x00000f000f0d7812 */ /* 0x000fe200078ef80d */
[----:B------:R0:W-:Y:S02]  /*1bc20*/  STS.U16 [R18+UR6], R28 ;  /* 0x0000001c12007988 */ /* 0x0001e40008000406 */
[----:B0-----:R-:W-:-:S05]  /*1bc30*/  IMAD.SHL.U32 R28, R2, 0x2, RZ ;  /* 0x00000002021c7824 */ /* 0x001fca00078e00ff */
[----:B------:R-:W-:Y:S01]  /*1bc40*/  LOP3.LUT R15, R15, 0x30, R28, 0x78, !PT ;  /* 0x000000300f0f7812 */ /* 0x000fe200078e781c */
[----:B--2---:R-:W-:Y:S04]  /*1bc50*/  STL [R1+0x1dd4], R12 ;  /* 0x001dd40c01007387 */ /* 0x004fe80000100800 */
[----:B-1----:R-:W-:Y:S04]  /*1bc60*/  STL [R1+0x2c0], R3 ;  /* 0x0002c00301007387 */ /* 0x002fe80000100800 */
[----:B---3--:R0:W-:Y:S02]  /*1bc70*/  STL [R1+0x2c4], R0 ;  /* 0x0002c40001007387 */ /* 0x0081e40000100800 */
[----:B0-----:R-:W-:-:S04]  /*1bc80*/  LOP3.LUT R0, R2, 0xe0, RZ, 0xc0, !PT ;  /* 0x000000e002007812 */ /* 0x001fc800078ec0ff */
[----:B------:R-:W-:-:S04]  /*1bc90*/  LEA R19, R19, R0, 0x2 ;  /* 0x0000000013137211 */ /* 0x000fc800078e10ff */
[----:B------:R-:W-:Y:S02]  /*1bca0*/  LEA R28, R19, R15, 0x6 ;  /* 0x0000000f131c7211 */ /* 0x000fe400078e30ff */
[----:B------:R-:W-:-:S03]  /*1bcb0*/  SHF.R.U32.HI R15, RZ, 0x1, R0 ;  /* 0x00000001ff0f7819 */ /* 0x000fc60000011600 */
[----:B------:R0:W-:Y:S04]  /*1bcc0*/  STL [R1+0x1df0], R28 ;  /* 0x001df01c01007387 */ /* 0x0001e80000100800 */
[----:B0-----:R-:W2:Y:S04]  /*1bcd0*/  LDL.LU R28, [R1+0x4ac] ;  /* 0x0004ac00011c7983 */ /* 0x001ea80000300800 */
[----:B------:R-:W3:Y:S04]  /*1bce0*/  LDL.LU R12, [R1+0x49c] ;  /* 0x00049c00010c7983 */ /* 0x000ee80000300800 */
[----:B------:R-:W4:Y:S04]  /*1bcf0*/  LDL.LU R0, [R1+0x48c] ;  /* 0x00048c0001007983 */ /* 0x000f280000300800 */
[----:B------:R-:W5:Y:S04]  /*1bd00*/  LDL.LU R14, [R1+0x47c] ;  /* 0x00047c00010e7983 */ /* 0x000f680000300800 */
        /* <DEDUP_REMOVED lines=8> */
[----:B------:R-:W3:Y:S01]  /*1bd90*/  LDL.LU R6, [R1+0x3ec] ;  /* 0x0003ec0001067983 */ /* 0x000ee20000300800 */
[----:B------:R-:W-:-:S03]  /*1bda0*/  LOP3.LUT R19, R2, 0x10, RZ, 0xc0, !PT ;  /* 0x0000001002137812 */ /* 0x000fc600078ec0ff */
[----:B------:R-:W4:Y:S04]  /*1bdb0*/  LDL.LU R24, [R1+0x3dc] ;  /* 0x0003dc0001187983 */ /* 0x000f280000300800 */
[----:B------:R-:W4:Y:S01]  /*1bdc0*/  LDL.LU R27, [R1+0x3cc] ;  /* 0x0003cc00011b7983 */ /* 0x000f220000300800 */
[----:B------:R-:W-:-:S03]  /*1bdd0*/  LEA R19, R19, UR6, 0x3 ;  /* 0x0000000613137c11 */ /* 0x000fc6000f8e18ff */
[----:B------:R-:W4:Y:S01]  /*1bde0*/  LDL.LU R29, [R1+0x2ec] ;  /* 0x0002ec00011d7983 */ /* 0x000f220000300800 */
[----:B------:R-:W-:-:S03]  /*1bdf0*/  LOP3.LUT R15, R13, R15, RZ, 0x3c, !PT ;  /* 0x0000000f0d0f7212 */ /* 0x000fc600078e3cff */
[----:B------:R-:W4:Y:S04]  /*1be00*/  LDL.LU R17, [R1+0x2c8] ;  /* 0x0002c80001117983 */ /* 0x000f280000300800 */
[----:B------:R-:W4:Y:S04]  /*1be10*/  LDL.LU R16, [R1+0x29c] ;  /* 0x00029c0001107983 */ /* 0x000f280000300800 */
[----:B------:R-:W4:Y:S04]  /*1be20*/  LDL.LU R7, [R1+0x28c] ;  /* 0x00028c0001077983 */ /* 0x000f280000300800 */
[----:B------:R-:W5:Y:S01]  /*1be30*/  LDL.LU R8, [R1+0x27c] ;  /* 0x00027c0001087983 */ /* 0x000f620000300800 */
[----:B------:R-:W-:-:S03]  /*1be40*/  IMAD.IADD R15, R15, 0x1, R19 ;  /* 0x000000010f0f7824 */ /* 0x000fc600078e0213 */
[----:B------:R-:W5:Y:S04]  /*1be50*/  LDL.LU R9, [R1+0x26c] ;  /* 0x00026c0001097983 */ /* 0x000f680000300800 */
[----:B------:R-:W5:Y:S04]  /*1be60*/  LDL.LU R10, [R1+0x24c] ;  /* 0x00024c00010a7983 */ /* 0x000f680000300800 */
[----:B------:R-:W5:Y:S04]  /*1be70*/  LDL.LU R11, [R1+0x21c] ;  /* 0x00021c00010b7983 */ /* 0x000f680000300800 */
[----:B------:R-:W5:Y:S04]  /*1be80*/  LDL.LU R20, [R1+0x1f4] ;  /* 0x0001f40001147983 */ /* 0x000f680000300800 */
[----:B------:R0:W-:Y:S04]  /*1be90*/  STL [R1+0x1df4], R2 ;  /* 0x001df40201007387 */ /* 0x0001e80000100800 */
[----:B0-----:R-:W5:Y:S04]  /*1bea0*/  LDL.LU R2, [R1+0x4bc] ;  /* 0x0004bc0001027983 */ /* 0x001f680000300800 */
[----:B------:R0:W-:Y:S04]  /*1beb0*/  STL [R1+0x1df8], R13 ;  /* 0x001df80d01007387 */ /* 0x0001e80000100800 */
[----:B0-----:R-:W5:Y:S04]  /*1bec0*/  LDL.LU R13, [R1+0x4cc] ;  /* 0x0004cc00010d7983 */ /* 0x001f680000300800 */
[----:B------:R-:W-:Y:S04]  /*1bed0*/  STL [R1+0x1dfc], R15 ;  /* 0x001dfc0f01007387 */ /* 0x000fe80000100800 */
[----:B--2---:R0:W-:Y:S04]  /*1bee0*/  STS.U16 [R18+UR6+0x7000], R5 ;  /* 0x0070000512007988 */ /* 0x0041e80008000406 */
[----:B---3--:R1:W-:Y:S04]  /*1bef0*/  STS.U16 [R18+UR6+0x7800], R6 ;  /* 0x0078000612007988 */ /* 0x0083e80008000406 */
[----:B0-----:R-:W2:Y:S04]  /*1bf00*/  LDL.LU R5, [R1+0x1f0] ;  /* 0x0001f00001057983 */ /* 0x001ea80000300800 */
[----:B-1----:R-:W3:Y:S04]  /*1bf10*/  LDL.LU R6, [R1+0x1dc] ;  /* 0x0001dc0001067983 */ /* 0x002ee80000300800 */
[----:B------:R-:W2:Y:S04]  /*1bf20*/  LDL.LU R15, [R1+0x1b4] ;  /* 0x0001b400010f7983 */ /* 0x000ea80000300800 */
[----:B------:R-:W-:Y:S04]  /*1bf30*/  STS.U16 [R18+UR6+0x1800], R28 ;  /* 0x0018001c12007988 */ /* 0x000fe80008000406 */
[----:B----4-:R-:W-:Y:S04]  /*1bf40*/  STS.U16 [R18+UR6+0xa800], R7 ;  /* 0x00a8000712007988 */ /* 0x010fe80008000406 */
[----:B-----5:R-:W-:Y:S04]  /*1bf50*/  STS.U16 [R18+UR6+0xb000], R8 ;  /* 0x00b0000812007988 */ /* 0x020fe80008000406 */
[----:B------:R-:W-:Y:S04]  /*1bf60*/  STS.U16 [R18+UR6+0xb800], R9 ;  /* 0x00b8000912007988 */ /* 0x000fe80008000406 */
[----:B--2---:R0:W-:Y:S04]  /*1bf70*/  STL [R1+0x1e00], R15 ;  /* 0x001e000f01007387 */ /* 0x0041e80000100800 */
[----:B0-----:R-:W2:Y:S04]  /*1bf80*/  LDL.LU R15, [R1+0x1c4] ;  /* 0x0001c400010f7983 */ /* 0x001ea80000300800 */
[----:B------:R0:W-:Y:S04]  /*1bf90*/  STS.U16 [R18+UR6+0x800], R13 ;  /* 0x0008000d12007988 */ /* 0x0001e80008000406 */
[----:B------:R1:W-:Y:S04]  /*1bfa0*/  STS.U16 [R18+UR6+0x1000], R2 ;  /* 0x0010000212007988 */ /* 0x0003e80008000406 */
[----:B0-----:R-:W4:Y:S04]  /*1bfb0*/  LDL.LU R13, [R1+0x1a4] ;  /* 0x0001a400010d7983 */ /* 0x001f280000300800 */
[----:B-1----:R-:W5:Y:S04]  /*1bfc0*/  LDL.LU R2, [R1+0x1a0] ;  /* 0x0001a00001027983 */ /* 0x002f680000300800 */
[----:B------:R-:W5:Y:S04]  /*1bfd0*/  LDL.LU R28, [R1+0x18c] ;  /* 0x00018c00011c7983 */ /* 0x000f680000300800 */
[----:B------:R-:W5:Y:S04]  /*1bfe0*/  LDL.LU R7, [R1+0x174] ;  /* 0x0001740001077983 */ /* 0x000f680000300800 */
[----:B------:R-:W5:Y:S04]  /*1bff0*/  LDL.LU R8, [R1+0x164] ;  /* 0x0001640001087983 */ /* 0x000f680000300800 */
[----:B------:R0:W-:Y:S04]  /*1c000*/  STS.U16 [R18+UR6+0xc000], R10 ;  /* 0x00c0000a12007988 */ /* 0x0001e80008000406 */
[----:B------:R-:W5:Y:S04]  /*1c010*/  LDL.LU R9, [R1+0x124] ;  /* 0x0001240001097983 */ /* 0x000f680000300800 */
[----:B------:R1:W-:Y:S04]  /*1c020*/  STS.U16 [R18+UR6+0xc800], R11 ;  /* 0x00c8000b12007988 */ /* 0x0003e80008000406 */
[----:B0-----:R-:W5:Y:S04]  /*1c030*/  LDL.LU R10, [R1+0x120] ;  /* 0x00012000010a7983 */ /* 0x001f680000300800 */
[----:B------:R0:W-:Y:S04]  /*1c040*/  STS.U16 [R18+UR6+0xd000], R20 ;  /* 0x00d0001412007988 */ /* 0x0001e80008000406 */
[----:B-1----:R-:W5:Y:S04]  /*1c050*/  LDL.LU R11, [R1+0x104] ;  /* 0x00010400010b7983 */ /* 0x002f680000300800 */
[----:B------:R1:W-:Y:S04]  /*1c060*/  STS.U16 [R18+UR6+0x2000], R12 ;  /* 0x0020000c12007988 */ /* 0x0003e80008000406 */
[----:B0-----:R-:W5:Y:S04]  /*1c070*/  LDL.LU R20, [R1+0xec] ;  /* 0x0000ec0001147983 */ /* 0x001f680000300800 */
[----:B------:R-:W5:Y:S04]  /*1c080*/  LDL.LU R19, [R1+0xe8] ;  /* 0x0000e80001137983 */ /* 0x000f680000300800 */
        /* <DEDUP_REMOVED lines=30> */
[----:B---3--:R1:W-:Y:S04]  /*1c270*/  STS.U16 [R18+UR6+0xe000], R6 ;  /* 0x00e0000612007988 */ /* 0x0083e80008000406 */
[----:B0-----:R-:W3:Y:S04]  /*1c280*/  LDL.LU R5, [R1+0xa4] ;  /* 0x0000a40001057983 */ /* 0x001ee80000300800 */
[----:B-1----:R-:W3:Y:S04]  /*1c290*/  LDL.LU R6, [R1+0xa0] ;  /* 0x0000a00001067983 */ /* 0x002ee80000300800 */
[----:B--2---:R0:W-:Y:S04]  /*1c2a0*/  STS.U16 [R18+UR6+0xe800], R15 ;  /* 0x00e8000f12007988 */ /* 0x0041e80008000406 */
[----:B0-----:R-:W2:Y:S04]  /*1c2b0*/  LDL.LU R15, [R1+0x1e00] ;  /* 0x001e0000010f7983 */ /* 0x001ea80000300800 */
[----:B----4-:R-:W-:Y:S04]  /*1c2c0*/  STS.U16 [R18+UR6+0xf800], R13 ;  /* 0x00f8000d12007988 */ /* 0x010fe80008000406 */
[----:B-----5:R-:W-:Y:S04]  /*1c2d0*/  STS.U16 [R18+UR6+0x10000], R2 ;  /* 0x0100000212007988 */ /* 0x020fe80008000406 */
        /* <DEDUP_REMOVED lines=14> */
[----:B---3--:R-:W-:Y:S04]  /*1c3c0*/  STS.U16 [R18+UR6+0x1c800], R6 ;  /* 0x01c8000612007988 */ /* 0x008fe80008000406 */
[----:B--2---:R0:W-:Y:S04]  /*1c3d0*/  STS.U16 [R18+UR6+0xf000], R15 ;  /* 0x00f0000f12007988 */ /* 0x0041e80008000406 */
[----:B0-----:R-:W2:Y:S04]  /*1c3e0*/  LDL.LU R15, [R1+0x1dfc] ;  /* 0x001dfc00010f7983 */ /* 0x001ea80000300800 */
[----:B------:R-:W3:Y:S04]  /*1c3f0*/  LDL.LU R13, [R1+0x1df8] ;  /* 0x001df800010d7983 */ /* 0x000ee80000300800 */
[----:B------:R-:W3:Y:S04]  /*1c400*/  LDL.LU R2, [R1+0x1df4] ;  /* 0x001df40001027983 */ /* 0x000ee80000300800 */
[----:B------:R-:W4:Y:S04]  /*1c410*/  LDL.LU R28, [R1+0x1df0] ;  /* 0x001df000011c7983 */ /* 0x000f280000300800 */
[----:B------:R-:W5:Y:S04]  /*1c420*/  LDL.LU R7, [R1+0x1dec] ;  /* 0x001dec0001077983 */ /* 0x000f680000300800 */
[----:B------:R-:W2:Y:S04]  /*1c430*/  LDL.LU R8, [R1+0x1de8] ;  /* 0x001de80001087983 */ /* 0x000ea80000300800 */
        /* <DEDUP_REMOVED lines=13> */
[----:B------:R1:W-:Y:S04]  /*1c510*/  STS.U16 [R18+UR6+0x1c000], R5 ;  /* 0x01c0000512007988 */ /* 0x0003e80008000406 */
[----:B0-----:R-:W4:Y:S04]  /*1c520*/  LDL.LU R16, [R1+0x438] ;  /* 0x0004380001107983 */ /* 0x001f280000300800 */
[----:B-1----:R-:W4:Y:S04]  /*1c530*/  LDL.LU R5, [R1+0x428] ;  /* 0x0004280001057983 */ /* 0x002f280000300800 */
        /* <DEDUP_REMOVED lines=8> */
[----:B-----5:R-:W-:Y:S04]  /*1c5c0*/  STS.U16 [R18+UR6+0x1f800], R7 ;  /* 0x01f8000712007988 */ /* 0x020fe80008000406 */
[----:B--2---:R0:W-:Y:S04]  /*1c5d0*/  STS.U16 [R18+UR6+0x1e800], R9 ;  /* 0x01e8000912007988 */ /* 0x0041e80008000406 */
[----:B---3--:R1:W-:Y:S04]  /*1c5e0*/  STS.U16 [R18+UR6+0x1e000], R10 ;  /* 0x01e0000a12007988 */ /* 0x0083e80008000406 */
[----:B----4-:R2:W-:Y:S04]  /*1c5f0*/  STS.U16 [R18+UR6+0x1d800], R11 ;  /* 0x01d8000b12007988 */ /* 0x0105e80008000406 */
[----:B0-----:R-:W3:Y:S04]  /*1c600*/  LDL.LU R9, [R1+0x4a8] ;  /* 0x0004a80001097983 */ /* 0x001ee80000300800 */
[----:B------:R-:W4:Y:S04]  /*1c610*/  LDL.LU R7, [R1+0x4b8] ;  /* 0x0004b80001077983 */ /* 0x000f280000300800 */
[----:B-1----:R-:W5:Y:S04]  /*1c620*/  LDL.LU R10, [R1+0x418] ;  /* 0x00041800010a7983 */ /* 0x002f680000300800 */
[----:B------:R0:W-:Y:S04]  /*1c630*/  STS.U16 [R18+UR6+0x1d000], R20 ;  /* 0x01d0001412007988 */ /* 0x0001e80008000406 */
[----:B--2---:R-:W2:Y:S04]  /*1c640*/  LDL.LU R11, [R1+0x408] ;  /* 0x00040800010b7983 */ /* 0x004ea80000300800 */
[----:B------:R1:W-:Y:S04]  /*1c650*/  STS.U16 [R18+UR6+0x1f000], R8 ;  /* 0x01f0000812007988 */ /* 0x0003e80008000406 */
[----:B0-----:R-:W2:Y:S04]  /*1c660*/  LDL.LU R20, [R1+0x3f8] ;  /* 0x0003f80001147983 */ /* 0x001ea80000300800 */
[----:B------:R-:W2:Y:S01]  /*1c670*/  LDL.LU R19, [R1+0x3e8] ;  /* 0x0003e80001137983 */ /* 0x000ea20000300800 */
[----:B-1----:R-:W-:-:S03]  /*1c680*/  LOP3.LUT R8, R18, 0x20, RZ, 0x3c, !PT ;  /* 0x0000002012087812 */ /* 0x002fc600078e3cff */
[----:B------:R-:W2:Y:S04]  /*1c690*/  LDL.LU R12, [R1+0x3d8] ;  /* 0x0003d800010c7983 */ /* 0x000ea80000300800 */
[----:B------:R-:W3:Y:S04]  /*1c6a0*/  LDL.LU R0, [R1+0x3c8] ;  /* 0x0003c80001007983 */ /* 0x000ee80000300800 */
[----:B------:R-:W5:Y:S04]  /*1c6b0*/  LDL.LU R14, [R1+0x2e8] ;  /* 0x0002e800010e7983 */ /* 0x000f680000300800 */
        /* <DEDUP_REMOVED lines=15> */
[----:B-1----:R-:W5:Y:S04]  /*1c7b0*/  LDL.LU R6, [R1+0x1e4] ;  /* 0x0001e40001067983 */ /* 0x002f680000300800 */
[----:B------:R0:W-:Y:S04]  /*1c7c0*/  STS.U16 [R8+UR6+0x3a00], R29 ;  /* 0x003a001d08007988 */ /* 0x0001e80008000406 */
[----:B------:R1:W-:Y:S04]  /*1c7d0*/  STS.U16 [R8+UR6+0x4200], R17 ;  /* 0x0042001108007988 */ /* 0x0003e80008000406 */
[----:B------:R1:W-:Y:S04]  /*1c7e0*/  STS.U16 [R8+UR6+0x5200], R16 ;  /* 0x0052001008007988 */ /* 0x0003e80008000406 */
[----:B0-----:R-:W5:Y:S04]  /*1c7f0*/  LDL.LU R29, [R1+0x1e0] ;  /* 0x0001e000011d7983 */ /* 0x001f680000300800 */
[----:B-1----:R-:W5:Y:S04]  /*1c800*/  LDL.LU R17, [R1+0x1cc] ;  /* 0x0001cc0001117983 */ /* 0x002f680000300800 */
[----:B------:R0:W-:Y:S04]  /*1c810*/  STS.U16 [R8+UR6+0x5a00], R5 ;  /* 0x005a000508007988 */ /* 0x0001e80008000406 */
[----:B------:R-:W5:Y:S04]  /*1c820*/  LDL.LU R16, [R1+0x1b8] ;  /* 0x0001b80001107983 */ /* 0x000f680000300800 */
[----:B0-----:R-:W5:Y:S04]  /*1c830*/  LDL.LU R5, [R1+0x1a8] ;  /* 0x0001a80001057983 */ /* 0x001f680000300800 */
[----:B----4-:R-:W-:Y:S04]  /*1c840*/  STS.U16 [R8+UR6+0x1200], R7 ;  /* 0x0012000708007988 */ /* 0x010fe80008000406 */
[----:B--2---:R0:W-:Y:S04]  /*1c850*/  STS.U16 [R8+UR6+0x8200], R12 ;  /* 0x0082000c08007988 */ /* 0x0041e80008000406 */
[----:B---3--:R1:W-:Y:S04]  /*1c860*/  STS.U16 [R8+UR6+0x8a00], R0 ;  /* 0x008a000008007988 */ /* 0x0083e80008000406 */
[----:B-----5:R2:W-:Y:S04]  /*1c870*/  STS.U16 [R8+UR6+0x9200], R14 ;  /* 0x0092000e08007988 */ /* 0x0205e80008000406 */
[----:B0-----:R-:W3:Y:S04]  /*1c880*/  LDL.LU R12, [R1+0x194] ;  /* 0x00019400010c7983 */ /* 0x001ee80000300800 */
[----:B------:R-:W4:Y:S04]  /*1c890*/  LDL.LU R7, [R1+0x190] ;  /* 0x0001900001077983 */ /* 0x000f280000300800 */
[----:B-1----:R-:W5:Y:S04]  /*1c8a0*/  LDL.LU R0, [R1+0x17c] ;  /* 0x00017c0001007983 */ /* 0x002f680000300800 */
[----:B------:R0:W-:Y:S04]  /*1c8b0*/  STS.U16 [R8+UR6+0x9a00], R26 ;  /* 0x009a001a08007988 */ /* 0x0001e80008000406 */
[----:B--2---:R-:W2:Y:S04]  /*1c8c0*/  LDL.LU R14, [R1+0x168] ;  /* 0x00016800010e7983 */ /* 0x004ea80000300800 */
[----:B------:R1:W-:Y:S04]  /*1c8d0*/  STS.U16 [R8+UR6+0xa200], R25 ;  /* 0x00a2001908007988 */ /* 0x0003e80008000406 */
[----:B0-----:R-:W4:Y:S04]  /*1c8e0*/  LDL.LU R26, [R1+0x158] ;  /* 0x00015800011a7983 */ /* 0x001f280000300800 */
[----:B------:R0:W-:Y:S04]  /*1c8f0*/  STS.U16 [R8+UR6+0xaa00], R23 ;  /* 0x00aa001708007988 */ /* 0x0001e80008000406 */
[----:B-1----:R-:W4:Y:S04]  /*1c900*/  LDL.LU R25, [R1+0x14c] ;  /* 0x00014c0001197983 */ /* 0x002f280000300800 */
[----:B------:R1:W-:Y:S04]  /*1c910*/  STS.U16 [R8+UR6+0xb200], R22 ;  /* 0x00b2001608007988 */ /* 0x0003e80008000406 */
[----:B0-----:R-:W4:Y:S04]  /*1c920*/  LDL.LU R23, [R1+0x13c] ;  /* 0x00013c0001177983 */ /* 0x001f280000300800 */
[----:B-1----:R-:W4:Y:S04]  /*1c930*/  LDL.LU R22, [R1+0x138] ;  /* 0x0001380001167983 */ /* 0x002f280000300800 */
[----:B------:R0:W-:Y:S04]  /*1c940*/  STS.U16 [R8+UR6+0xe200], R6 ;  /* 0x00e2000608007988 */ /* 0x0001e80008000406 */
[----:B0-----:R-:W4:Y:S04]  /*1c950*/  LDL.LU R6, [R1+0x12c] ;  /* 0x00012c0001067983 */ /* 0x001f280000300800 */
[----:B------:R0:W-:Y:S04]  /*1c960*/  STS.U16 [R8+UR6+0xba00], R21 ;  /* 0x00ba001508007988 */ /* 0x0001e80008000406 */
[----:B------:R1:W-:Y:S04]  /*1c970*/  STS.U16 [R8+UR6+0x1a00], R9 ;  /* 0x001a000908007988 */ /* 0x0003e80008000406 */
[----:B------:R1:W-:Y:S04]  /*1c980*/  STS.U16 [R8+UR6+0x6200], R10 ;  /* 0x0062000a08007988 */ /* 0x0003e80008000406 */
[----:B0-----:R-:W4:Y:S04]  /*1c990*/  LDL.LU R21, [R1+0x118] ;  /* 0x0001180001157983 */ /* 0x001f280000300800 */
[----:B-1----:R-:W4:Y:S04]  /*1c9a0*/  LDL.LU R9, [R1+0x110] ;  /* 0x0001100001097983 */ /* 0x002f280000300800 */
[----:B------:R0:W-:Y:S04]  /*1c9b0*/  STS.U16 [R8+UR6+0x6a00], R11 ;  /* 0x006a000b08007988 */ /* 0x0001e80008000406 */
[----:B------:R-:W4:Y:S04]  /*1c9c0*/  LDL.LU R10, [R1+0xf8] ;  /* 0x0000f800010a7983 */ /* 0x000f280000300800 */
        /* <DEDUP_REMOVED lines=20> */
[----:B0-----:R-:W4:Y:S04]  /*1cb10*/  LDL.LU R5, [R1+0x70] ;  /* 0x0000700001057983 */ /* 0x001f280000300800 */
[----:B---3--:R0:W-:Y:S04]  /*1cb20*/  STS.U16 [R8+UR6+0x10a00], R12 ;  /* 0x010a000c08007988 */ /* 0x0081e80008000406 */
[----:B-----5:R1:W-:Y:S04]  /*1cb30*/  STS.U16 [R8+UR6+0x11a00], R0 ;  /* 0x011a000008007988 */ /* 0x0203e80008000406 */
[----:B0-----:R-:W3:Y:S04]  /*1cb40*/  LDL.LU R12, [R1+0x1dd4] ;  /* 0x001dd400010c7983 */ /* 0x001ee80000300800 */
[----:B--2---:R0:W-:Y:S04]  /*1cb50*/  STS.U16 [R8+UR6+0x12200], R14 ;  /* 0x0122000e08007988 */ /* 0x0041e80008000406 */
[----:B-1----:R-:W2:Y:S04]  /*1cb60*/  LDL.LU R0, [R1+0x6c] ;  /* 0x00006c0001007983 */ /* 0x002ea80000300800 */
[----:B----4-:R1:W-:Y:S04]  /*1cb70*/  STS.U16 [R8+UR6+0x12a00], R26 ;  /* 0x012a001a08007988 */ /* 0x0103e80008000406 */
[----:B0-----:R-:W4:Y:S04]  /*1cb80*/  LDL.LU R14, [R1+0x68] ;  /* 0x00006800010e7983 */ /* 0x001f280000300800 */
[----:B------:R0:W-:Y:S04]  /*1cb90*/  STS.U16 [R8+UR6+0x13200], R25 ;  /* 0x0132001908007988 */ /* 0x0001e80008000406 */
[----:B-1----:R-:W5:Y:S04]  /*1cba0*/  LDL.LU R26, [R1+0x60] ;  /* 0x00006000011a7983 */ /* 0x002f680000300800 */
[----:B------:R1:W-:Y:S04]  /*1cbb0*/  STS.U16 [R8+UR6+0x13a00], R23 ;  /* 0x013a001708007988 */ /* 0x0003e80008000406 */
[----:B0-----:R-:W2:Y:S04]  /*1cbc0*/  LDL.LU R25, [R1+0x5c] ;  /* 0x00005c0001197983 */ /* 0x001ea80000300800 */
[----:B-1----:R-:W2:Y:S04]  /*1cbd0*/  LDL.LU R23, [R1+0x64] ;  /* 0x0000640001177983 */ /* 0x002ea80000300800 */
[----:B------:R0:W-:Y:S04]  /*1cbe0*/  STS.U16 [R8+UR6+0x14a00], R6 ;  /* 0x014a000608007988 */ /* 0x0001e80008000406 */
[----:B0-----:R-:W2:Y:S04]  /*1cbf0*/  LDL.LU R6, [R1+0x58] ;  /* 0x0000580001067983 */ /* 0x001ea80000300800 */
[----:B------:R0:W-:Y:S04]  /*1cc00*/  STS.U16 [R8+UR6+0x14200], R22 ;  /* 0x0142001608007988 */ /* 0x0001e80008000406 */
[----:B------:R1:W-:Y:S04]  /*1cc10*/  STS.U16 [R8+UR6+0x15200], R21 ;  /* 0x0152001508007988 */ /* 0x0003e80008000406 */
[----:B0-----:R-:W3:Y:S04]  /*1cc20*/  LDL.LU R22, [R1+0x54] ;  /* 0x0000540001167983 */ /* 0x001ee80000300800 */
[----:B-1----:R-:W3:Y:S04]  /*1cc30*/  LDL.LU R21, [R1+0x50] ;  /* 0x0000500001157983 */ /* 0x002ee80000300800 */
[----:B------:R0:W-:Y:S04]  /*1cc40*/  STS.U16 [R8+UR6+0x18200], R3 ;  /* 0x0182000308007988 */ /* 0x0001e80008000406 */
        /* <DEDUP_REMOVED lines=15> */
[----:B--2---:R0:W-:Y:S04]  /*1cd40*/  STS.U16 [R8+UR6+0x1ea00], R6 ;  /* 0x01ea000608007988 */ /* 0x0041e80008000406 */
[----:B0-----:R-:W2:Y:S04]  /*1cd50*/  LDL.LU R6, [R1+0x454] ;  /* 0x0004540001067983 */ /* 0x001ea80000300800 */
[----:B------:R0:W-:Y:S04]  /*1cd60*/  STS.U16 [R8+UR6+0x11200], R7 ;  /* 0x0112000708007988 */ /* 0x0001e80008000406 */
[----:B------:R-:W-:Y:S04]  /*1cd70*/  STS.U16 [R8+UR6+0x15a00], R9 ;  /* 0x015a000908007988 */ /* 0x000fe80008000406 */
[----:B------:R-:W-:Y:S04]  /*1cd80*/  STS.U16 [R8+UR6+0x16200], R10 ;  /* 0x0162000a08007988 */ /* 0x000fe80008000406 */
[----:B------:R-:W-:Y:S04]  /*1cd90*/  STS.U16 [R8+UR6+0x16a00], R11 ;  /* 0x016a000b08007988 */ /* 0x000fe80008000406 */
[----:B------:R-:W-:Y:S04]  /*1cda0*/  STS.U16 [R8+UR6+0x17200], R20 ;  /* 0x0172001408007988 */ /* 0x000fe80008000406 */
[----:B------:R-:W-:Y:S04]  /*1cdb0*/  STS.U16 [R8+UR6+0x17a00], R19 ;  /* 0x017a001308007988 */ /* 0x000fe80008000406 */
[----:B------:R-:W-:Y:S04]  /*1cdc0*/  STS.U16 [R8+UR6+0x1c200], R0 ;  /* 0x01c2000008007988 */ /* 0x000fe80008000406 */
[----:B----4-:R-:W-:Y:S04]  /*1cdd0*/  STS.U16 [R8+UR6+0x1ca00], R14 ;  /* 0x01ca000e08007988 */ /* 0x010fe80008000406 */
[----:B-----5:R-:W-:Y:S04]  /*1cde0*/  STS.U16 [R8+UR6+0x1d200], R26 ;  /* 0x01d2001a08007988 */ /* 0x020fe80008000406 */
[----:B------:R-:W-:Y:S04]  /*1cdf0*/  STS.U16 [R8+UR6+0x1da00], R25 ;  /* 0x01da001908007988 */ /* 0x000fe80008000406 */
[----:B------:R-:W-:Y:S04]  /*1ce00*/  STS.U16 [R8+UR6+0x1e200], R23 ;  /* 0x01e2001708007988 */ /* 0x000fe80008000406 */
[----:B---3--:R-:W-:Y:S04]  /*1ce10*/  STS.U16 [R8+UR6+0x1f200], R22 ;  /* 0x01f2001608007988 */ /* 0x008fe80008000406 */
[----:B------:R1:W-:Y:S01]  /*1ce20*/  STS.U16 [R8+UR6+0x1fa00], R21 ;  /* 0x01fa001508007988 */ /* 0x0003e20008000406 */
[----:B0-----:R-:W-:-:S03]  /*1ce30*/  LOP3.LUT R7, R18, 0x40, RZ, 0x3c, !PT ;  /* 0x0000004012077812 */ /* 0x001fc600078e3cff */
[----:B-1----:R-:W3:Y:S04]  /*1ce40*/  LDL.LU R8, [R1+0x444] ;  /* 0x0004440001087983 */ /* 0x002ee80000300800 */
[----:B------:R-:W4:Y:S04]  /*1ce50*/  LDL.LU R9, [R1+0x434] ;  /* 0x0004340001097983 */ /* 0x000f280000300800 */
[----:B------:R-:W5:Y:S04]  /*1ce60*/  LDL.LU R10, [R1+0x424] ;  /* 0x00042400010a7983 */ /* 0x000f680000300800 */
        /* <DEDUP_REMOVED lines=11> */
[----:B------:R1:W-:Y:S04]  /*1cf20*/  STS.U16 [R7+UR6+0xc00], R4 ;  /* 0x000c000407007988 */ /* 0x0003e80008000406 */
[----:B------:R1:W-:Y:S04]  /*1cf30*/  STS.U16 [R7+UR6+0x1400], R24 ;  /* 0x0014001807007988 */ /* 0x0003e80008000406 */
[----:B0-----:R-:W3:Y:S04]  /*1cf40*/  LDL.LU R3, [R1+0x274] ;  /* 0x0002740001037983 */ /* 0x001ee80000300800 */
[----:B-1----:R-:W3:Y:S04]  /*1cf50*/  LDL.LU R4, [R1+0x264] ;  /* 0x0002640001047983 */ /* 0x002ee80000300800 */
[----:B------:R0:W-:Y:S04]  /*1cf60*/  STS.U16 [R7+UR6+0x1c00], R27 ;  /* 0x001c001b07007988 */ /* 0x0001e80008000406 */
        /* <DEDUP_REMOVED lines=9> */
[----:B0-----:R-:W3:Y:S04]  /*1d000*/  LDL.LU R5, [R1+0x1d4] ;  /* 0x0001d40001057983 */ /* 0x001ee80000300800 */
[----:B--2---:R0:W-:Y:S04]  /*1d010*/  STS.U16 [R7+UR6+0x4400], R6 ;  /* 0x0044000607007988 */ /* 0x0041e80008000406 */
[----:B0-----:R-:W2:Y:S04]  /*1d020*/  LDL.LU R6, [R1+0x1d0] ;  /* 0x0001d00001067983 */ /* 0x001ea80000300800 */
[----:B----4-:R0:W-:Y:S04]  /*1d030*/  STS.U16 [R7+UR6+0x5400], R9 ;  /* 0x0054000907007988 */ /* 0x0101e80008000406 */
[----:B-----5:R1:W-:Y:S04]  /*1d040*/  STS.U16 [R7+UR6+0x5c00], R10 ;  /* 0x005c000a07007988 */ /* 0x0203e80008000406 */
[----:B---3--:R3:W-:Y:S04]  /*1d050*/  STS.U16 [R7+UR6+0x6400], R11 ;  /* 0x0064000b07007988 */ /* 0x0087e80008000406 */
[----:B0-----:R-:W4:Y:S04]  /*1d060*/  LDL.LU R9, [R1+0x1bc] ;  /* 0x0001bc0001097983 */ /* 0x001f280000300800 */
[----:B-1----:R-:W5:Y:S04]  /*1d070*/  LDL.LU R10, [R1+0x1ac] ;  /* 0x0001ac00010a7983 */ /* 0x002f680000300800 */
[----:B------:R0:W-:Y:S04]  /*1d080*/  STS.U16 [R7+UR6+0x6c00], R20 ;  /* 0x006c001407007988 */ /* 0x0001e80008000406 */
[----:B---3--:R-:W3:Y:S04]  /*1d090*/  LDL.LU R11, [R1+0x198] ;  /* 0x00019800010b7983 */ /* 0x008ee80000300800 */
        /* <DEDUP_REMOVED lines=15> */
[----:B------:R-:W-:Y:S04]  /*1d190*/  STS.U16 [R7+UR6+0x4c00], R8 ;  /* 0x004c000807007988 */ /* 0x000fe80008000406 */
[----:B------:R0:W-:Y:S04]  /*1d1a0*/  STS.U16 [R7+UR6+0xec00], R5 ;  /* 0x00ec000507007988 */ /* 0x0001e80008000406 */
[----:B0-----:R-:W3:Y:S04]  /*1d1b0*/  LDL.LU R5, [R1+0x11c] ;  /* 0x00011c0001057983 */ /* 0x001ee80000300800 */
        /* <DEDUP_REMOVED lines=19> */
[----:B----4-:R0:W-:Y:S04]  /*1d2f0*/  STS.U16 [R7+UR6+0xfc00], R9 ;  /* 0x00fc000907007988 */ /* 0x0101e80008000406 */
[----:B-----5:R1:W-:Y:S04]  /*1d300*/  STS.U16 [R7+UR6+0x10400], R10 ;  /* 0x0104000a07007988 */ /* 0x0203e80008000406 */
[----:B0-----:R-:W4:Y:S04]  /*1d310*/  LDL.LU R9, [R1+0x30] ;  /* 0x0000300001097983 */ /* 0x001f280000300800 */
[----:B---3--:R0:W-:Y:S04]  /*1d320*/  STS.U16 [R7+UR6+0x10c00], R11 ;  /* 0x010c000b07007988 */ /* 0x0081e80008000406 */
[----:B-1----:R-:W3:Y:S04]  /*1d330*/  LDL.LU R10, [R1+0x2c] ;  /* 0x00002c00010a7983 */ /* 0x002ee80000300800 */
        /* <DEDUP_REMOVED lines=16> */
[----:B0-----:R-:W5:Y:S04]  /*1d440*/  LDL.LU R26, [R1+0x1dcc] ;  /* 0x001dcc00011a7983 */ /* 0x001f680000300800 */
[----:B------:R0:W-:Y:S04]  /*1d450*/  STS.U16 [R7+UR6+0x15400], R5 ;  /* 0x0154000507007988 */ /* 0x0001e80008000406 */
[----:B0-----:R-:W5:Y:S04]  /*1d460*/  LDL.LU R5, [R1+0x1dc8] ;  /* 0x001dc80001057983 */ /* 0x001f680000300800 */
[----:B--2---:R0:W-:Y:S04]  /*1d470*/  STS.U16 [R7+UR6+0x15c00], R6 ;  /* 0x015c000607007988 */ /* 0x0041e80008000406 */
[----:B0-----:R-:W2:Y:S04]  /*1d480*/  LDL.LU R6, [R1+0x1dc4] ;  /* 0x001dc40001067983 */ /* 0x001ea80000300800 */
[----:B------:R0:W-:Y:S04]  /*1d490*/  STS.U16 [R7+UR6+0x16c00], R21 ;  /* 0x016c001507007988 */ /* 0x0001e80008000406 */
[----:B------:R1:W-:Y:S04]  /*1d4a0*/  STS.U16 [R7+UR6+0x17400], R3 ;  /* 0x0174000307007988 */ /* 0x0003e80008000406 */
[----:B------:R1:W-:Y:S04]  /*1d4b0*/  STS.U16 [R7+UR6+0x17c00], R4 ;  /* 0x017c000407007988 */ /* 0x0003e80008000406 */
[----:B0-----:R-:W2:Y:S04]  /*1d4c0*/  LDL.LU R21, [R1+0x4d0] ;  /* 0x0004d00001157983 */ /* 0x001ea80000300800 */
[----:B-1----:R-:W2:Y:S04]  /*1d4d0*/  LDL.LU R3, [R1+0x4c0] ;  /* 0x0004c00001037983 */ /* 0x002ea80000300800 */
        /* <DEDUP_REMOVED lines=10> */
[----:B0-----:R-:W2:Y:S04]  /*1d580*/  LDL.LU R16, [R1+0x460] ;  /* 0x0004600001107983 */ /* 0x001ea80000300800 */
[----:B------:R0:W-:Y:S04]  /*1d590*/  STS.U16 [R7+UR6+0x16400], R8 ;  /* 0x0164000807007988 */ /* 0x0001e80008000406 */
[----:B----4-:R1:W-:Y:S04]  /*1d5a0*/  STS.U16 [R7+UR6+0x1ac00], R9 ;  /* 0x01ac000907007988 */ /* 0x0103e80008000406 */
[----:B---3--:R3:W-:Y:S04]  /*1d5b0*/  STS.U16 [R7+UR6+0x1b400], R10 ;  /* 0x01b4000a07007988 */ /* 0x0087e80008000406 */
[----:B0-----:R-:W4:Y:S04]  /*1d5c0*/  LDL.LU R8, [R1+0x420] ;  /* 0x0004200001087983 */ /* 0x001f280000300800 */
[----:B-1----:R-:W4:Y:S04]  /*1d5d0*/  LDL.LU R9, [R1+0x410] ;  /* 0x0004100001097983 */ /* 0x002f280000300800 */
[----:B-----5:R0:W-:Y:S04]  /*1d5e0*/  STS.U16 [R7+UR6+0x1bc00], R11 ;  /* 0x01bc000b07007988 */ /* 0x0201e80008000406 */
[----:B---3--:R-:W3:Y:S04]  /*1d5f0*/  LDL.LU R10, [R1+0x400] ;  /* 0x00040000010a7983 */ /* 0x008ee80000300800 */
        /* <DEDUP_REMOVED lines=8> */
[----:B------:R-:W-:Y:S04]  /*1d680*/  STS.U16 [R7+UR6+0x1e400], R23 ;  /* 0x01e4001707007988 */ /* 0x000fe80008000406 */
[----:B0-----:R-:W5:Y:S04]  /*1d690*/  LDL.LU R25, [R1+0x2d8] ;  /* 0x0002d80001197983 */ /* 0x001f680000300800 */
[----:B------:R-:W-:Y:S01]  /*1d6a0*/  STS.U16 [R7+UR6+0x1ec00], R22 ;  /* 0x01ec001607007988 */ /* 0x000fe20008000406 */
[----:B------:R-:W-:-:S03]  /*1d6b0*/  LOP3.LUT R18, R18, 0x60, RZ, 0x3c, !PT ;  /* 0x0000006012127812 */ /* 0x000fc600078e3cff */
[----:B------:R-:W-:Y:S04]  /*1d6c0*/  STS.U16 [R7+UR6+0x1fc00], R5 ;  /* 0x01fc000507007988 */ /* 0x000fe80008000406 */
[----:B--2---:R0:W-:Y:S04]  /*1d6d0*/  STS.U16 [R7+UR6+0x1f400], R6 ;  /* 0x01f4000607007988 */ /* 0x0041e80008000406 */
[----:B0-----:R-:W2:Y:S04]  /*1d6e0*/  LDL.LU R6, [R1+0x430] ;  /* 0x0004300001067983 */ /* 0x001ea80000300800 */
        /* <DEDUP_REMOVED lines=19> */
[----:B-1----:R-:W2:Y:S04]  /*1d820*/  LDL.LU R16, [R1+0x1ec] ;  /* 0x0001ec0001107983 */ /* 0x002ea80000300800 */
[----:B----4-:R-:W-:Y:S04]  /*1d830*/  STS.U16 [R18+UR6+0x5e00], R8 ;  /* 0x005e000812007988 */ /* 0x010fe80008000406 */
[----:B------:R-:W-:Y:S04]  /*1d840*/  STS.U16 [R18+UR6+0x6600], R9 ;  /* 0x0066000912007988 */ /* 0x000fe80008000406 */
[----:B---3--:R-:W-:Y:S04]  /*1d850*/  STS.U16 [R18+UR6+0x6e00], R10 ;  /* 0x006e000a12007988 */ /* 0x008fe80008000406 */
[----:B-----5:R-:W-:Y:S04]  /*1d860*/  STS.U16 [R18+UR6+0x7600], R11 ;  /* 0x0076000b12007988 */ /* 0x020fe80008000406 */
[----:B------:R-:W-:Y:S04]  /*1d870*/  STS.U16 [R18+UR6+0x7e00], R20 ;  /* 0x007e001412007988 */ /* 0x000fe80008000406 */
[----:B------:R-:W-:Y:S04]  /*1d880*/  STS.U16 [R18+UR6+0x8600], R19 ;  /* 0x0086001312007988 */ /* 0x000fe80008000406 */
[----:B------:R-:W-:Y:S04]  /*1d890*/  STS.U16 [R18+UR6+0x8e00], R0 ;  /* 0x008e000012007988 */ /* 0x000fe80008000406 */
[----:B------:R-:W-:Y:S04]  /*1d8a0*/  STS.U16 [R18+UR6+0x9600], R25 ;  /* 0x0096001912007988 */ /* 0x000fe80008000406 */
[----:B--2---:R-:W-:Y:S04]  /*1d8b0*/  STS.U16 [R18+UR6+0x5600], R6 ;  /* 0x0056000612007988 */ /* 0x004fe80008000406 */
[----:B------:R0:W-:Y:S04]  /*1d8c0*/  STS.U16 [R18+UR6+0x4600], R5 ;  /* 0x0046000512007988 */ /* 0x0001e80008000406 */
[----:B------:R1:W-:Y:S04]  /*1d8d0*/  STS.U16 [R18+UR6+0x4e00], R7 ;  /* 0x004e000712007988 */ /* 0x0003e80008000406 */
[----:B0-----:R-:W2:Y:S04]  /*1d8e0*/  LDL.LU R5, [R1+0x1d8] ;  /* 0x0001d80001057983 */ /* 0x001ea80000300800 */
[----:B-1----:R-:W3:Y:S04]  /*1d8f0*/  LDL.LU R7, [R1+0x1c8] ;  /* 0x0001c80001077983 */ /* 0x002ee80000300800 */
[----:B------:R-:W4:Y:S04]  /*1d900*/  LDL.LU R6, [R1+0x1c0] ;  /* 0x0001c00001067983 */ /* 0x000f280000300800 */
[----:B------:R-:W5:Y:S04]  /*1d910*/  LDL.LU R8, [R1+0x1b0] ;  /* 0x0001b00001087983 */ /* 0x000f680000300800 */
[----:B------:R-:W5:Y:S04]  /*1d920*/  LDL.LU R9, [R1+0x19c] ;  /* 0x00019c0001097983 */ /* 0x000f680000300800 */
[----:B------:R-:W5:Y:S04]  /*1d930*/  LDL.LU R10, [R1+0x188] ;  /* 0x00018800010a7983 */ /* 0x000f680000300800 */
        /* <DEDUP_REMOVED lines=25> */
[----:B--2---:R-:W-:Y:S04]  /*1dad0*/  STS.U16 [R18+UR6+0xee00], R5 ;  /* 0x00ee000512007988 */ /* 0x004fe80008000406 */
[----:B---3--:R-:W-:Y:S04]  /*1dae0*/  STS.U16 [R18+UR6+0xf600], R7 ;  /* 0x00f6000712007988 */ /* 0x008fe80008000406 */
[----:B----4-:R0:W-:Y:S04]  /*1daf0*/  STS.U16 [R18+UR6+0xfe00], R6 ;  /* 0x00fe000612007988 */ /* 0x0101e80008000406 */
[----:B-----5:R1:W-:Y:S04]  /*1db00*/  STS.U16 [R18+UR6+0x10600], R8 ;  /* 0x0106000812007988 */ /* 0x0203e80008000406 */
[----:B0-----:R-:W2:Y:S04]  /*1db10*/  LDL.LU R6, [R1+0x510] ;  /* 0x0005100001067983 */ /* 0x001ea80000300800 */
[----:B------:R-:W3:Y:S04]  /*1db20*/  LDL.LU R5, [R1+0x508] ;  /* 0x0005080001057983 */ /* 0x000ee80000300800 */
[----:B------:R-:W4:Y:S04]  /*1db30*/  LDL.LU R7, [R1+0x500] ;  /* 0x0005000001077983 */ /* 0x000f280000300800 */
[----:B------:R0:W-:Y:S04]  /*1db40*/  STS.U16 [R18+UR6+0x10e00], R9 ;  /* 0x010e000912007988 */ /* 0x0001e80008000406 */
[----:B-1----:R-:W5:Y:S04]  /*1db50*/  LDL.LU R8, [R1+0x4f8] ;  /* 0x0004f80001087983 */ /* 0x002f680000300800 */
        /* <DEDUP_REMOVED lines=21> */
[----:B0-----:R-:W3:Y:S04]  /*1dcb0*/  LDL.LU R3, [R1+0x1db0] ;  /* 0x001db00001037983 */ /* 0x001ee80000300800 */
[----:B------:R0:W-:Y:S04]  /*1dcc0*/  STS.U16 [R18+UR6+0x16e00], R24 ;  /* 0x016e001812007988 */ /* 0x0001e80008000406 */
[----:B-1----:R-:W4:Y:S04]  /*1dcd0*/  LDL.LU R4, [R1+0x1dac] ;  /* 0x001dac0001047983 */ /* 0x002f280000300800 */
        /* <DEDUP_REMOVED lines=9> */
[----:B--2---:R-:W-:Y:S04]  /*1dd70*/  STS.U16 [R18+UR6+0x1ce00], R21 ;  /* 0x01ce001512007988 */ /* 0x004fe80008000406 */
[----:B---3--:R-:W-:Y:S04]  /*1dd80*/  STS.U16 [R18+UR6+0x1c600], R3 ;  /* 0x01c6000312007988 */ /* 0x008fe80008000406 */
[----:B----4-:R-:W-:Y:S04]  /*1dd90*/  STS.U16 [R18+UR6+0x1be00], R4 ;  /* 0x01be000412007988 */ /* 0x010fe80008000406 */
[----:B-----5:R-:W-:Y:S04]  /*1dda0*/  STS.U16 [R18+UR6+0x1b600], R24 ;  /* 0x01b6001812007988 */ /* 0x020fe80008000406 */
[----:B------:R-:W-:Y:S04]  /*1ddb0*/  STS.U16 [R18+UR6+0x1ae00], R27 ;  /* 0x01ae001b12007988 */ /* 0x000fe80008000406 */
[----:B------:R-:W-:Y:S04]  /*1ddc0*/  STS.U16 [R18+UR6+0x1a600], R29 ;  /* 0x01a6001d12007988 */ /* 0x000fe80008000406 */
[----:B------:R-:W-:Y:S04]  /*1ddd0*/  STS.U16 [R18+UR6+0x19e00], R17 ;  /* 0x019e001112007988 */ /* 0x000fe80008000406 */
[----:B------:R0:W-:Y:S04]  /*1dde0*/  STS.U16 [R18+UR6+0x19600], R16 ;  /* 0x0196001012007988 */ /* 0x0001e80008000406 */
[----:B0-----:R-:W2:Y:S04]  /*1ddf0*/  LDL.LU R16, [R1+0x1d94] ;  /* 0x001d940001107983 */ /* 0x001ea80000300800 */
[----:B------:R-:W3:Y:S04]  /*1de00*/  LDL.LU R17, [R1+0x1d90] ;  /* 0x001d900001117983 */ /* 0x000ee80000300800 */
[----:B------:R-:W4:Y:S04]  /*1de10*/  LDL.LU R29, [R1+0x4f4] ;  /* 0x0004f400011d7983 */ /* 0x000f280000300800 */
[----:B------:R-:W5:Y:S04]  /*1de20*/  LDL.LU R27, [R1+0x4fc] ;  /* 0x0004fc00011b7983 */ /* 0x000f680000300800 */
[----:B------:R-:W2:Y:S04]  /*1de30*/  LDL.LU R24, [R1+0x504] ;  /* 0x0005040001187983 */ /* 0x000ea80000300800 */
[----:B------:R-:W3:Y:S04]  /*1de40*/  LDL.LU R4, [R1+0x518] ;  /* 0x0005180001047983 */ /* 0x000ee80000300800 */
[----:B------:R-:W3:Y:S04]  /*1de50*/  LDL.LU R3, [R1+0x50c] ;  /* 0x00050c0001037983 */ /* 0x000ee80000300800 */
[----:B------:R-:W3:Y:S01]  /*1de60*/  LDL.LU R21, [R1+0x514] ;  /* 0x0005140001157983 */ /* 0x000ee20000300800 */
[----:B------:R-:W-:-:S02]  /*1de70*/  F2FP.F16.F32.PACK_AB R10, R9, R10 ;  /* 0x0000000a090a723e */ /* 0x000fc400000000ff */
[----:B------:R-:W-:Y:S02]  /*1de80*/  F2FP.F16.F32.PACK_AB R9, R11, R20 ;  /* 0x000000140b09723e */ /* 0x000fe400000000ff */
[----:B------:R-:W-:Y:S01]  /*1de90*/  F2FP.F16.F32.PACK_AB R11, R19, R0 ;  /* 0x00000000130b723e */ /* 0x000fe200000000ff */
[----:B------:R-:W-:Y:S04]  /*1dea0*/  STS.U16 [R18+UR6+0x1d600], R22 ;  /* 0x01d6001612007988 */ /* 0x000fe80008000406 */
[----:B------:R0:W-:Y:S04]  /*1deb0*/  STS.U16 [R18+UR6+0x1de00], R23 ;  /* 0x01de001712007988 */ /* 0x0001e80008000406 */
[----:B------:R-:W-:Y:S04]  /*1dec0*/  STS.U16 [R18+UR6+0x1e600], R25 ;  /* 0x01e6001912007988 */ /* 0x000fe80008000406 */
[----:B------:R-:W-:Y:S04]  /*1ded0*/  STS.U16 [R18+UR6+0x1ee00], R26 ;  /* 0x01ee001a12007988 */ /* 0x000fe80008000406 */
[----:B------:R1:W-:Y:S04]  /*1dee0*/  STS.U16 [R18+UR6+0x1f600], R14 ;  /* 0x01f6000e12007988 */ /* 0x0003e80008000406 */
[----:B------:R-:W-:Y:S01]  /*1def0*/  STS.U16 [R18+UR6+0x1fe00], R12 ;  /* 0x01fe000c12007988 */ /* 0x000fe20008000406 */
[----:B----4-:R-:W-:-:S02]  /*1df00*/  F2FP.F16.F32.PACK_AB R8, R29, R8 ;  /* 0x000000081d08723e */ /* 0x010fc400000000ff */
[----:B-----5:R-:W-:Y:S02]  /*1df10*/  F2FP.F16.F32.PACK_AB R7, R27, R7 ;  /* 0x000000071b07723e */ /* 0x020fe400000000ff */
[----:B--2---:R-:W-:Y:S02]  /*1df20*/  F2FP.F16.F32.PACK_AB R5, R24, R5 ;  /* 0x000000051805723e */ /* 0x004fe400000000ff */
[----:B---3--:R-:W-:Y:S01]  /*1df30*/  F2FP.F16.F32.PACK_AB R6, R3, R6 ;  /* 0x000000060306723e */ /* 0x008fe200000000ff */
[----:B------:R-:W2:Y:S01]  /*1df40*/  LDL.LU R24, [R1+0x220] ;  /* 0x0002200001187983 */ /* 0x000ea20000300800 */
[----:B------:R-:W-:-:S03]  /*1df50*/  F2FP.F16.F32.PACK_AB R4, R21, R4 ;  /* 0x000000041504723e */ /* 0x000fc600000000ff */
[----:B0-----:R-:W3:Y:S04]  /*1df60*/  LDL.LU R23, [R1+0x224] ;  /* 0x0002240001177983 */ /* 0x001ee80000300800 */
[----:B------:R-:W-:Y:S04]  /*1df70*/  STSM.16.M88.4 [R15+0x28000], R4 ;  /* 0x028000040f007844 */ /* 0x000fe80000000200 */
[----:B------:R-:W-:Y:S01]  /*1df80*/  STSM.16.M88.4 [R15+0x29000], R8 ;  /* 0x029000080f007844 */ /* 0x000fe20000000200 */
[----:B------:R-:W-:Y:S01]  /*1df90*/  BAR.SYNC.DEFER_BLOCKING 0x0 ;  /* 0x0000000000007b1d */ /* 0x000fe20000010000 */
[----:B------:R-:W-:-:S05]  /*1dfa0*/  LOP3.LUT R29, R13, 0x10, R2, 0x78, !PT ;  /* 0x000000100d1d7812 */ /* 0x000fca00078e7802 */
[----:B-1----:R-:W4:Y:S04]  /*1dfb0*/  LDL.LU R14, [R1+0x228] ;  /* 0x00022800010e7983 */ /* 0x002f280000300800 */
[----:B------:R-:W0:Y:S04]  /*1dfc0*/  LDSM.16.M88.4 R8, [R29+UR6+0x28000] ;  /* 0x028000061d08783b */ /* 0x000e280008000200 */
[----:B------:R-:W1:Y:S04]  /*1dfd0*/  LDSM.16.M88.4 R4, [R28+UR6+0x4000] ;  /* 0x004000061c04783b */ /* 0x000e680008000200 */
[----:B0-----:R-:W-:Y:S04]  /*1dfe0*/  STL.64 [R1+0x1d88], R10 ;  /* 0x001d880a01007387 */ /* 0x001fe80000100a00 */
[----:B------:R-:W-:Y:S04]  /*1dff0*/  STL.64 [R1+0x1d80], R8 ;  /* 0x001d800801007387 */ /* 0x000fe80000100a00 */
[----:B------:R-:W5:Y:S04]  /*1e000*/  LDL.LU R3, [R1+0x22c] ;  /* 0x00022c0001037983 */ /* 0x000f680000300800 */
[----:B------:R-:W0:Y:S01]  /*1e010*/  LDSM.16.M88.4 R8, [R28+UR6] ;  /* 0x000000061c08783b */ /* 0x000e220008000200 */
[----:B-1----:R-:W-:-:S03]  /*1e020*/  MOV R18, R4 ;  /* 0x0000000400127202 */ /* 0x002fc60000000f00 */
[----:B0-----:R-:W-:Y:S04]  /*1e030*/  STL.64 [R1+0x20], R8 ;  /* 0x0000200801007387 */ /* 0x001fe80000100a00 */
[----:B------:R-:W-:Y:S04]  /*1e040*/  STL.64 [R1+0x28], R10 ;  /* 0x0000280a01007387 */ /* 0x000fe80000100a00 */
[----:B------:R-:W0:Y:S01]  /*1e050*/  LDSM.16.M88.4 R8, [R28+UR6+0x8000] ;  /* 0x008000061c08783b */ /* 0x000e220008000200 */
[----:B------:R-:W-:-:S03]  /*1e060*/  MOV R2, R5 ;  /* 0x0000000500027202 */ /* 0x000fc60000000f00 */
[----:B------:R1:W-:Y:S04]  /*1e070*/  STL.64 [R1+0x10], R4 ;  /* 0x0000100401007387 */ /* 0x0003e80000100a00 */
[----:B------:R-:W-:Y:S04]  /*1e080*/  STL.64 [R1+0x18], R6 ;  /* 0x0000180601007387 */ /* 0x000fe80000100a00 */
[----:B-1----:R-:W4:Y:S04]  /*1e090*/  LDL.LU R4, [R1+0x230] ;  /* 0x0002300001047983 */ /* 0x002f280000300800 */
[----:B------:R-:W4:Y:S04]  /*1e0a0*/  LDL.LU R5, [R1+0x234] ;  /* 0x0002340001057983 */ /* 0x000f280000300800 */
[----:B------:R-:W4:Y:S04]  /*1e0b0*/  LDL.LU R0, [R1+0x238] ;  /* 0x0002380001007983 */ /* 0x000f280000300800 */
[----:B0-----:R-:W-:Y:S01]  /*1e0c0*/  STL.64 [R1+0x30], R8 ;  /* 0x0000300801007387 */ /* 0x001fe20000100a00 */
[----:B------:R-:W-:Y:S01]  /*1e0d0*/  IMAD.MOV.U32 R22, RZ, RZ, R8 ;  /* 0x000000ffff167224 */ /* 0x000fe200078e0008 */
[----:B------:R-:W-:-:S02]  /*1e0e0*/  MOV R19, R9 ;  /* 0x0000000900137202 */ /* 0x000fc40000000f00 */
[----:B------:R-:W-:Y:S04]  /*1e0f0*/  STL.64 [R1+0x38], R10 ;  /* 0x0000380a01007387 */ /* 0x000fe80000100a00 */
[----:B------:R-:W0:Y:S04]  /*1e100*/  LDSM.16.M88.4 R8, [R28+UR6+0xc000] ;  /* 0x00c000061c08783b */ /* 0x000e280008000200 */
[----:B------:R-:W-:Y:S04]  /*1e110*/  STL [R1+0x1d78], R22 ;  /* 0x001d781601007387 */ /* 0x000fe80000100800 */
[----:B------:R-:W4:Y:S04]  /*1e120*/  LDL.64 R20, [R1+0x20] ;  /* 0x0000200001147983 */ /* 0x000f280000100a00 */
[----:B0-----:R-:W-:Y:S04]  /*1e130*/  STL.64 [R1+0x50], R8 ;  /* 0x0000500801007387 */ /* 0x001fe80000100a00 */
[----:B------:R-:W-:Y:S04]  /*1e140*/  STL.64 [R1+0x58], R10 ;  /* 0x0000580a01007387 */ /* 0x000fe80000100a00 */
[----:B------:R-:W0:Y:S04]  /*1e150*/  LDSM.16.M88.4 R8, [R28+UR6+0x10000] ;  /* 0x010000061c08783b */ /* 0x000e280008000200 */
[----:B------:R-:W4:Y:S04]  /*1e160*/  LDL.LU R7, [R1+0x23c] ;  /* 0x00023c0001077983 */ /* 0x000f280000300800 */
[----:B0-----:R-:W-:Y:S04]  /*1e170*/  STL.64 [R1+0x40], R8 ;  /* 0x0000400801007387 */ /* 0x001fe80000100a00 */
[----:B------:R-:W-:Y:S04]  /*1e180*/  STL.64 [R1+0x48], R10 ;  /* 0x0000480a01007387 */ /* 0x000fe80000100a00 */
[----:B------:R-:W0:Y:S01]  /*1e190*/  LDSM.16.M88.4 R8, [R28+UR6+0x14000] ;  /* 0x014000061c08783b */ /* 0x000e220008000200 */
[----:B--2---:R-:W-:Y:S01]  /*1e1a0*/  FMUL R12, R16, R24 ;  /* 0x00000018100c7220 */ /* 0x004fe20000400000 */
[----:B-----5:R-:W-:-:S02]  /*1e1b0*/  FMUL R15, R17, R3 ;  /* 0x00000003110f7220 */ /* 0x020fc40000400000 */
[----:B------:R-:W2:Y:S04]  /*1e1c0*/  LDL.LU R3, [R1+0x52c] ;  /* 0x00052c0001037983 */ /* 0x000ea80000300800 */
[----:B------:R-:W5:Y:S04]  /*1e1d0*/  LDL R24, [R1+0x2cc] ;  /* 0x0002cc0001187983 */ /* 0x000f680000100800 */
[----:B0-----:R-:W-:Y:S04]  /*1e1e0*/  STL.64 [R1+0x80], R8 ;  /* 0x0000800801007387 */ /* 0x001fe80000100a00 */
[----:B------:R0:W-:Y:S04]  /*1e1f0*/  STL.64 [R1+0x88], R10 ;  /* 0x0000880a01007387 */ /* 0x0001e80000100a00 */
[----:B0-----:R-:W2:Y:S04]  /*1e200*/  LDL.LU.64 R10, [R1+0x1d88] ;  /* 0x001d8800010a7983 */ /* 0x001ea80000300a00 */
[----:B------:R-:W2:Y:S01]  /*1e210*/  LDL.LU.64 R8, [R1+0x1d80] ;  /* 0x001d800001087983 */ /* 0x000ea20000300a00 */
[----:B---3--:R-:W-:Y:S01]  /*1e220*/  FMUL R13, R16, R23 ;  /* 0x00000017100d7220 */ /* 0x008fe20000400000 */
[----:B----4-:R-:W-:-:S02]  /*1e230*/  FMUL R14, R17, R14 ;  /* 0x0000000e110e7220 */ /* 0x010fc40000400000 */
[----:B------:R-:W3:Y:S01]  /*1e240*/  LDL.LU R22, [R1+0x1d78] ;  /* 0x001d780001167983 */ /* 0x000ee20000300800 */
[----:B------:R-:W-:-:S04]  /*1e250*/  FMUL R6, R17, R0 ;  /* 0x0000000011067220 */ /* 0x000fc80000400000 */
[----:B--2---:R-:W-:-:S15]  /*1e260*/  HMMA.16816.F32 R12, R8, R20, R12 ;  /* 0x00000014080c723c */ /* 0x004fde000000180c */
[----:B------:R-:W-:-:S04]  /*1e270*/  NOP ;  /* 0x0000000000007918 */ /* 0x000fc80000000000 */
[----:B------:R0:W-:Y:S04]  /*1e280*/  STL.64 [R1+0xf0], R12 ;  /* 0x0000f00c01007387 */ /* 0x0001e80000100a00 */
[----:B------:R-:W-:Y:S04]  /*1e290*/  STL.64 [R1+0xf8], R14 ;  /* 0x0000f80e01007387 */ /* 0x000fe80000100a00 */
[----:B0-----:R-:W2:Y:S04]  /*1e2a0*/  LDL.LU R12, [R1+0x250] ;  /* 0x00025000010c7983 */ /* 0x001ea80000300800 */
[----:B------:R-:W4:Y:S04]  /*1e2b0*/  LDL.LU R13, [R1+0x254] ;  /* 0x00025400010d7983 */ /* 0x000f280000300800 */
[----:B------:R-:W2:Y:S04]  /*1e2c0*/  LDL.LU R0, [R1+0x258] ;  /* 0x0002580001007983 */ /* 0x000ea80000300800 */
[----:B------:R-:W-:Y:S04]  /*1e2d0*/  STL.64 [R1+0x1d70], R10 ;  /* 0x001d700a01007387 */ /* 0x000fe80000100a00 */
[----:B------:R-:W-:Y:S04]  /*1e2e0*/  STL.64 [R1+0x1d68], R8 ;  /* 0x001d680801007387 */ /* 0x000fe80000100a00 */
[----:B------:R-:W2:Y:S04]  /*1e2f0*/  LDL.LU R27, [R1+0x530] ;  /* 0x00053000011b7983 */ /* 0x000ea80000300800 */
[----:B------:R-:W2:Y:S01]  /*1e300*/  LDL R20, [R1+0x2bc] ;  /* 0x0002bc0001147983 */ /* 0x000ea20000100800 */
[----:B------:R-:W-:-:S03]  /*1e310*/  MOV R26, R21 ;  /* 0x00000015001a7202 */ /* 0x000fc60000000f00 */
[----:B------:R-:W0:Y:S04]  /*1e320*/  LDSM.16.M88.4 R8, [R28+UR6+0x18000] ;  /* 0x018000061c08783b */ /* 0x000e280008000200 */
[----:B--2---:R1:W-:Y:S04]  /*1e330*/  STL [R1+0x1d38], R20 ;  /* 0x001d381401007387 */ /* 0x0043e80000100800 */
[----:B-1----:R-:W2:Y:S04]  /*1e340*/  LDL.LU.64 R20, [R1+0x50] ;  /* 0x0000500001147983 */ /* 0x002ea80000300a00 */
[----:B------:R1:W-:Y:S04]  /*1e350*/  STL [R1+0x1d08], R26 ;  /* 0x001d081a01007387 */ /* 0x0003e80000100800 */
[----:B------:R-:W2:Y:S04]  /*1e360*/  LDL.LU R15, [R1+0x25c] ;  /* 0x00025c00010f7983 */ /* 0x000ea80000300800 */
[----:B-1----:R-:W2:Y:S04]  /*1e370*/  LDL.LU R26, [R1+0x2f8] ;  /* 0x0002f800011a7983 */ /* 0x002ea80000300800 */
[----:B------:R-:W5:Y:S04]  /*1e380*/  LDL.LU R25, [R1+0x2fc] ;  /* 0x0002fc0001197983 */ /* 0x000f680000300800 */
[----:B------:R1:W-:Y:S04]  /*1e390*/  STL [R1+0x1d48], R27 ;  /* 0x001d481b01007387 */ /* 0x0003e80000100800 */
[----:B-1----:R-:W2:Y:S04]  /*1e3a0*/  LDL.LU R27, [R1+0x2f4] ;  /* 0x0002f400011b7983 */ /* 0x002ea80000300800 */
[----:B-----5:R3:W-:Y:S02]  /*1e3b0*/  STL.64 [R1+0x1d40], R24 ;  /* 0x001d401801007387 */ /* 0x0207e40000100a00 */
[----:B---3--:R-:W-:Y:S01]  /*1e3c0*/  IMAD.MOV.U32 R24, RZ, RZ, R22 ;  /* 0x000000ffff187224 */ /* 0x008fe200078e0016 */
[----:B------:R-:W-:-:S05]  /*1e3d0*/  MOV R25, R19 ;  /* 0x0000001300197202 */ /* 0x000fca0000000f00 */
[----:B------:R1:W-:Y:S04]  /*1e3e0*/  STL.64 [R1+0x1d50], R24 ;  /* 0x001d501801007387 */ /* 0x0003e80000100a00 */
[----:B-1----:R-:W3:Y:S04]  /*1e3f0*/  LDL.LU R25, [R1+0x2f0] ;  /* 0x0002f00001197983 */ /* 0x002ee80000300800 */
[----:B--2---:R-:W-:Y:S01]  /*1e400*/  STL.64 [R1+0x1d60], R26 ;  /* 0x001d601a01007387 */ /* 0x004fe20000100a00 */
[----:B------:R-:W-:Y:S01]  /*1e410*/  FMUL R14, R17, R0 ;  /* 0x00000000110e7220 */ /* 0x000fe20000400000 */
[----:B0-----:R-:W-:-:S02]  /*1e420*/  MOV R19, R8 ;  /* 0x0000000800137202 */ /* 0x001fc40000000f00 */
[----:B------:R-:W-:Y:S01]  /*1e430*/  MOV R0, R9 ;  /* 0x0000000900007202 */ /* 0x000fe20000000f00 */
[----:B---3--:R0:W-:Y:S04]  /*1e440*/  STL [R1+0x1d58], R25 ;  /* 0x001d581901007387 */ /* 0x0081e80000100800 */
[----:B------:R-:W2:Y:S04]  /*1e450*/  LDL.LU R23, [R1+0x300] ;  /* 0x0003000001177983 */ /* 0x000ea80000300800 */
[----:B------:R-:W3:Y:S01]  /*1e460*/  LDL.LU R22, [R1+0x304] ;  /* 0x0003040001167983 */ /* 0x000ee20000300800 */
[----:B0-----:R-:W-:-:S03]  /*1e470*/  IMAD.MOV.U32 R25, RZ, RZ, R2 ;  /* 0x000000ffff197224 */ /* 0x001fc600078e0002 */
[----:B------:R-:W5:Y:S04]  /*1e480*/  LDL.LU R2, [R1+0x308] ;  /* 0x0003080001027983 */ /* 0x000f680000300800 */
[----:B------:R-:W-:Y:S04]  /*1e490*/  STL.64 [R1+0x70], R8 ;  /* 0x0000700801007387 */ /* 0x000fe80000100a00 */
[----:B------:R0:W-:Y:S04]  /*1e4a0*/  STL.64 [R1+0x78], R10 ;  /* 0x0000780a01007387 */ /* 0x0001e80000100a00 */
[----:B0-----:R-:W2:Y:S04]  /*1e4b0*/  LDL.LU.64 R10, [R1+0x1d70] ;  /* 0x001d7000010a7983 */ /* 0x001ea80000300a00 */
[----:B------:R-:W2:Y:S01]  /*1e4c0*/  LDL.LU.64 R8, [R1+0x1d68] ;  /* 0x001d680001087983 */ /* 0x000ea20000300a00 */
[C---:B------:R-:W-:Y:S01]  /*1e4d0*/  FMUL R4, R16.reuse, R4 ;  /* 0x0000000410047220 */ /* 0x040fe20000400000 */
[----:B------:R-:W-:Y:S01]  /*1e4e0*/  FMUL R5, R16, R5 ;  /* 0x0000000510057220 */ /* 0x000fe20000400000 */
[----:B------:R-:W-:Y:S01]  /*1e4f0*/  FMUL R7, R17, R7 ;  /* 0x0000000711077220 */ /* 0x000fe20000400000 */
[----:B------:R-:W-:Y:S01]  /*1e500*/  MOV R24, R18 ;  /* 0x0000001200187202 */ /* 0x000fe20000000f00 */
[----:B------:R-:W3:Y:S06]  /*1e510*/  LDL.LU.64 R26, [R1+0x1d60] ;  /* 0x001d6000011a7983 */ /* 0x000eec0000300a00 */
[----:B--2---:R-:W-:Y:S01]  /*1e520*/  HMMA.16816.F32 R4, R8, R24, R4 ;  /* 0x000000180804723c */ /* 0x004fe20000001804 */
[----:B------:R-:W2:Y:S04]  /*1e530*/  LDL.LU R25, [R1+0x1d58] ;  /* 0x001d580001197983 */ /* 0x000ea80000300800 */
[----:B------:R-:W4:-:S14]  /*1e540*/  LDL.LU R18, [R1+0x30c] ;  /* 0x00030c0001127983 */ /* 0x000f1c0000300800 */
[----:B------:R3:W-:Y:S04]  /*1e550*/  STL.64 [R1+0xe0], R4 ;  /* 0x0000e00401007387 */ /* 0x0007e80000100a00 */
[----:B------:R0:W-:Y:S01]  /*1e560*/  STL.64 [R1+0xe8], R6 ;  /* 0x0000e80601007387 */ /* 0x0001e20000100a00 */
[C---:B---3--:R-:W-:Y:S01]  /*1e570*/  FMUL R5, R16.reuse, R27 ;  /* 0x0000001b10057220 */ /* 0x048fe20000400000 */
[C---:B0-----:R-:W-:Y:S01]  /*1e580*/  FMUL R6, R17.reuse, R26 ;  /* 0x0000001a11067220 */ /* 0x041fe20000400000 */
[C---:B--2---:R-:W-:Y:S02]  /*1e590*/  FMUL R4, R16.reuse, R25 ;  /* 0x0000001910047220 */ /* 0x044fe40000400000 */
[----:B------:R-:W0:Y:S04]  /*1e5a0*/  LDSM.16.M88.4 R24, [R28+UR6+0x1c000] ;  /* 0x01c000061c18783b */ /* 0x000e280008000200 */
[----:B0-----:R0:W-:Y:S04]  /*1e5b0*/  STL.64 [R1+0x60], R24 ;  /* 0x0000601801007387 */ /* 0x0011e80000100a00 */
[----:B------:R1:W-:Y:S04]  /*1e5c0*/  STL.64 [R1+0x68], R26 ;  /* 0x0000681a01007387 */ /* 0x0003e80000100a00 */
[----:B0-----:R-:W2:Y:S01]  /*1e5d0*/  LDL.LU.64 R24, [R1+0x1d50] ;  /* 0x001d500001187983 */ /* 0x001ea20000300a00 */
[C---:B------:R-:W-:Y:S01]  /*1e5e0*/  FMUL R12, R16.reuse, R12 ;  /* 0x0000000c100c7220 */ /* 0x040fe20000400000 */
[----:B----4-:R-:W-:Y:S01]  /*1e5f0*/  FMUL R13, R16, R13 ;  /* 0x0000000d100d7220 */ /* 0x010fe20000400000 */
[----:B------:R-:W-:Y:S01]  /*1e600*/  FMUL R15, R17, R15 ;  /* 0x0000000f110f7220 */ /* 0x000fe20000400000 */
[----:B------:R-:W-:Y:S04]  /*1e610*/  STL [R1+0x1cb8], R28 ;  /* 0x001cb81c01007387 */ /* 0x000fe80000100800 */
[----:B-1----:R-:W3:Y:S02]  /*1e620*/  LDL.LU R27, [R1+0x1d48] ;  /* 0x001d4800011b7983 */ /* 0x002ee40000300800 */
[----:B--2---:R-:W-:Y:S02]  /*1e630*/  HMMA.16816.F32 R12, R8, R24, R12 ;  /* 0x00000018080c723c */ /* 0x004fe4000000180c */
[----:B------:R-:W2:Y:S01]  /*1e640*/  LDL.LU.64 R24, [R1+0x1d40] ;  /* 0x001d400001187983 */ /* 0x000ea20000300a00 */
[----:B------:R-:W-:-:S15]  /*1e650*/  IMAD.MOV.U32 R26, RZ, RZ, R20 ;  /* 0x000000ffff1a7224 */ /* 0x000fde00078e0014 */
[----:B------:R-:W-:Y:S01]  /*1e660*/  NOP ;  /* 0x0000000000007918 */ /* 0x000fe20000000000 */
[----:B------:R-:W-:Y:S04]  /*1e670*/  STL.64 [R1+0xd0], R12 ;  /* 0x0000d00c01007387 */ /* 0x000fe80000100a00 */
[----:B------:R0:W-:Y:S01]  /*1e680*/  STL.64 [R1+0xd8], R14 ;  /* 0x0000d80e01007387 */ /* 0x0001e20000100a00 */
[----:B--2---:R-:W-:-:S07]  /*1e690*/  FMUL R7, R17, R25 ;  /* 0x0000001911077220 */ /* 0x004fce0000400000 */
[----:B------:R-:W-:Y:S01]  /*1e6a0*/  HMMA.16816.F32 R4, R8, R20, R4 ;  /* 0x000000140804723c */ /* 0x000fe20000001804 */
[----:B------:R-:W3:Y:S01]  /*1e6b0*/  LDL.LU R20, [R1+0x1d38] ;  /* 0x001d380001147983 */ /* 0x000ee20000300800 */
[C---:B0-----:R-:W-:Y:S01]  /*1e6c0*/  FMUL R15, R17.reuse, R18 ;  /* 0x00000012110f7220 */ /* 0x041fe20000400000 */
[C---:B------:R-:W-:Y:S01]  /*1e6d0*/  FMUL R12, R16.reuse, R23 ;  /* 0x00000017100c7220 */ /* 0x040fe20000400000 */
[----:B------:R-:W-:Y:S01]  /*1e6e0*/  FMUL R13, R16, R22 ;  /* 0x00000016100d7220 */ /* 0x000fe20000400000 */
[----:B------:R-:W-:Y:S01]  /*1e6f0*/  MOV R25, R21 ;  /* 0x0000001500197202 */ /* 0x000fe20000000f00 */
[----:B-----5:R-:W-:-:S13]  /*1e700*/  FMUL R14, R17, R2 ;  /* 0x00000002110e7220 */ /* 0x020fda0000400000 */
[----:B------:R0:W-:Y:S01]  /*1e710*/  STL.64 [R1+0xc0], R4 ;  /* 0x0000c00401007387 */ /* 0x0001e20000100a00 */
[----:B------:R-:W-:-:S03]  /*1e720*/  MOV R28, R7 ;  /* 0x00000007001c7202 */ /* 0x000fc60000000f00 */
[----:B------:R-:W-:Y:S04]  /*1e730*/  STL [R1+0xc8], R6 ;  /* 0x0000c80601007387 */ /* 0x000fe80000100800 */
[----:B0-----:R-:W2:Y:S04]  /*1e740*/  LDL.LU R4, [R1+0x310] ;  /* 0x0003100001047983 */ /* 0x001ea80000300800 */
[----:B------:R-:W4:Y:S04]  /*1e750*/  LDL.LU R5, [R1+0x314] ;  /* 0x0003140001057983 */ /* 0x000f280000300800 */
[----:B------:R-:W5:Y:S04]  /*1e760*/  LDL.LU R2, [R1+0x318] ;  /* 0x0003180001027983 */ /* 0x000f680000300800 */
[----:B------:R-:W-:Y:S01]  /*1e770*/  STL [R1+0x1cbc], R28 ;  /* 0x001cbc1c01007387 */ /* 0x000fe20000100800 */
[----:B---3--:R-:W-:-:S03]  /*1e780*/  FADD R18, -R20, R27 ;  /* 0x0000001b14127221 */ /* 0x008fc60000000100 */
[----:B------:R-:W0:Y:S04]  /*1e790*/  LDSM.16.M88.4 R20, [R29+UR6+0x29000] ;  /* 0x029000061d14783b */ /* 0x000e280008000200 */
[----:B0-----:R-:W-:Y:S04]  /*1e7a0*/  STL.64 [R1+0x1d18], R22 ;  /* 0x001d181601007387 */ /* 0x001fe80000100a00 */
[----:B------:R0:W-:Y:S02]  /*1e7b0*/  STL.64 [R1+0x1d10], R20 ;  /* 0x001d101401007387 */ /* 0x0001e40000100a00 */
[----:B0-----:R-:W-:Y:S01]  /*1e7c0*/  IMAD.MOV.U32 R20, RZ, RZ, R19 ;  /* 0x000000ffff147224 */ /* 0x001fe200078e0013 */
[----:B------:R-:W-:-:S05]  /*1e7d0*/  MOV R21, R0 ;  /* 0x0000000000157202 */ /* 0x000fca0000000f00 */
[----:B------:R0:W-:Y:S04]  /*1e7e0*/  STL.64 [R1+0x1d30], R20 ;  /* 0x001d301401007387 */ /* 0x0001e80000100a00 */
[----:B0-----:R-:W3:Y:S01]  /*1e7f0*/  LDL.LU.64 R20, [R1+0x40] ;  /* 0x0000400001147983 */ /* 0x001ee20000300a00 */
[----:B------:R-:W-:-:S03]  /*1e800*/  FADD R3, -R24, R3 ;  /* 0x0000000318037221 */ /* 0x000fc60000000100 */
[----:B------:R-:W2:Y:S04]  /*1e810*/  LDL.LU R0, [R1+0x31c] ;  /* 0x00031c0001007983 */ /* 0x000ea80000300800 */
[----:B------:R-:W-:Y:S01]  /*1e820*/  STL [R1+0x1cf4], R29 ;  /* 0x001cf41d01007387 */ /* 0x000fe20000100800 */
[----:B-----5:R-:W-:Y:S01]  /*1e830*/  FMUL R6, R17, R2 ;  /* 0x0000000211067220 */ /* 0x020fe20000400000 */
[----:B---3--:R-:W-:Y:S01]  /*1e840*/  HMMA.16816.F32 R12, R8, R20, R12 ;  /* 0x00000014080c723c */ /* 0x008fe2000000180c */
[----:B------:R-:W-:Y:S01]  /*1e850*/  MOV R24, R20 ;  /* 0x0000001400187202 */ /* 0x000fe20000000f00 */
[----:B------:R-:W-:Y:S02]  /*1e860*/  IMAD.MOV.U32 R19, RZ, RZ, R21 ;  /* 0x000000ffff137224 */ /* 0x000fe400078e0015 */
[----:B------:R-:W3:-:S15]  /*1e870*/  LDL.LU.64 R20, [R1+0x1d30] ;  /* 0x001d300001147983 */ /* 0x000ede0000300a00 */
[----:B------:R0:W-:Y:S01]  /*1e880*/  STL.64 [R1+0xb0], R12 ;  /* 0x0000b00c01007387 */ /* 0x0001e20000100a00 */
[----:B------:R-:W-:-:S03]  /*1e890*/  MOV R28, R14 ;  /* 0x0000000e001c7202 */ /* 0x000fc60000000f00 */
[----:B------:R-:W-:Y:S04]  /*1e8a0*/  STL [R1+0xbc], R15 ;  /* 0x0000bc0f01007387 */ /* 0x000fe80000100800 */
[----:B0-----:R-:W5:Y:S04]  /*1e8b0*/  LDL.LU R12, [R1+0x320] ;  /* 0x00032000010c7983 */ /* 0x001f680000300800 */
[----:B------:R-:W3:Y:S04]  /*1e8c0*/  LDL.LU R13, [R1+0x324] ;  /* 0x00032400010d7983 */ /* 0x000ee80000300800 */
[----:B------:R-:W3:Y:S04]  /*1e8d0*/  LDL.LU R14, [R1+0x328] ;  /* 0x00032800010e7983 */ /* 0x000ee80000300800 */
[----:B------:R-:W3:Y:S04]  /*1e8e0*/  LDL.LU R2, [R1+0x32c] ;  /* 0x00032c0001027983 */ /* 0x000ee80000300800 */
[----:B------:R-:W3:Y:S04]  /*1e8f0*/  LDL.LU R23, [R1+0x334] ;  /* 0x0003340001177983 */ /* 0x000ee80000300800 */
[----:B------:R-:W3:Y:S01]  /*1e900*/  LDL.LU R22, [R1+0x338] ;  /* 0x0003380001167983 */ /* 0x000ee20000300800 */
[----:B------:R-:W-:Y:S01]  /*1e910*/  FMUL R3, R3, 1.4426950216293334961 ;  /* 0x3fb8aa3b03037820 */ /* 0x000fe20000400000 */
[C---:B--2---:R-:W-:Y:S01]  /*1e920*/  FMUL R4, R16.reuse, R4 ;  /* 0x0000000410047220 */ /* 0x044fe20000400000 */
[----:B----4-:R-:W-:Y:S01]  /*1e930*/  FMUL R5, R16, R5 ;  /* 0x0000000510057220 */ /* 0x010fe20000400000 */
[----:B------:R-:W-:Y:S01]  /*1e940*/  FMUL R7, R17, R0 ;  /* 0x0000000011077220 */ /* 0x000fe20000400000 */
[----:B---3--:R-:W-:Y:S04]  /*1e950*/  STL.64 [R1+0x1d28], R22 ;  /* 0x001d281601007387 */ /* 0x008fe80000100a00 */
[----:B------:R0:W-:Y:S04]  /*1e960*/  STL.64 [R1+0x1d20], R20 ;  /* 0x001d201401007387 */ /* 0x0001e80000100a00 */
[----:B0-----:R-:W2:Y:S01]  /*1e970*/  LDL.LU.64 R20, [R1+0x80] ;  /* 0x0000800001147983 */ /* 0x001ea20000300a00 */
[----:B------:R0:W1:Y:S03]  /*1e980*/  MUFU.EX2 R0, R3 ;  /* 0x0000000300007308 */ /* 0x0000660000000800 */
[----:B------:R3:W-:Y:S04]  /*1e990*/  STL [R1+0x1cf0], R24 ;  /* 0x001cf01801007387 */ /* 0x0007e80000100800 */
[----:B------:R4:W-:Y:S01]  /*1e9a0*/  STL [R1+0x1cc0], R28 ;  /* 0x001cc01c01007387 */ /* 0x0009e20000100800 */
[----:B0-----:R-:W-:-:S03]  /*1e9b0*/  FMUL R3, R18, 1.4426950216293334961 ;  /* 0x3fb8aa3b12037820 */ /* 0x001fc60000400000 */
[----:B---3--:R-:W3:Y:S04]  /*1e9c0*/  LDL.LU R24, [R1+0x33c] ;  /* 0x00033c0001187983 */ /* 0x008ee80000300800 */
[----:B------:R-:W3:Y:S04]  /*1e9d0*/  LDL.LU R18, [R1+0x330] ;  /* 0x0003300001127983 */ /* 0x000ee80000300800 */
[----:B------:R-:W3:Y:S01]  /*1e9e0*/  LDL.LU.64 R22, [R1+0x1d28] ;  /* 0x001d280001167983 */ /* 0x000ee20000300a00 */
[----:B--2---:R-:W-:Y:S01]  /*1e9f0*/  HMMA.16816.F32 R4, R8, R20, R4 ;  /* 0x000000140804723c */ /* 0x004fe20000001804 */
[----:B------:R-:W-:Y:S01]  /*1ea00*/  MOV R29, R20 ;  /* 0x00000014001d7202 */ /* 0x000fe20000000f00 */
[----:B------:R-:W-:-:S02]  /*1ea10*/  IMAD.MOV.U32 R27, RZ, RZ, R21 ;  /* 0x000000ffff1b7224 */ /* 0x000fc400078e0015 */
[----:B------:R-:W2:Y:S01]  /*1ea20*/  LDL.LU.64 R20, [R1+0x1d20] ;  /* 0x001d200001147983 */ /* 0x000ea20000300a00 */
[C---:B-----5:R-:W-:Y:S01]  /*1ea30*/  FMUL R12, R16.reuse, R12 ;  /* 0x0000000c100c7220 */ /* 0x060fe20000400000 */
[----:B------:R-:W-:Y:S01]  /*1ea40*/  FMUL R13, R16, R13 ;  /* 0x0000000d100d7220 */ /* 0x000fe20000400000 */
[C---:B------:R-:W-:Y:S01]  /*1ea50*/  FMUL R14, R17.reuse, R14 ;  /* 0x0000000e110e7220 */ /* 0x040fe20000400000 */
[----:B------:R-:W-:-:S11]  /*1ea60*/  FMUL R15, R17, R2 ;  /* 0x00000002110f7220 */ /* 0x000fd60000400000 */
[----:B----4-:R-:W-:Y:S01]  /*1ea70*/  MOV R28, R5 ;  /* 0x00000005001c7202 */ /* 0x010fe20000000f00 */
[----:B------:R-:W-:Y:S01]  /*1ea80*/  STL [R1+0xa0], R4 ;  /* 0x0000a00401007387 */ /* 0x000fe20000100800 */
[----:B---3--:R-:W-:-:S03]  /*1ea90*/  FMUL R5, R16, R23 ;  /* 0x0000001710057220 */ /* 0x008fc60000400000 */
[----:B------:R0:W-:Y:S04]  /*1eaa0*/  STL.64 [R1+0xa8], R6 ;  /* 0x0000a80601007387 */ /* 0x0001e80000100a00 */
[----:B------:R-:W-:Y:S01]  /*1eab0*/  STL [R1+0x1cc4], R28 ;  /* 0x001cc41c01007387 */ /* 0x000fe20000100800 */
[----:B0-----:R-:W-:-:S03]  /*1eac0*/  FMUL R6, R17, R22 ;  /* 0x0000001611067220 */ /* 0x001fc60000400000 */
[----:B------:R-:W3:Y:S01]  /*1ead0*/  LDL.LU.64 R22, [R1+0x1d18] ;  /* 0x001d180001167983 */ /* 0x000ee20000300a00 */
[----:B--2---:R-:W-:Y:S03]  /*1eae0*/  HMMA.16816.F32 R12, R8, R20, R12 ;  /* 0x00000014080c723c */ /* 0x004fe6000000180c */
[----:B------:R-:W3:-:S15]  /*1eaf0*/  LDL.LU.64 R20, [R1+0x1d10] ;  /* 0x001d100001147983 */ /* 0x000ede0000300a00 */
[----:B------:R-:W-:Y:S01]  /*1eb00*/  NOP ;  /* 0x0000000000007918 */ /* 0x000fe20000000000 */
[----:B------:R0:W-:Y:S04]  /*1eb10*/  STL.64 [R1+0x90], R12 ;  /* 0x0000900c01007387 */ /* 0x0001e80000100a00 */
[----:B------:R-:W-:Y:S04]  /*1eb20*/  STL [R1+0x98], R14 ;  /* 0x0000980e01007387 */ /* 0x000fe80000100800 */
[----:B0-----:R-:W2:Y:S01]  /*1eb30*/  LDL.LU.64 R12, [R1+0x60] ;  /* 0x00006000010c7983 */ /* 0x001ea20000300a00 */
[----:B------:R0:W4:Y:S01]  /*1eb40*/  MUFU.EX2 R2, R3 ;  /* 0x0000000300027308 */ /* 0x0001220000000800 */
[----:B------:R-:W-:Y:S01]  /*1eb50*/  FMUL R4, R16, R18 ;  /* 0x0000001210047220 */ /* 0x000fe20000400000 */
[----:B------:R-:W-:Y:S01]  /*1eb60*/  FMUL R7, R17, R24 ;  /* 0x0000001811077220 */ /* 0x000fe20000400000 */
[----:B------:R-:W-:-:S02]  /*1eb70*/  MOV R24, R26 ;  /* 0x0000001a00187202 */ /* 0x000fc40000000f00 */
[----:B0-----:R-:W-:-:S05]  /*1eb80*/  MOV R3, R15 ;  /* 0x0000000f00037202 */ /* 0x001fca0000000f00 */
[----:B------:R0:W-:Y:S04]  /*1eb90*/  STL [R1+0x1cc8], R3 ;  /* 0x001cc80301007387 */ /* 0x0001e80000100800 */
[----:B------:R-:W5:Y:S01]  /*1eba0*/  LDL.LU R26, [R1+0x1d08] ;  /* 0x001d0800011a7983 */ /* 0x000f620000300800 */
[----:B--2---:R-:W-:Y:S03]  /*1ebb0*/  HMMA.16816.F32 R8, R8, R12, R4 ;  /* 0x0000000c0808723c */ /* 0x004fe60000001804 */
[----:B------:R-:W1:Y:S01]  /*1ebc0*/  LDL.LU R4, [R1+0x340] ;  /* 0x0003400001047983 */ /* 0x000e620000300800 */
[----:B0-----:R-:W-:-:S03]  /*1ebd0*/  IMAD.MOV.U32 R3, RZ, RZ, R12 ;  /* 0x000000ffff037224 */ /* 0x001fc600078e000c */
[----:B------:R-:W2:Y:S01]  /*1ebe0*/  LDL.LU R5, [R1+0x344] ;  /* 0x0003440001057983 */ /* 0x000ea20000300800 */
[----:B------:R-:W-:-:S03]  /*1ebf0*/  MOV R28, R13 ;  /* 0x0000000d001c7202 */ /* 0x000fc60000000f00 */
[----:B------:R-:W4:Y:S04]  /*1ec00*/  LDL.LU R6, [R1+0x348] ;  /* 0x0003480001067983 */ /* 0x000f280000300800 */
[----:B------:R-:W2:Y:S04]  /*1ec10*/  LDL.LU R7, [R1+0x34c] ;  /* 0x00034c0001077983 */ /* 0x000ea80000300800 */
[----:B------:R-:W2:Y:S04]  /*1ec20*/  LDL.LU R12, [R1+0x350] ;  /* 0x00035000010c7983 */ /* 0x000ea80000300800 */
[----:B------:R-:W2:Y:S04]  /*1ec30*/  LDL.LU R13, [R1+0x354] ;  /* 0x00035400010d7983 */ /* 0x000ea80000300800 */
[----:B------:R-:W2:Y:S04]  /*1ec40*/  LDL.LU R14, [R1+0x358] ;  /* 0x00035800010e7983 */ /* 0x000ea80000300800 */
[----:B------:R-:W2:Y:S04]  /*1ec50*/  LDL.LU R15, [R1+0x35c] ;  /* 0x00035c00010f7983 */ /* 0x000ea80000300800 */
[----:B--2---:R-:W-:Y:S04]  /*1ec60*/  STL.64 [R1+0x1d00], R14 ;  /* 0x001d000e01007387 */ /* 0x004fe80000100a00 */
[----:B------:R0:W-:Y:S04]  /*1ec70*/  STL.64 [R1+0x1cf8], R12 ;  /* 0x001cf80c01007387 */ /* 0x0001e80000100a00 */
[----:B0-----:R-:W3:Y:S01]  /*1ec80*/  LDL.LU R12, [R1+0x20] ;  /* 0x00002000010c7983 */ /* 0x001ee20000300800 */
[----:B-----5:R-:W-:-:S02]  /*1ec90*/  IMAD.MOV.U32 R13, RZ, RZ, R26 ;  /* 0x000000ffff0d7224 */ /* 0x020fc400078e001a */
[C---:B-1----:R-:W-:Y:S01]  /*1eca0*/  FMUL R4, R0.reuse, R4 ;  /* 0x0000000400047220 */ /* 0x042fe20000400000 */
[----:B------:R-:W-:Y:S01]  /*1ecb0*/  FMUL R5, R0, R5 ;  /* 0x0000000500057220 */ /* 0x000fe20000400000 */
[C---:B----4-:R-:W-:Y:S01]  /*1ecc0*/  FMUL R6, R2.reuse, R6 ;  /* 0x0000000602067220 */ /* 0x050fe20000400000 */
[----:B------:R-:W-:Y:S01]  /*1ecd0*/  FMUL R7, R2, R7 ;  /* 0x0000000702077220 */ /* 0x000fe20000400000 */
[----:B------:R-:W2:Y:S04]  /*1ece0*/  LDL.LU R26, [R1+0x360] ;  /* 0x00036000011a7983 */ /* 0x000ea80000300800 */
[----:B------:R-:W4:Y:S04]  /*1ecf0*/  LDL.LU R18, [R1+0x364] ;  /* 0x0003640001127983 */ /* 0x000f280000300800 */
[----:B------:R-:W5:Y:S04]  /*1ed00*/  LDL.LU R17, [R1+0x368] ;  /* 0x0003680001117983 */ /* 0x000f680000300800 */
[----:B------:R-:W2:Y:S04]  /*1ed10*/  LDL.LU R16, [R1+0x36c] ;  /* 0x00036c0001107983 */ /* 0x000ea80000300800 */
[----:B------:R-:W-:Y:S04]  /*1ed20*/  STL.64 [R1+0x1c38], R10 ;  /* 0x001c380a01007387 */ /* 0x000fe80000100a00 */
[----:B------:R0:W-:Y:S04]  /*1ed30*/  STL.64 [R1+0x1c30], R8 ;  /* 0x001c300801007387 */ /* 0x0001e80000100a00 */
[----:B0-----:R-:W2:Y:S04]  /*1ed40*/  LDL.LU R8, [R1+0x30] ;  /* 0x0000300001087983 */ /* 0x001ea80000300800 */
[----:B------:R-:W2:Y:S04]  /*1ed50*/  LDL.LU R9, [R1+0x34] ;  /* 0x0000340001097983 */ /* 0x000ea80000300800 */
[----:B------:R-:W2:Y:S01]  /*1ed60*/  LDL.LU.64 R14, [R1+0x1d00] ;  /* 0x001d0000010e7983 */ /* 0x000ea20000300a00 */
[----:B---3--:R-:W-:Y:S03]  /*1ed70*/  HMMA.16816.F32 R4, R20, R12, R4 ;  /* 0x0000000c1404723c */ /* 0x008fe60000001804 */
[----:B------:R-:W3:-:S15]  /*1ed80*/  LDL.LU.64 R12, [R1+0x1cf8] ;  /* 0x001cf800010c7983 */ /* 0x000ede0000300a00 */
[----:B------:R-:W-:Y:S01]  /*1ed90*/  NOP ;  /* 0x0000000000007918 */ /* 0x000fe20000000000 */
[----:B------:R0:W-:Y:S04]  /*1eda0*/  STL.64 [R1], R4 ;  /* 0x0000000401007387 */ /* 0x0001e80000100a00 */
[----:B------:R5:W-:Y:S04]  /*1edb0*/  STL.64 [R1+0x8], R6 ;  /* 0x0000080601007387 */ /* 0x000be80000100a00 */
[----:B0-----:R-:W4:Y:S04]  /*1edc0*/  LDL.LU R4, [R1+0x10] ;  /* 0x0000100001047983 */ /* 0x001f280000300800 */
[----:B------:R-:W4:Y:S01]  /*1edd0*/  LDL.LU R5, [R1+0x14] ;  /* 0x0000140001057983 */ /* 0x000f220000300800 */
[C---:B--2---:R-:W-:Y:S01]  /*1ede0*/  FMUL R14, R2.reuse, R14 ;  /* 0x0000000e020e7220 */ /* 0x044fe20000400000 */
[C---:B------:R-:W-:Y:S01]  /*1edf0*/  FMUL R15, R2.reuse, R15 ;  /* 0x0000000f020f7220 */ /* 0x040fe20000400000 */
[C---:B-----5:R-:W-:Y:S01]  /*1ee00*/  FMUL R6, R2.reuse, R17 ;  /* 0x0000001102067220 */ /* 0x060fe20000400000 */
[----:B------:R-:W-:Y:S01]  /*1ee10*/  FMUL R7, R2, R16 ;  /* 0x0000001002077220 */ /* 0x000fe20000400000 */
[C---:B---3--:R-:W-:Y:S01]  /*1ee20*/  FMUL R12, R0.reuse, R12 ;  /* 0x0000000c000c7220 */ /* 0x048fe20000400000 */
[----:B------:R-:W-:-:S07]  /*1ee30*/  FMUL R13, R0, R13 ;  /* 0x0000000d000d7220 */ /* 0x000fce0000400000 */
[----:B----4-:R-:W-:Y:S01]  /*1ee40*/  HMMA.16816.F32 R12, R20, R4, R12 ;  /* 0x00000004140c723c */ /* 0x010fe2000000180c */
[C---:B------:R-:W-:Y:S01]  /*1ee50*/  FMUL R4, R0.reuse, R26 ;  /* 0x0000001a00047220 */ /* 0x040fe20000400000 */
[----:B------:R-:W-:-:S07]  /*1ee60*/  FMUL R5, R0, R18 ;  /* 0x0000001200057220 */ /* 0x000fce0000400000 */
[----:B------:R-:W-:Y:S10]  /*1ee70*/  HMMA.16816.F32 R4, R20, R8, R4 ;  /* 0x000000081404723c */ /* 0x000ff40000001804 */
[----:B------:R0:W-:Y:S04]  /*1ee80*/  STL.64 [R1+0x1bf8], R14 ;  /* 0x001bf80e01007387 */ /* 0x0001e80000100a00 */
[----:B------:R1:W-:Y:S04]  /*1ee90*/  STL.64 [R1+0x1bf0], R12 ;  /* 0x001bf00c01007387 */ /* 0x0003e80000100a00 */
[----:B------:R-:W2:Y:S04]  /*1eea0*/  LDL.LU R26, [R1+0x370] ;  /* 0x00037000011a7983 */ /* 0x000ea80000300800 */
[----:B------:R-:W3:Y:S04]  /*1eeb0*/  LDL.LU R18, [R1+0x374] ;  /* 0x0003740001127983 */ /* 0x000ee80000300800 */
[----:B------:R-:W4:Y:S04]  /*1eec0*/  LDL.LU R17, [R1+0x378] ;  /* 0x0003780001117983 */ /* 0x000f280000300800 */
[----:B------:R-:W5:Y:S04]  /*1eed0*/  LDL.LU R16, [R1+0x37c] ;  /* 0x00037c0001107983 */ /* 0x000f680000300800 */
[----:B0-----:R-:W5:Y:S04]  /*1eee0*/  LDL.LU R14, [R1+0x28] ;  /* 0x00002800010e7983 */ /* 0x001f680000300800 */
[----:B------:R-:W5:Y:S04]  /*1eef0*/  LDL.LU R15, [R1+0x2c] ;  /* 0x00002c00010f7983 */ /* 0x000f680000300800 */
[----:B------:R2:W-:Y:S04]  /*1ef00*/  STL.64 [R1+0x190], R4 ;  /* 0x0001900401007387 */ /* 0x0005e80000100a00 */
[----:B------:R-:W5:Y:S04]  /*1ef10*/  LDL.LU.64 R8, [R1+0x70] ;  /* 0x0000700001087983 */ /* 0x000f680000300a00 */
[----:B------:R-:W5:Y:S01]  /*1ef20*/  LDL.LU.64 R10, [R1+0x78] ;  /* 0x00007800010a7983 */ /* 0x000f620000300a00 */
[----:B-1----:R-:W-:-:S02]  /*1ef30*/  MOV R13, R6 ;  /* 0x00000006000d7202 */ /* 0x002fc40000000f00 */
[----:B------:R-:W-:Y:S01]  /*1ef40*/  MOV R12, R7 ;  /* 0x00000007000c7202 */ /* 0x000fe20000000f00 */
[C---:B--2---:R-:W-:Y:S01]  /*1ef50*/  FMUL R4, R0.reuse, R26 ;  /* 0x0000001a00047220 */ /* 0x044fe20000400000 */
[----:B---3--:R-:W-:Y:S01]  /*1ef60*/  FMUL R5, R0, R18 ;  /* 0x0000001200057220 */ /* 0x008fe20000400000 */
[C---:B----4-:R-:W-:Y:S01]  /*1ef70*/  FMUL R6, R2.reuse, R17 ;  /* 0x0000001102067220 */ /* 0x050fe20000400000 */
[----:B-----5:R-:W-:-:S07]  /*1ef80*/  FMUL R7, R2, R16 ;  /* 0x0000001002077220 */ /* 0x020fce0000400000 */
[----:B------:R-:W-:Y:S01]  /*1ef90*/  HMMA.16816.F32 R4, R20, R24, R4 ;  /* 0x000000181404723c */ /* 0x000fe20000001804 */
[----:B------:R-:W-:Y:S04]  /*1efa0*/  STL.64 [R1+0x1cd8], R10 ;  /* 0x001cd80a01007387 */ /* 0x000fe80000100a00 */
[----:B------:R0:W-:Y:S02]  /*1efb0*/  STL.64 [R1+0x1cd0], R8 ;  /* 0x001cd00801007387 */ /* 0x0001e40000100a00 */
[----:B0-----:R-:W-:Y:S02]  /*1efc0*/  IMAD.MOV.U32 R8, RZ, RZ, R29 ;  /* 0x000000ffff087224 */ /* 0x001fe400078e001d */
[----:B------:R-:W2:Y:S04]  /*1efd0*/  LDL.LU R29, [R1+0x1cf4] ;  /* 0x001cf400011d7983 */ /* 0x000ea80000300800 */
[----:B------:R0:W-:Y:S04]  /*1efe0*/  STL [R1+0x1c0c], R12 ;  /* 0x001c0c0c01007387 */ /* 0x0001e80000100800 */
[----:B------:R1:W-:Y:S04]  /*1eff0*/  STL [R1+0x1c08], R13 ;  /* 0x001c080d01007387 */ /* 0x0003e80000100800 */
[----:B------:R-:W3:Y:S01]  /*1f000*/  LDL.LU R24, [R1+0x1cf0] ;  /* 0x001cf00001187983 */ /* 0x000ee20000300800 */
[----:B0-----:R-:W-:-:S03]  /*1f010*/  MOV R12, R4 ;  /* 0x00000004000c7202 */ /* 0x001fc60000000f00 */
[----:B------:R0:W-:Y:S01]  /*1f020*/  STL.64 [R1+0x1f8], R6 ;  /* 0x0001f80601007387 */ /* 0x0001e20000100a00 */
[----:B-1----:R-:W-:-:S03]  /*1f030*/  IMAD.MOV.U32 R13, RZ, RZ, R5 ;  /* 0x000000ffff0d7224 */ /* 0x002fc600078e0005 */
[----:B------:R-:W4:Y:S04]  /*1f040*/  LDL.LU R4, [R1+0x380] ;  /* 0x0003800001047983 */ /* 0x000f280000300800 */
[----:B------:R-:W5:Y:S04]  /*1f050*/  LDL.LU R5, [R1+0x384] ;  /* 0x0003840001057983 */ /* 0x000f680000300800 */
[----:B0-----:R-:W2:Y:S04]  /*1f060*/  LDL.LU R6, [R1+0x388] ;  /* 0x0003880001067983 */ /* 0x001ea80000300800 */
[----:B------:R-:W3:Y:S04]  /*1f070*/  LDL.LU R7, [R1+0x38c] ;  /* 0x00038c0001077983 */ /* 0x000ee80000300800 */
[----:B------:R-:W3:Y:S04]  /*1f080*/  LDL.LU R11, [R1+0x398] ;  /* 0x00039800010b7983 */ /* 0x000ee80000300800 */
[----:B------:R-:W3:Y:S01]  /*1f090*/  LDL.LU R10, [R1+0x39c] ;  /* 0x00039c00010a7983 */ /* 0x000ee20000300800 */
[----:B------:R-:W-:Y:S01]  /*1f0a0*/  MOV R9, R27 ;  /* 0x0000001b00097202 */ /* 0x000fe20000000f00 */
[C---:B----4-:R-:W-:Y:S01]  /*1f0b0*/  FMUL R4, R0.reuse, R4 ;  /* 0x0000000400047220 */ /* 0x050fe20000400000 */
[----:B-----5:R-:W-:Y:S01]  /*1f0c0*/  FMUL R5, R0, R5 ;  /* 0x0000000500057220 */ /* 0x020fe20000400000 */
[C---:B--2---:R-:W-:Y:S01]  /*1f0d0*/  FMUL R6, R2.reuse, R6 ;  /* 0x0000000602067220 */ /* 0x044fe20000400000 */
[----:B---3--:R-:W-:Y:S01]  /*1f0e0*/  FMUL R7, R2, R7 ;  /* 0x0000000702077220 */ /* 0x008fe20000400000 */
[----:B------:R-:W-:Y:S04]  /*1f0f0*/  STL.64 [R1+0x1ce8], R10 ;  /* 0x001ce80a01007387 */ /* 0x000fe80000100a00 */
[----:B------:R0:W-:Y:S02]  /*1f100*/  STL.64 [R1+0x1ce0], R8 ;  /* 0x001ce00801007387 */ /* 0x0001e40000100a00 */
[----:B0-----:R-:W-:-:S02]  /*1f110*/  MOV R8, R24 ;  /* 0x0000001800087202 */ /* 0x001fc40000000f00 */
[----:B------:R-:W-:Y:S01]  /*1f120*/  MOV R9, R19 ;  /* 0x0000001300097202 */ /* 0x000fe20000000f00 */
[----:B------:R-:W2:Y:S01]  /*1f130*/  LDL.LU R24, [R1+0x3a0] ;  /* 0x0003a00001187983 */ /* 0x000ea20000300800 */
[----:B------:R-:W-:-:S03]  /*1f140*/  LOP3.LUT R10, R29, 0x20, RZ, 0x3c, !PT ;  /* 0x000000201d0a7812 */ /* 0x000fc600078e3cff */
[----:B------:R-:W3:Y:S02]  /*1f150*/  LDL.LU R25, [R1+0x3a4] ;  /* 0x0003a40001197983 */ /* 0x000ee40000300800 */
[----:B------:R-:W-:Y:S02]  /*1f160*/  HMMA.16816.F32 R4, R20, R8, R4 ;  /* 0x000000081404723c */ /* 0x000fe40000001804 */
[----:B------:R-:W4:Y:S04]  /*1f170*/  LDL.LU R26, [R1+0x3a8] ;  /* 0x0003a800011a7983 */ /* 0x000f280000300800 */
[----:B------:R-:W5:Y:S04]  /*1f180*/  LDL.LU R27, [R1+0x3ac] ;  /* 0x0003ac00011b7983 */ /* 0x000f680000300800 */
[----:B------:R0:W-:Y:S04]  /*1f190*/  STL [R1+0x1c24], R13 ;  /* 0x001c240d01007387 */ /* 0x0001e80000100800 */
[----:B------:R1:W-:Y:S04]  /*1f1a0*/  STL [R1+0x1c20], R12 ;  /* 0x001c200c01007387 */ /* 0x0003e80000100800 */
[----:B------:R-:W-:Y:S04]  /*1f1b0*/  STL [R1+0x2b8], R10 ;  /* 0x0002b80a01007387 */ /* 0x000fe80000100800 */
[----:B------:R1:W-:Y:S01]  /*1f1c0*/  LDSM.16.M88.4 R16, [R10+UR6+0x28000] ;  /* 0x028000060a10783b */ /* 0x0003e20008000200 */
[----:B0-----:R-:W-:Y:S01]  /*1f1d0*/  IMAD.MOV.U32 R13, RZ, RZ, R6 ;  /* 0x000000ffff0d7224 */ /* 0x001fe200078e0006 */
[----:B-1----:R-:W-:-:S02]  /*1f1e0*/  MOV R12, R7 ;  /* 0x00000007000c7202 */ /* 0x002fc40000000f00 */
[----:B------:R-:W2:Y:S04]  /*1f1f0*/  LDL.LU.64 R10, [R1+0x1ce8] ;  /* 0x001ce800010a7983 */ /* 0x000ea80000300a00 */
[----:B------:R-:W2:Y:S04]  /*1f200*/  LDL.LU.64 R8, [R1+0x1ce0] ;  /* 0x001ce00001087983 */ /* 0x000ea80000300a00 */
[----:B------:R0:W-:Y:S04]  /*1f210*/  STL.64 [R1+0x1c0], R4 ;  /* 0x0001c00401007387 */ /* 0x0001e80000100a00 */
[----:B------:R-:W0:Y:S04]  /*1f220*/  LDL.LU R6, [R1+0x390] ;  /* 0x0003900001067983 */ /* 0x000e280000300800 */
[----:B------:R-:W3:Y:S04]  /*1f230*/  LDL.LU R7, [R1+0x394] ;  /* 0x0003940001077983 */ /* 0x000ee80000300800 */
[----:B------:R1:W-:Y:S01]  /*1f240*/  STL [R1+0x1c28], R13 ;  /* 0x001c280d01007387 */ /* 0x0003e20000100800 */
[----:B0-----:R-:W-:Y:S01]  /*1f250*/  FMUL R4, R0, R6 ;  /* 0x0000000600047220 */ /* 0x001fe20000400000 */
[----:B--2---:R-:W-:Y:S01]  /*1f260*/  FMUL R6, R2, R11 ;  /* 0x0000000b02067220 */ /* 0x004fe20000400000 */
[----:B---3--:R-:W-:Y:S01]  /*1f270*/  FMUL R5, R0, R7 ;  /* 0x0000000700057220 */ /* 0x008fe20000400000 */
[----:B------:R-:W-:-:S02]  /*1f280*/  FMUL R7, R2, R10 ;  /* 0x0000000a02077220 */ /* 0x000fc40000400000 */
[----:B------:R-:W2:Y:S05]  /*1f290*/  LDL.LU.64 R10, [R1+0x1cd8] ;  /* 0x001cd800010a7983 */ /* 0x000eaa0000300a00 */
[----:B------:R-:W-:Y:S01]  /*1f2a0*/  HMMA.16816.F32 R4, R20, R8, R4 ;  /* 0x000000081404723c */ /* 0x000fe20000001804 */
[----:B------:R-:W3:Y:S04]  /*1f2b0*/  LDL.LU.64 R8, [R1+0x1cd0] ;  /* 0x001cd00001087983 */ /* 0x000ee80000300a00 */
[----:B-1----:R-:W2:-:S14]  /*1f2c0*/  LDL.LU R13, [R1+0x3bc] ;  /* 0x0003bc00010d7983 */ /* 0x002e9c0000300800 */
[----:B------:R-:W-:Y:S04]  /*1f2d0*/  STL.64 [R1+0x1b0], R4 ;  /* 0x0001b00401007387 */ /* 0x000fe80000100a00 */
[----:B------:R0:W-:Y:S02]  /*1f2e0*/  STL.64 [R1+0x1b8], R6 ;  /* 0x0001b80601007387 */ /* 0x0001e40000100a00 */
[----:B0-----:R-:W-:-:S06]  /*1f2f0*/  LOP3.LUT R7, R29, 0x20, RZ, 0x3c, !PT ;  /* 0x000000201d077812 */ /* 0x001fcc00078e3cff */
[----:B------:R-:W0:Y:S01]  /*1f300*/  LDSM.16.M88.4 R4, [R7+UR6+0x29000] ;  /* 0x029000060704783b */ /* 0x000e220008000200 */
[C---:B------:R-:W-:Y:S01]  /*1f310*/  FMUL R24, R0.reuse, R24 ;  /* 0x0000001800187220 */ /* 0x040fe20000400000 */
[----:B------:R-:W-:Y:S01]  /*1f320*/  FMUL R25, R0, R25 ;  /* 0x0000001900197220 */ /* 0x000fe20000400000 */
[C---:B----4-:R-:W-:Y:S01]  /*1f330*/  FMUL R26, R2.reuse, R26 ;  /* 0x0000001a021a7220 */ /* 0x050fe20000400000 */
[----:B-----5:R-:W-:Y:S01]  /*1f340*/  FMUL R27, R2, R27 ;  /* 0x0000001b021b7220 */ /* 0x020fe20000400000 */
[----:B0-----:R0:W-:Y:S04]  /*1f350*/  STL.64 [R1+0x1c18], R6 ;  /* 0x001c180601007387 */ /* 0x0011e80000100a00 */
[----:B0-----:R-:W4:Y:S04]  /*1f360*/  LDL.LU R6, [R1+0x3b4] ;  /* 0x0003b40001067983 */ /* 0x001f280000300800 */
[----:B------:R-:W5:Y:S04]  /*1f370*/  LDL.LU R7, [R1+0x3b8] ;  /* 0x0003b80001077983 */ /* 0x000f680000300800 */
[----:B------:R0:W-:Y:S02]  /*1f380*/  STL.64 [R1+0x1c10], R4 ;  /* 0x001c100401007387 */ /* 0x0001e40000100a00 */
[----:B0-----:R-:W-:Y:S01]  /*1f390*/  MOV R4, R3 ;  /* 0x0000000300047202 */ /* 0x001fe20000000f00 */
[----:B------:R-:W-:Y:S01]  /*1f3a0*/  IMAD.MOV.U32 R5, RZ, RZ, R28 ;  /* 0x000000ffff057224 */ /* 0x000fe200078e001c */
[----:B------:R-:W5:Y:S04]  /*1f3b0*/  LDL.LU R3, [R1+0x1cc8] ;  /* 0x001cc80001037983 */ /* 0x000f680000300800 */
[----:B------:R-:W5:Y:S01]  /*1f3c0*/  LDL.LU R28, [R1+0x1cc4] ;  /* 0x001cc400011c7983 */ /* 0x000f620000300800 */
[----:B---3--:R-:W-:-:S15]  /*1f3d0*/  HMMA.16816.F32 R24, R20, R8, R24 ;  /* 0x000000081418723c */ /* 0x008fde0000001818 */
[----:B------:R-:W-:-:S04]  /*1f3e0*/  NOP ;  /* 0x0000000000007918 */ /* 0x000fc80000000000 */
[----:B------:R-:W-:Y:S04]  /*1f3f0*/  STL.64 [R1+0x1a0], R24 ;  /* 0x0001a01801007387 */ /* 0x000fe80000100a00 */
[----:B------:R0:W-:Y:S04]  /*1f400*/  STL.64 [R1+0x1a8], R26 ;  /* 0x0001a81a01007387 */ /* 0x0001e80000100a00 */
[----:B0-----:R-:W3:Y:S04]  /*1f410*/  LDL.LU R27, [R1+0x3b0] ;  /* 0x0003b000011b7983 */ /* 0x001ee80000300800 */
[----:B--2---:R0:W-:Y:S04]  /*1f420*/  STL.64 [R1+0x1c48], R10 ;  /* 0x001c480a01007387 */ /* 0x0041e80000100a00 */
[----:B0-----:R-:W2:Y:S01]  /*1f430*/  LDL.LU.64 R10, [R1+0x88] ;  /* 0x00008800010a7983 */ /* 0x001ea20000300a00 */
[----:B----4-:R-:W-:Y:S01]  /*1f440*/  FMUL R25, R0, R6 ;  /* 0x0000000600197220 */ /* 0x010fe20000400000 */
[----:B-----5:R-:W-:Y:S01]  /*1f450*/  FMUL R26, R2, R7 ;  /* 0x00000007021a7220 */ /* 0x020fe20000400000 */
[----:B---3--:R-:W-:Y:S01]  /*1f460*/  FMUL R24, R0, R27 ;  /* 0x0000001b00187220 */ /* 0x008fe20000400000 */
[----:B------:R-:W-:-:S07]  /*1f470*/  FMUL R27, R2, R13 ;  /* 0x0000000d021b7220 */ /* 0x000fce0000400000 */
[----:B------:R-:W-:Y:S01]  /*1f480*/  HMMA.16816.F32 R4, R20, R4, R24 ;  /* 0x000000041404723c */ /* 0x000fe20000001818 */
[----:B--2---:R0:W-:Y:S04]  /*1f490*/  STL.64 [R1+0x1c60], R10 ;  /* 0x001c600a01007387 */ /* 0x0041e80000100a00 */
[----:B------:R-:W-:Y:S04]  /*1f4a0*/  STL [R1+0x1508], R0 ;  /* 0x0015080001007387 */ /* 0x000fe80000100800 */
[----:B------:R-:W-:Y:S04]  /*1f4b0*/  STL [R1+0x150c], R2 ;  /* 0x00150c0201007387 */ /* 0x000fe80000100800 */
[----:B0-----:R-:W2:Y:S06]  /*1f4c0*/  LDL R10, [R1+0x48] ;  /* 0x00004800010a7983 */ /* 0x001eac0000100800 */
[----:B------:R0:W-:Y:S04]  /*1f4d0*/  STL.64 [R1+0x180], R4 ;  /* 0x0001800401007387 */ /* 0x0001e80000100a00 */
[----:B------:R1:W-:Y:S04]  /*1f4e0*/  STL.64 [R1+0x188], R6 ;  /* 0x0001880601007387 */ /* 0x0003e80000100a00 */
[----:B------:R-:W2:Y:S04]  /*1f4f0*/  LDL R11, [R1+0x4c] ;  /* 0x00004c00010b7983 */ /* 0x000ea80000100800 */
[----:B--2---:R-:W-:Y:S04]  /*1f500*/  STL.64 [R1+0x1c78], R10 ;  /* 0x001c780a01007387 */ /* 0x004fe80000100a00 */
[----:B------:R-:W2:Y:S04]  /*1f510*/  LDL R26, [R1+0x68] ;  /* 0x00006800011a7983 */ /* 0x000ea80000100800 */
[----:B------:R-:W2:Y:S04]  /*1f520*/  LDL R27, [R1+0x6c] ;  /* 0x00006c00011b7983 */ /* 0x000ea80000100800 */
[----:B0-----:R-:W3:Y:S04]  /*1f530*/  LDL.LU R4, [R1+0xd0] ;  /* 0x0000d00001047983 */ /* 0x001ee80000300800 */
[----:B------:R-:W3:Y:S04]  /*1f540*/  LDL.LU R5, [R1+0xd4] ;  /* 0x0000d40001057983 */ /* 0x000ee80000300800 */
[----:B-1----:R-:W4:Y:S04]  /*1f550*/  LDL.LU R6, [R1+0xd8] ;  /* 0x0000d80001067983 */ /* 0x002f280000300800 */
[----:B------:R-:W4:Y:S04]  /*1f560*/  LDL.LU R7, [R1+0xdc] ;  /* 0x0000dc0001077983 */ /* 0x000f280000300800 */
[----:B----4-:R-:W-:Y:S04]  /*1f570*/  STL.64 [R1+0x1cb0], R6 ;  /* 0x001cb00601007387 */ /* 0x010fe80000100a00 */
[----:B---3--:R0:W-:Y:S04]  /*1f580*/  STL.64 [R1+0x1ca8], R4 ;  /* 0x001ca80401007387 */ /* 0x0081e80000100a00 */
[----:B0-----:R-:W3:Y:S04]  /*1f590*/  LDL.LU R4, [R1+0xf0] ;  /* 0x0000f00001047983 */ /* 0x001ee80000300800 */
[----:B------:R-:W3:Y:S04]  /*1f5a0*/  LDL.LU R5, [R1+0xf4] ;  /* 0x0000f40001057983 */ /* 0x000ee80000300800 */
[----:B------:R-:W3:Y:S04]  /*1f5b0*/  LDL.LU R6, [R1+0xf8] ;  /* 0x0000f80001067983 */ /* 0x000ee80000300800 */
[----:B------:R-:W3:Y:S04]  /*1f5c0*/  LDL.LU R7, [R1+0xfc] ;  /* 0x0000fc0001077983 */ /* 0x000ee80000300800 */
[----:B------:R-:W4:Y:S04]  /*1f5d0*/  LDL.LU.64 R22, [R1+0x18] ;  /* 0x0000180001167983 */ /* 0x000f280000300a00 */
[----:B------:R-:W5:Y:S04]  /*1f5e0*/  LDL.LU.64 R10, [R1+0x58] ;  /* 0x00005800010a7983 */ /* 0x000f680000300a00 */
[----:B-----5:R0:W-:Y:S04]  /*1f5f0*/  STL.64 [R1+0x1c90], R10 ;  /* 0x001c900a01007387 */ /* 0x0201e80000100a00 */
[----:B------:R-:W4:Y:S04]  /*1f600*/  LDL.LU R8, [R1+0xe0] ;  /* 0x0000e00001087983 */ /* 0x000f280000300800 */
[----:B------:R-:W4:Y:S04]  /*1f610*/  LDL.LU R9, [R1+0xe4] ;  /* 0x0000e40001097983 */ /* 0x000f280000300800 */
[----:B0-----:R-:W4:Y:S04]  /*1f620*/  LDL.LU R10, [R1+0xe8] ;  /* 0x0000e800010a7983 */ /* 0x001f280000300800 */
[----:B------:R-:W4:Y:S04]  /*1f630*/  LDL.LU R11, [R1+0xec] ;  /* 0x0000ec00010b7983 */ /* 0x000f280000300800 */
[----:B--2---:R0:W-:Y:S04]  /*1f640*/  STL.64 [R1+0x1c40], R26 ;  /* 0x001c401a01007387 */ /* 0x0041e80000100a00 */
[----:B------:R-:W2:Y:S04]  /*1f650*/  LDL.LU R24, [R1+0x90] ;  /* 0x0000900001187983 */ /* 0x000ea80000300800 */
[----:B------:R-:W2:Y:S04]  /*1f660*/  LDL.LU R25, [R1+0x94] ;  /* 0x0000940001197983 */ /* 0x000ea80000300800 */
[----:B0-----:R-:W5:Y:S01]  /*1f670*/  LDL.LU R26, [R1+0x98] ;  /* 0x00009800011a7983 */ /* 0x001f620000300800 */
[----:B------:R-:W-:-:S05]  /*1f680*/  MOV R27, R3 ;  /* 0x00000003001b7202 */ /* 0x000fca0000000f00 */
[----:B-----5:R-:W-:Y:S04]  /*1f690*/  STL.64 [R1+0x1c58], R26 ;  /* 0x001c581a01007387 */ /* 0x020fe80000100a00 */
[----:B--2---:R0:W-:Y:S04]  /*1f6a0*/  STL.64 [R1+0x1c50], R24 ;  /* 0x001c501801007387 */ /* 0x0041e80000100a00 */
[----:B0-----:R-:W2:Y:S01]  /*1f6b0*/  LDL.LU R24, [R1+0xa0] ;  /* 0x0000a00001187983 */ /* 0x001ea20000300800 */
[----:B------:R-:W-:-:S03]  /*1f6c0*/  MOV R25, R28 ;  /* 0x0000001c00197202 */ /* 0x000fc60000000f00 */
[----:B------:R-:W5:Y:S04]  /*1f6d0*/  LDL.LU R28, [R1+0x1cc0] ;  /* 0x001cc000011c7983 */ /* 0x000f680000300800 */
[----:B------:R-:W2:Y:S04]  /*1f6e0*/  LDL.LU R26, [R1+0xa8] ;  /* 0x0000a800011a7983 */ /* 0x000ea80000300800 */
[----:B------:R-:W2:Y:S04]  /*1f6f0*/  LDL.LU R27, [R1+0xac] ;  /* 0x0000ac00011b7983 */ /* 0x000ea80000300800 */
[----:B--2---:R5:W-:Y:S04]  /*1f700*/  STL.64 [R1+0x1c70], R26 ;  /* 0x001c701a01007387 */ /* 0x004be80000100a00 */
[----:B------:R0:W-:Y:S01]  /*1f710*/  STL.64 [R1+0x1c68], R24 ;  /* 0x001c681801007387 */ /* 0x0001e20000100a00 */
[----:B-----5:R-:W-:-:S03]  /*1f720*/  IMAD.MOV.U32 R26, RZ, RZ, R28 ;  /* 0x000000ffff1a7224 */ /* 0x020fc600078e001c */
[----:B0-----:R-:W2:Y:S04]  /*1f730*/  LDL.LU R24, [R1+0xb0] ;  /* 0x0000b00001187983 */ /* 0x001ea80000300800 */
[----:B------:R-:W2:Y:S04]  /*1f740*/  LDL.LU R25, [R1+0xb4] ;  /* 0x0000b40001197983 */ /* 0x000ea80000300800 */
[----:B------:R-:W5:Y:S04]  /*1f750*/  LDL.LU R28, [R1+0x1cbc] ;  /* 0x001cbc00011c7983 */ /* 0x000f680000300800 */
[----:B------:R-:W2:Y:S01]  /*1f760*/  LDL.LU R27, [R1+0xbc] ;  /* 0x0000bc00011b7983 */ /* 0x000ea20000300800 */
[----:B---3--:R-:W-:Y:S03]  /*1f770*/  HMMA.16816.F32 R4, R16, R14, R4 ;  /* 0x0000000e1004723c */ /* 0x008fe60000001804 */
[----:B--2---:R-:W-:Y:S04]  /*1f780*/  STL.64 [R1+0x1c88], R26 ;  /* 0x001c881a01007387 */ /* 0x004fe80000100a00 */
[----:B------:R0:W-:Y:S04]  /*1f790*/  STL.64 [R1+0x1c80], R24 ;  /* 0x001c801801007387 */ /* 0x0001e80000100a00 */
[----:B0-----:R-:W2:Y:S04]  /*1f7a0*/  LDL.LU R24, [R1+0xc0] ;  /* 0x0000c00001187983 */ /* 0x001ea80000300800 */
[----:B------:R-:W2:Y:S04]  /*1f7b0*/  LDL.LU R25, [R1+0xc4] ;  /* 0x0000c40001197983 */ /* 0x000ea80000300800 */
[----:B------:R-:W3:Y:S01]  /*1f7c0*/  LDL.LU R26, [R1+0xc8] ;  /* 0x0000c800011a7983 */ /* 0x000ee20000300800 */
[----:B-----5:R-:W-:-:S03]  /*1f7d0*/  MOV R27, R28 ;  /* 0x0000001c001b7202 */ /* 0x020fc60000000f00 */
[----:B------:R-:W5:Y:S01]  /*1f7e0*/  LDL.LU R28, [R1+0x1cb8] ;  /* 0x001cb800011c7983 */ /* 0x000f620000300800 */
[----:B------:R-:W-:Y:S01]  /*1f7f0*/  MOV R2, R6 ;  /* 0x0000000600027202 */ /* 0x000fe20000000f00 */
[----:B------:R-:W-:Y:S01]  /*1f800*/  IMAD.MOV.U32 R0, RZ, RZ, R7 ;  /* 0x000000ffff007224 */ /* 0x000fe200078e0007 */
[C---:B----4-:R-:W-:Y:S01]  /*1f810*/  HMMA.16816.F32 R8, R16.reuse, R22, R8 ;  /* 0x000000161008723c */ /* 0x050fe20000001808 */
[----:B---3--:R0:W-:Y:S04]  /*1f820*/  STL.64 [R1+0x1ca0], R26 ;  /* 0x001ca01a01007387 */ /* 0x0081e80000100a00 */
[----:B--2---:R-:W-:Y:S04]  /*1f830*/  STL.64 [R1+0x1c98], R24 ;  /* 0x001c981801007387 */ /* 0x004fe80000100a00 */
[----:B0-----:R-:W2:Y:S04]  /*1f840*/  LDL.LU.64 R26, [R1+0x38] ;  /* 0x00003800011a7983 */ /* 0x001ea80000300a00 */
[----:B------:R0:W-:Y:S04]  /*1f850*/  STL.64 [R1+0x170], R4 ;  /* 0x0001700401007387 */ /* 0x0001e80000100a00 */
[----:B------:R-:W2:Y:S04]  /*1f860*/  LDL.LU.64 R6, [R1+0x1cb0] ;  /* 0x001cb00001067983 */ /* 0x000ea80000300a00 */
[----:B0-----:R-:W2:Y:S04]  /*1f870*/  LDL.LU.64 R4, [R1+0x1ca8] ;  /* 0x001ca80001047983 */ /* 0x001ea80000300a00 */
[----:B------:R-:W-:Y:S04]  /*1f880*/  STL [R1+0x1b9c], R0 ;  /* 0x001b9c0001007387 */ /* 0x000fe80000100800 */
[----:B------:R-:W-:Y:S04]  /*1f890*/  STL [R1+0x1b98], R2 ;  /* 0x001b980201007387 */ /* 0x000fe80000100800 */
[----:B------:R-:W-:Y:S04]  /*1f8a0*/  STL.64 [R1+0x160], R8 ;  /* 0x0001600801007387 */ /* 0x000fe80000100a00 */
[----:B------:R2:W-:Y:S02]  /*1f8b0*/  STL.64 [R1+0x168], R10 ;  /* 0x0001680a01007387 */ /* 0x0005e40000100a00 */
[----:B--2---:R-:W-:Y:S01]  /*1f8c0*/  HMMA.16816.F32 R8, R16, R26, R4 ;  /* 0x0000001a1008723c */ /* 0x004fe20000001804 */
[----:B------:R-:W-:Y:S01]  /*1f8d0*/  MOV R7, R26 ;  /* 0x0000001a00077202 */ /* 0x000fe20000000f00 */
[----:B------:R-:W-:-:S02]  /*1f8e0*/  IMAD.MOV.U32 R6, RZ, RZ, R27 ;  /* 0x000000ffff067224 */ /* 0x000fc400078e001b */
[----:B------:R-:W2:Y:S04]  /*1f8f0*/  LDL.LU.64 R26, [R1+0x1ca0] ;  /* 0x001ca000011a7983 */ /* 0x000ea80000300a00 */
[----:B------:R-:W2:Y:S11]  /*1f900*/  LDL.LU.64 R24, [R1+0x1c98] ;  /* 0x001c980001187983 */ /* 0x000eb60000300a00 */
[----:B------:R-:W-:Y:S01]  /*1f910*/  MOV R0, R10 ;  /* 0x0000000a00007202 */ /* 0x000fe20000000f00 */
[----:B------:R-:W-:Y:S01]  /*1f920*/  STL.64 [R1+0x150], R8 ;  /* 0x0001500801007387 */ /* 0x000fe20000100a00 */
[----:B------:R-:W-:-:S03]  /*1f930*/  MOV R2, R11 ;  /* 0x0000000b00027202 */ /* 0x000fc60000000f00 */
[----:B------:R-:W2:Y:S04]  /*1f940*/  LDL.LU.64 R10, [R1+0x1c90] ;  /* 0x001c9000010a7983 */ /* 0x000ea80000300a00 */
[----:B------:R-:W-:Y:S04]  /*1f950*/  STL [R1+0x1ba4], R2 ;  /* 0x001ba40201007387 */ /* 0x000fe80000100800 */
[----:B------:R-:W-:Y:S01]  /*1f960*/  STL [R1+0x1ba0], R0 ;  /* 0x001ba00001007387 */ /* 0x000fe20000100800 */
[----:B--2---:R-:W-:Y:S01]  /*1f970*/  HMMA.16816.F32 R24, R16, R10, R24 ;  /* 0x0000000a1018723c */ /* 0x004fe20000001818 */
[----:B------:R-:W-:Y:S01]  /*1f980*/  IMAD.MOV.U32 R5, RZ, RZ, R10 ;  /* 0x000000ffff057224 */ /* 0x000fe200078e000a */
[----:B------:R-:W-:-:S15]  /*1f990*/  MOV R4, R11 ;  /* 0x0000000b00047202 */ /* 0x000fde0000000f00 */
[----:B------:R-:W-:Y:S02]  /*1f9a0*/  NOP ;  /* 0x0000000000007918 */ /* 0x000fe40000000000 */
[----:B------:R-:W-:Y:S04]  /*1f9b0*/  STL.64 [R1+0x140], R24 ;  /* 0x0001401801007387 */ /* 0x000fe80000100a00 */
[----:B------:R0:W-:Y:S04]  /*1f9c0*/  STL.64 [R1+0x148], R26 ;  /* 0x0001481a01007387 */ /* 0x0001e80000100a00 */
[----:B0-----:R-:W2:Y:S04]  /*1f9d0*/  LDL.LU.64 R26, [R1+0x1c88] ;  /* 0x001c8800011a7983 */ /* 0x001ea80000300a00 */
[----:B------:R-:W2:Y:S04]  /*1f9e0*/  LDL.LU.64 R24, [R1+0x1c80] ;  /* 0x001c800001187983 */ /* 0x000ea80000300a00 */
[----:B------:R-:W2:Y:S02]  /*1f9f0*/  LDL.LU.64 R10, [R1+0x1c78] ;  /* 0x001c7800010a7983 */ /* 0x000ea40000300a00 */
[----:B--2---:R-:W-:Y:S02]  /*1fa00*/  HMMA.16816.F32 R8, R16, R10, R24 ;  /* 0x0000000a1008723c */ /* 0x004fe40000001818 */
[----:B------:R-:W2:Y:S04]  /*1fa10*/  LDL.LU.64 R26, [R1+0x1c70] ;  /* 0x001c7000011a7983 */ /* 0x000ea80000300a00 */
[----:B------:R-:W2:-:S13]  /*1fa20*/  LDL.LU.64 R24, [R1+0x1c68] ;  /* 0x001c680001187983 */ /* 0x000e9a0000300a00 */
[----:B------:R-:W-:Y:S04]  /*1fa30*/  STL.64 [R1+0x130], R8 ;  /* 0x0001300801007387 */ /* 0x000fe80000100a00 */
[----:B------:R0:W-:Y:S04]  /*1fa40*/  STL.64 [R1+0x138], R10 ;  /* 0x0001380a01007387 */ /* 0x0001e80000100a00 */
[----:B0-----:R-:W2:Y:S01]  /*1fa50*/  LDL.LU.64 R10, [R1+0x1c60] ;  /* 0x001c6000010a7983 */ /* 0x001ea20000300a00 */
[----:B------:R-:W-:Y:S01]  /*1fa60*/  MOV R13, R22 ;  /* 0x00000016000d7202 */ /* 0x000fe20000000f00 */
[----:B--2---:R-:W-:Y:S01]  /*1fa70*/  HMMA.16816.F32 R24, R16, R10, R24 ;  /* 0x0000000a1018723c */ /* 0x004fe20000001818 */
[----:B------:R-:W-:Y:S01]  /*1fa80*/  MOV R22, R10 ;  /* 0x0000000a00167202 */ /* 0x000fe20000000f00 */
[----:B------:R-:W-:-:S15]  /*1fa90*/  IMAD.MOV.U32 R21, RZ, RZ, R11 ;  /* 0x000000ffff157224 */ /* 0x000fde00078e000b */
[----:B------:R-:W-:Y:S02]  /*1faa0*/  NOP ;  /* 0x0000000000007918 */ /* 0x000fe40000000000 */
[----:B------:R-:W-:Y:S04]  /*1fab0*/  STL.64 [R1+0x120], R24 ;  /* 0x0001201801007387 */ /* 0x000fe80000100a00 */
[----:B------:R0:W-:Y:S04]  /*1fac0*/  STL.64 [R1+0x128], R26 ;  /* 0x0001281a01007387 */ /* 0x0001e80000100a00 */
[----:B0-----:R-:W2:Y:S04]  /*1fad0*/  LDL.LU.64 R26, [R1+0x1c58] ;  /* 0x001c5800011a7983 */ /* 0x001ea80000300a00 */
[----:B------:R-:W2:Y:S04]  /*1fae0*/  LDL.LU.64 R24, [R1+0x1c50] ;  /* 0x001c500001187983 */ /* 0x000ea80000300a00 */
[----:B------:R-:W2:Y:S02]  /*1faf0*/  LDL.LU.64 R10, [R1+0x1c48] ;  /* 0x001c4800010a7983 */ /* 0x000ea40000300a00 */
[----:B--2---:R-:W-:Y:S01]  /*1fb00*/  HMMA.16816.F32 R24, R16, R10, R24 ;  /* 0x0000000a1018723c */ /* 0x004fe20000001818 */
[----:B------:R-:W-:-:S02]  /*1fb10*/  MOV R2, R10 ;  /* 0x0000000a00027202 */ /* 0x000fc40000000f00 */
[----:B------:R-:W-:-:S15]  /*1fb20*/  MOV R0, R11 ;  /* 0x0000000b00007202 */ /* 0x000fde0000000f00 */
[----:B------:R-:W-:Y:S01]  /*1fb30*/  NOP ;  /* 0x0000000000007918 */ /* 0x000fe20000000000 */
[----:B------:R-:W-:Y:S04]  /*1fb40*/  STL.64 [R1+0x110], R24 ;  /* 0x0001101801007387 */ /* 0x000fe80000100a00 */
[----:B------:R0:W-:Y:S04]  /*1fb50*/  STL.64 [R1+0x118], R26 ;  /* 0x0001181a01007387 */ /* 0x0001e80000100a00 */
[----:B0-----:R-:W2:Y:S04]  /*1fb60*/  LDL.LU.64 R26, [R1+0x1c40] ;  /* 0x001c4000011a7983 */ /* 0x001ea80000300a00 */
[----:B------:R-:W2:Y:S04]  /*1fb70*/  LDL.LU.64 R10, [R1+0x1c38] ;  /* 0x001c3800010a7983 */ /* 0x000ea80000300a00 */
[----:B------:R-:W2:Y:S01]  /*1fb80*/  LDL.LU.64 R8, [R1+0x1c30] ;  /* 0x001c300001087983 */ /* 0x000ea20000300a00 */
[----:B------:R-:W-:-:S02]  /*1fb90*/  LOP3.LUT R20, R29, 0x40, RZ, 0x3c, !PT ;  /* 0x000000401d147812 */ /* 0x000fc400078e3cff */
[----:B-----5:R-:W-:Y:S01]  /*1fba0*/  LOP3.LUT R3, R28, 0x40, RZ, 0x3c, !PT ;  /* 0x000000401c037812 */ /* 0x020fe200078e3cff */
[----:B------:R-:W-:Y:S04]  /*1fbb0*/  STL [R1+0x1998], R28 ;  /* 0x0019981c01007387 */ /* 0x000fe80000100800 */
[----:B------:R-:W-:Y:S01]  /*1fbc0*/  STL [R1+0x2c8], R20 ;  /* 0x0002c81401007387 */ /* 0x000fe20000100800 */
[----:B--2---:R-:W-:Y:S03]  /*1fbd0*/  HMMA.16816.F32 R8, R16, R26, R8 ;  /* 0x0000001a1008723c */ /* 0x004fe60000001808 */
[----:B------:R-:W0:Y:S04]  /*1fbe0*/  LDSM.16.M88.4 R24, [R20+UR6+0x28000] ;  /* 0x028000061418783b */ /* 0x000e280008000200 */
[----:B------:R-:W-:-:S12]  /*1fbf0*/  LDSM.16.M88.4 R16, [R3+UR6+0xc000] ;  /* 0x00c000060310783b */ /* 0x000fd80008000200 */
[----:B------:R-:W-:Y:S04]  /*1fc00*/  STL.64 [R1+0x100], R8 ;  /* 0x0001000801007387 */ /* 0x000fe80000100a00 */
[----:B------:R-:W-:Y:S04]  /*1fc10*/  STL.64 [R1+0x108], R10 ;  /* 0x0001080a01007387 */ /* 0x000fe80000100a00 */
[----:B------:R-:W1:Y:S04]  /*1fc20*/  LDSM.16.M88.4 R8, [R3+UR6] ;  /* 0x000000060308783b */ /* 0x000e680008000200 */
[----:B------:R-:W-:Y:S04]  /*1fc30*/  STL [R1+0x1be8], R22 ;  /* 0x001be81601007387 */ /* 0x000fe80000100800 */
[----:B------:R-:W-:Y:S04]  /*1fc40*/  STL.64 [R1+0x1be0], R20 ;  /* 0x001be01401007387 */ /* 0x000fe80000100a00 */
[----:B0-----:R-:W-:Y:S04]  /*1fc50*/  STL.64 [R1+0x1b78], R26 ;  /* 0x001b781a01007387 */ /* 0x001fe80000100a00 */
[----:B------:R-:W-:Y:S04]  /*1fc60*/  STL.64 [R1+0x1b70], R24 ;  /* 0x001b701801007387 */ /* 0x000fe80000100a00 */
[----:B------:R-:W-:Y:S04]  /*1fc70*/  LDSM.16.M88.4 R24, [R3+UR6+0x8000] ;  /* 0x008000060318783b */ /* 0x000fe80008000200 */
[----:B-1----:R-:W-:Y:S04]  /*1fc80*/  STL [R1+0x1acc], R10 ;  /* 0x001acc0a01007387 */ /* 0x002fe80000100800 */
[----:B------:R-:W-:Y:S04]  /*1fc90*/  STL [R1+0x1ac8], R11 ;  /* 0x001ac80b01007387 */ /* 0x000fe80000100800 */
[----:B------:R-:W-:Y:S04]  /*1fca0*/  STL.64 [R1+0x1ba8], R8 ;  /* 0x001ba80801007387 */ /* 0x000fe80000100a00 */
[----:B------:R-:W0:Y:S04]  /*1fcb0*/  LDSM.16.M88.4 R8, [R3+UR6+0x4000] ;  /* 0x004000060308783b */ /* 0x000e280008000200 */
[----:B0-----:R-:W-:Y:S04]  /*1fcc0*/  STL.64 [R1+0x1d0], R8 ;  /* 0x0001d00801007387 */ /* 0x001fe80000100a00 */
[----:B------:R-:W-:Y:S04]  /*1fcd0*/  STL.64 [R1+0x1d8], R10 ;  /* 0x0001d80a01007387 */ /* 0x000fe80000100a00 */
[----:B------:R-:W0:Y:S04]  /*1fce0*/  LDSM.16.M88.4 R8, [R3+UR6+0x10000] ;  /* 0x010000060308783b */ /* 0x000e280008000200 */
[----:B------:R1:W-:Y:S04]  /*1fcf0*/  STL.64 [R1+0x1e0], R24 ;  /* 0x0001e01801007387 */ /* 0x0003e80000100a00 */
[----:B------:R-:W-:Y:S04]  /*1fd00*/  STL.64 [R1+0x1e8], R26 ;  /* 0x0001e81a01007387 */ /* 0x000fe80000100a00 */
[----:B------:R-:W-:Y:S04]  /*1fd10*/  STL.64 [R1+0x200], R16 ;  /* 0x0002001001007387 */ /* 0x000fe80000100a00 */
[----:B------:R-:W-:Y:S01]  /*1fd20*/  STL.64 [R1+0x208], R18 ;  /* 0x0002081201007387 */ /* 0x000fe20000100a00 */
[----:B------:R-:W-:-:S03]  /*1fd30*/  MOV R22, R13 ;  /* 0x0000000d00167202 */ /* 0x000fc60000000f00 */
[----:B0-----:R-:W-:Y:S04]  /*1fd40*/  STL.64 [R1+0x230], R8 ;  /* 0x0002300801007387 */ /* 0x001fe80000100a00 */
[----:B------:R-:W-:Y:S04]  /*1fd50*/  STL.64 [R1+0x238], R10 ;  /* 0x0002380a01007387 */ /* 0x000fe80000100a00 */
[----:B------:R-:W2:Y:S01]  /*1fd60*/  LDL.LU R13, [R1+0x1c28] ;  /* 0x001c2800010d7983 */ /* 0x000ea20000300800 */
[----:B-1----:R-:W-:Y:S01]  /*1fd70*/  IMAD.MOV.U32 R25, RZ, RZ, R8 ;  /* 0x000000ffff197224 */ /* 0x002fe200078e0008 */
[----:B------:R-:W-:-:S02]  /*1fd80*/  MOV R24, R9 ;  /* 0x0000000900187202 */ /* 0x000fc40000000f00 */
[----:B------:R-:W0:Y:S04]  /*1fd90*/  LDSM.16.M88.4 R8, [R3+UR6+0x14000] ;  /* 0x014000060308783b */ /* 0x000e280008000200 */
[----:B0-----:R-:W-:Y:S04]  /*1fda0*/  STL.64 [R1+0x270], R8 ;  /* 0x0002700801007387 */ /* 0x001fe80000100a00 */
[----:B------:R-:W-:Y:S04]  /*1fdb0*/  STL.64 [R1+0x278], R10 ;  /* 0x0002780a01007387 */ /* 0x000fe80000100a00 */
[----:B------:R0:W-:Y:S04]  /*1fdc0*/  STL.64 [R1+0x1c00], R22 ;  /* 0x001c001601007387 */ /* 0x0001e80000100a00 */
[----:B------:R-:W3:Y:S04]  /*1fdd0*/  LDL.LU R20, [R1] ;  /* 0x0000000001147983 */ /* 0x000ee80000300800 */
[----:B------:R-:W3:Y:S04]  /*1fde0*/  LDL.LU R21, [R1+0x4] ;  /* 0x0000040001157983 */ /* 0x000ee80000300800 */
[----:B0-----:R-:W3:Y:S04]  /*1fdf0*/  LDL.LU R22, [R1+0x8] ;  /* 0x0000080001167983 */ /* 0x001ee80000300800 */
[----:B------:R-:W3:Y:S04]  /*1fe00*/  LDL.LU R23, [R1+0xc] ;  /* 0x00000c0001177983 */ /* 0x000ee80000300800 */
[----:B------:R-:W4:Y:S04]  /*1fe10*/  LDL.LU R8, [R1+0x1c0] ;  /* 0x0001c00001087983 */ /* 0x000f280000300800 */
[----:B------:R-:W4:Y:S01]  /*1fe20*/  LDL.LU R9, [R1+0x1c4] ;  /* 0x0001c40001097983 */ /* 0x000f220000300800 */
[----:B------:R-:W-:Y:S01]  /*1fe30*/  MOV R11, R12 ;  /* 0x0000000c000b7202 */ /* 0x000fe20000000f00 */
[----:B--2---:R-:W-:-:S02]  /*1fe40*/  IMAD.MOV.U32 R10, RZ, RZ, R13 ;  /* 0x000000ffff0a7224 */ /* 0x004fc400078e000d */
[----:B------:R-:W2:Y:S04]  /*1fe50*/  LDL.LU R13, [R1+0x1c24] ;  /* 0x001c2400010d7983 */ /* 0x000ea80000300800 */
[----:B------:R-:W5:Y:S04]  /*1fe60*/  LDL.LU R12, [R1+0x1c20] ;  /* 0x001c2000010c7983 */ /* 0x000f680000300800 */
[----:B------:R0:W-:Y:S01]  /*1fe70*/  STL.64 [R1+0x1bb8], R10 ;  /* 0x001bb80a01007387 */ /* 0x0001e20000100a00 */
[----:B------:R-:W-:Y:S01]  /*1fe80*/  MOV R18, R7 ;  /* 0x0000000700127202 */ /* 0x000fe20000000f00 */
[----:B------:R-:W-:Y:S01]  /*1fe90*/  IMAD.MOV.U32 R19, RZ, RZ, R6 ;  /* 0x000000ffff137224 */ /* 0x000fe200078e0006 */
[----:B0-----:R-:W-:-:S02]  /*1fea0*/  MOV R10, R5 ;  /* 0x00000005000a7202 */ /* 0x001fc40000000f00 */
[----:B------:R-:W-:Y:S02]  /*1feb0*/  MOV R11, R4 ;  /* 0x00000004000b7202 */ /* 0x000fe40000000f00 */
[----:B------:R-:W0:Y:S02]  /*1fec0*/  LDSM.16.M88.4 R4, [R3+UR6+0x18000] ;  /* 0x018000060304783b */ /* 0x000e240008000200 */
[----:B0-----:R-:W-:Y:S01]  /*1fed0*/  IMAD.MOV.U32 R27, RZ, RZ, R4 ;  /* 0x000000ffff1b7224 */ /* 0x001fe200078e0004 */
[----:B------:R-:W-:Y:S01]  /*1fee0*/  MOV R26, R5 ;  /* 0x00000005001a7202 */ /* 0x000fe20000000f00 */
[----:B----4-:R-:W-:Y:S04]  /*1fef0*/  STL.64 [R1+0x1bb0], R8 ;  /* 0x001bb00801007387 */ /* 0x010fe80000100a00 */
[----:B------:R-:W-:Y:S04]  /*1ff00*/  STL.64 [R1+0x290], R4 ;  /* 0x0002900401007387 */ /* 0x000fe80000100a00 */
[----:B------:R0:W-:Y:S04]  /*1ff10*/  STL.64 [R1+0x298], R6 ;  /* 0x0002980601007387 */ /* 0x0001e80000100a00 */
[----:B0-----:R-:W3:Y:S04]  /*1ff20*/  LDL.LU.64 R6, [R1+0x1c18] ;  /* 0x001c180001067983 */ /* 0x001ee80000300a00 */
[----:B------:R-:W3:Y:S04]  /*1ff30*/  LDL.LU.64 R4, [R1+0x1c10] ;  /* 0x001c100001047983 */ /* 0x000ee80000300a00 */
[----:B------:R-:W-:Y:S04]  /*1ff40*/  STL.64 [R1+0x1bc8], R26 ;  /* 0x001bc81a01007387 */ /* 0x000fe80000100a00 */
[----:B------:R2:W-:Y:S02]  /*1ff50*/  STL.64 [R1+0x1bc0], R24 ;  /* 0x001bc01801007387 */ /* 0x0005e40000100a00 */
[----:B--2---:R-:W-:Y:S01]  /*1ff60*/  IMAD.MOV.U32 R25, RZ, RZ, R13 ;  /* 0x000000ffff197224 */ /* 0x004fe200078e000d */
[----:B-----5:R-:W-:-:S02]  /*1ff70*/  MOV R24, R12 ;  /* 0x0000000c00187202 */ /* 0x020fc40000000f00 */
[----:B------:R-:W2:Y:S04]  /*1ff80*/  LDL.LU R12, [R1+0x1c0c] ;  /* 0x001c0c00010c7983 */ /* 0x000ea80000300800 */
[----:B------:R-:W4:Y:S04]  /*1ff90*/  LDL.LU R13, [R1+0x1c08] ;  /* 0x001c0800010d7983 */ /* 0x000f280000300800 */
[----:B------:R-:W5:Y:S04]  /*1ffa0*/  LDL.LU R26, [R1+0x1f8] ;  /* 0x0001f800011a7983 */ /* 0x000f680000300800 */
[----:B------:R-:W5:Y:S04]  /*1ffb0*/  LDL.LU R27, [R1+0x1fc] ;  /* 0x0001fc00011b7983 */ /* 0x000f680000300800 */
[----:B-----5:R4:W-:Y:S02]  /*1ffc0*/  STL.64 [R1+0x1bd8], R26 ;  /* 0x001bd81a01007387 */ /* 0x0209e40000100a00 */
[----:B----4-:R-:W-:-:S02]  /*1ffd0*/  MOV R26, R13 ;  /* 0x0000000d001a7202 */ /* 0x010fc40000000f00 */
[----:B--2---:R-:W-:Y:S02]  /*1ffe0*/  MOV R27, R12 ;  /* 0x0000000c001b7202 */ /* 0x004fe40000000f00 */
[----:B---3--:R-:W-:Y:S01]  /*1fff0*/  HMMA.16816.F32 R12, R4, R14, R20 ;  /* 0x0000000e040c723c */ /* 0x008fe20000001814 */
[----:B------:R0:W-:Y:S04]  /*20000*/  STL.64 [R1+0x1bd0], R24 ;  /* 0x001bd01801007387 */ /* 0x0001e80000100a00 */
[----:B0-----:R-:W2:Y:S04]  /*20010*/  LDL.LU R24, [R1+0x190] ;  /* 0x0001900001187983 */ /* 0x001ea80000300800 */
[----:B------:R-:W2:Y:S04]  /*20020*/  LDL.LU R25, [R1+0x194] ;  /* 0x0001940001197983 */ /* 0x000ea80000300800 */
[----:B------:R-:W3:Y:S06]  /*20030*/  LDL.LU.64 R22, [R1+0x1c00] ;  /* 0x001c000001167983 */ /* 0x000eec0000300a00 */
[----:B------:R-:W-:Y:S04]  /*20040*/  STL.64 [R1+0xf0], R12 ;  /* 0x0000f00c01007387 */ /* 0x000fe80000100a00 */
[----:B------:R-:W-:Y:S04]  /*20050*/  STL.64 [R1+0xf8], R14 ;  /* 0x0000f80e01007387 */ /* 0x000fe80000100a00 */
[----:B------:R-:W0:Y:S04]  /*20060*/  LDSM.16.M88.4 R12, [R3+UR6+0x1c000] ;  /* 0x01c00006030c783b */ /* 0x000e280008000200 */
[----:B0-----:R0:W-:Y:S01]  /*20070*/  STL.64 [R1+0x268], R14 ;  /* 0x0002680e01007387 */ /* 0x0011e20000100a00 */
[----:B------:R-:W-:Y:S01]  /*20080*/  IMAD.MOV.U32 R9, RZ, RZ, R12 ;  /* 0x000000ffff097224 */ /* 0x000fe200078e000c */
[----:B------:R-:W-:-:S02]  /*20090*/  MOV R8, R13 ;  /* 0x0000000d00087202 */ /* 0x000fc40000000f00 */
[----:B0-----:R-:W3:Y:S04]  /*200a0*/  LDL.LU.64 R14, [R1+0x1bf8] ;  /* 0x001bf800010e7983 */ /* 0x001ee80000300a00 */
[----:B------:R-:W3:Y:S04]  /*200b0*/  LDL.LU.64 R12, [R1+0x1bf0] ;  /* 0x001bf000010c7983 */ /* 0x000ee80000300a00 */
[----:B------:R-:W-:Y:S01]  /*200c0*/  STL [R1+0x1758], R3 ;  /* 0x0017580301007387 */ /* 0x000fe20000100800 */
[----:B---3--:R-:W-:Y:S03]  /*200d0*/  HMMA.16816.F32 R12, R4, R22, R12 ;  /* 0x00000016040c723c */ /* 0x008fe6000000180c */
[----:B------:R-:W3:Y:S04]  /*200e0*/  LDL.LU R22, [R1+0x1be8] ;  /* 0x001be80001167983 */ /* 0x000ee80000300800 */
[----:B------:R-:W4:-:S12]  /*200f0*/  LDL.LU.64 R20, [R1+0x1be0] ;  /* 0x001be00001147983 */ /* 0x000f180000300a00 */
[----:B------:R-:W-:Y:S04]  /*20100*/  STL.64 [R1+0xe0], R12 ;  /* 0x0000e00c01007387 */ /* 0x000fe80000100a00 */
[----:B------:R3:W-:Y:S01]  /*20110*/  STL.64 [R1+0xe8], R14 ;  /* 0x0000e80e01007387 */ /* 0x0007e20000100a00 */
[----:B--2---:R-:W-:Y:S01]  /*20120*/  HMMA.16816.F32 R16, R4, R18, R24 ;  /* 0x000000120410723c */ /* 0x004fe20000001818 */
[----:B---3--:R-:W-:Y:S01]  /*20130*/  MOV R14, R22 ;  /* 0x00000016000e7202 */ /* 0x008fe20000000f00 */
[----:B----4-:R-:W-:Y:S02]  /*20140*/  IMAD.MOV.U32 R15, RZ, RZ, R21 ;  /* 0x000000ffff0f7224 */ /* 0x010fe400078e0015 */
[----:B------:R-:W0:Y:S04]  /*20150*/  LDSM.16.M88.4 R20, [R20+UR6+0x29000] ;  /* 0x029000061414783b */ /* 0x000e280008000200 */
[----:B0-----:R0:W-:Y:S04]  /*20160*/  STL [R1+0x1adc], R20 ;  /* 0x001adc1401007387 */ /* 0x0011e80000100800 */
[----:B------:R1:W-:Y:S04]  /*20170*/  STL [R1+0x1ad8], R21 ;  /* 0x001ad81501007387 */ /* 0x0003e80000100800 */
[----:B------:R2:W-:Y:S04]  /*20180*/  STL [R1+0x1ad4], R22 ;  /* 0x001ad41601007387 */ /* 0x0005e80000100800 */
[----:B------:R3:W-:Y:S04]  /*20190*/  STL [R1+0x1ad0], R23 ;  /* 0x001ad01701007387 */ /* 0x0007e80000100800 */
[----:B0-----:R-:W4:Y:S04]  /*201a0*/  LDL.LU R20, [R1+0x1b0] ;  /* 0x0001b00001147983 */ /* 0x001f280000300800 */
[----:B-1----:R-:W4:Y:S04]  /*201b0*/  LDL.LU R21, [R1+0x1b4] ;  /* 0x0001b40001157983 */ /* 0x002f280000300800 */
[----:B--2---:R-:W4:Y:S04]  /*201c0*/  LDL.LU R22, [R1+0x1b8] ;  /* 0x0001b80001167983 */ /* 0x004f280000300800 */
[----:B---3--:R-:W4:Y:S04]  /*201d0*/  LDL.LU R23, [R1+0x1bc] ;  /* 0x0001bc0001177983 */ /* 0x008f280000300800 */
[----:B------:R-:W-:Y:S04]  /*201e0*/  STL [R1+0x199c], R29 ;  /* 0x00199c1d01007387 */ /* 0x000fe80000100800 */
[----:B------:R-:W2:Y:S04]  /*201f0*/  LDL.LU.64 R26, [R1+0x1bd8] ;  /* 0x001bd800011a7983 */ /* 0x000ea80000300a00 */
[----:B------:R-:W2:Y:S01]  /*20200*/  LDL.LU.64 R24, [R1+0x1bd0] ;  /* 0x001bd00001187983 */ /* 0x000ea20000300a00 */
[----:B------:R-:W-:-:S05]  /*20210*/  LOP3.LUT R3, R29, 0x60, RZ, 0x3c, !PT ;  /* 0x000000601d037812 */ /* 0x000fca00078e3cff */
[----:B------:R-:W-:Y:S04]  /*20220*/  STL [R1+0x2d8], R3 ;  /* 0x0002d80301007387 */ /* 0x000fe80000100800 */
[----:B------:R-:W-:Y:S04]  /*20230*/  STL.64 [R1+0xd0], R16 ;  /* 0x0000d01001007387 */ /* 0x000fe80000100a00 */
[----:B------:R-:W-:Y:S04]  /*20240*/  STL.64 [R1+0xd8], R18 ;  /* 0x0000d81201007387 */ /* 0x000fe80000100a00 */
[----:B------:R-:W0:Y:S04]  /*20250*/  LDSM.16.M88.4 R16, [R3+UR6+0x28000] ;  /* 0x028000060310783b */ /* 0x000e280008000200 */
[----:B0-----:R-:W-:Y:S04]  /*20260*/  STL.64 [R1+0x1a40], R18 ;  /* 0x001a401201007387 */ /* 0x001fe80000100a00 */
[----:B------:R0:W-:Y:S02]  /*20270*/  STL.64 [R1+0x1a38], R16 ;  /* 0x001a381001007387 */ /* 0x0001e40000100a00 */
[----:B0-----:R-:W-:-:S02]  /*20280*/  MOV R16, R9 ;  /* 0x0000000900107202 */ /* 0x001fc40000000f00 */
[----:B------:R-:W-:-:S03]  /*20290*/  MOV R17, R8 ;  /* 0x0000000800117202 */ /* 0x000fc60000000f00 */
[----:B------:R-:W-:Y:S04]  /*202a0*/  STL [R1+0x1ae8], R16 ;  /* 0x001ae81001007387 */ /* 0x000fe80000100800 */
[----:B------:R-:W-:Y:S04]  /*202b0*/  STL [R1+0x1aec], R17 ;  /* 0x001aec1101007387 */ /* 0x000fe80000100800 */
[----:B------:R-:W3:Y:S04]  /*202c0*/  LDL.LU R18, [R1+0x48] ;  /* 0x0000480001127983 */ /* 0x000ee80000300800 */
[----:B------:R-:W3:Y:S01]  /*202d0*/  LDL.LU R19, [R1+0x4c] ;  /* 0x00004c0001137983 */ /* 0x000ee20000300800 */
[----:B--2---:R-:W-:Y:S03]  /*202e0*/  HMMA.16816.F32 R8, R4, R10, R24 ;  /* 0x0000000a0408723c */ /* 0x004fe60000001818 */
[----:B------:R-:W2:Y:S04]  /*202f0*/  LDL.LU.64 R26, [R1+0x1bc8] ;  /* 0x001bc800011a7983 */ /* 0x000ea80000300a00 */
[----:B------:R-:W5:-:S12]  /*20300*/  LDL.LU.64 R24, [R1+0x1bc0] ;  /* 0x001bc00001187983 */ /* 0x000f580000300a00 */
[----:B------:R-:W-:Y:S04]  /*20310*/  STL.64 [R1+0xc0], R8 ;  /* 0x0000c00801007387 */ /* 0x000fe80000100a00 */
[----:B------:R0:W-:Y:S04]  /*20320*/  STL.64 [R1+0xc8], R10 ;  /* 0x0000c80a01007387 */ /* 0x0001e80000100a00 */
[----:B0-----:R-:W3:Y:S04]  /*20330*/  LDL.LU.64 R10, [R1+0x1bb8] ;  /* 0x001bb800010a7983 */ /* 0x001ee80000300a00 */
[----:B------:R-:W3:Y:S01]  /*20340*/  LDL.LU.64 R8, [R1+0x1bb0] ;  /* 0x001bb00001087983 */ /* 0x000ee20000300a00 */
[C---:B----4-:R-:W-:Y:S08]  /*20350*/  HMMA.16816.F32 R12, R4.reuse, R14, R20 ;  /* 0x0000000e040c723c */ /* 0x050ff00000001814 */
[----:B---3--:R-:W-:Y:S01]  /*20360*/  HMMA.16816.F32 R16, R4, R18, R8 ;  /* 0x000000120410723c */ /* 0x008fe20000001808 */
[----:B------:R-:W3:-:S15]  /*20370*/  LDL.LU.64 R8, [R1+0x1ba8] ;  /* 0x001ba80001087983 */ /* 0x000ede0000300a00 */
[----:B------:R-:W-:-:S03]  /*20380*/  NOP ;  /* 0x0000000000007918 */ /* 0x000fc60000000000 */
[----:B------:R-:W-:Y:S04]  /*20390*/  STL.64 [R1+0xb0], R16 ;  /* 0x0000b01001007387 */ /* 0x000fe80000100a00 */
[----:B------:R-:W-:Y:S04]  /*203a0*/  STL.64 [R1+0xb8], R18 ;  /* 0x0000b81201007387 */ /* 0x000fe80000100a00 */
[----:B------:R-:W4:Y:S01]  /*203b0*/  LDL.LU.64 R20, [R1+0x270] ;  /* 0x0002700001147983 */ /* 0x000f220000300a00 */
[----:B------:R-:W-:Y:S01]  /*203c0*/  IMAD.MOV.U32 R10, RZ, RZ, R12 ;  /* 0x000000ffff0a7224 */ /* 0x000fe200078e000c */
[----:B------:R-:W-:-:S02]  /*203d0*/  MOV R11, R13 ;  /* 0x0000000d000b7202 */ /* 0x000fc40000000f00 */
[----:B--2---:R-:W-:Y:S02]  /*203e0*/  MOV R12, R27 ;  /* 0x0000001b000c7202 */ /* 0x004fe40000000f00 */
[----:B------:R-:W-:Y:S02]  /*203f0*/  MOV R13, R26 ;  /* 0x0000001a000d7202 */ /* 0x000fe40000000f00 */
[----:B------:R-:W-:Y:S01]  /*20400*/  MOV R29, R14 ;  /* 0x0000000e001d7202 */ /* 0x000fe20000000f00 */
[----:B------:R-:W-:Y:S01]  /*20410*/  IMAD.MOV.U32 R28, RZ, RZ, R15 ;  /* 0x000000ffff1c7224 */ /* 0x000fe200078e000f */
[----:B----4-:R-:W-:Y:S04]  /*20420*/  STL.64 [R1+0x1b10], R20 ;  /* 0x001b101401007387 */ /* 0x010fe80000100a00 */
[----:B------:R0:W-:Y:S04]  /*20430*/  STL.64 [R1+0x1b08], R12 ;  /* 0x001b080c01007387 */ /* 0x0001e80000100a00 */
[----:B0-----:R-:W2:Y:S04]  /*20440*/  LDL.LU R12, [R1+0x120] ;  /* 0x00012000010c7983 */ /* 0x001ea80000300800 */
[----:B------:R-:W2:Y:S04]  /*20450*/  LDL.LU R13, [R1+0x124] ;  /* 0x00012400010d7983 */ /* 0x000ea80000300800 */
[----:B------:R-:W4:Y:S04]  /*20460*/  LDL.LU R14, [R1+0x128] ;  /* 0x00012800010e7983 */ /* 0x000f280000300800 */
[----:B------:R-:W4:Y:S01]  /*20470*/  LDL.LU R15, [R1+0x12c] ;  /* 0x00012c00010f7983 */ /* 0x000f220000300800 */
[----:B-----5:R-:W-:Y:S01]  /*20480*/  IMAD.MOV.U32 R20, RZ, RZ, R25 ;  /* 0x000000ffff147224 */ /* 0x020fe200078e0019 */
[----:B------:R-:W-:-:S02]  /*20490*/  MOV R21, R24 ;  /* 0x0000001800157202 */ /* 0x000fc40000000f00 */
[----:B----4-:R-:W-:Y:S04]  /*204a0*/  STL.64 [R1+0x1b20], R14 ;  /* 0x001b200e01007387 */ /* 0x010fe80000100a00 */
[----:B--2---:R0:W-:Y:S04]  /*204b0*/  STL.64 [R1+0x1b18], R12 ;  /* 0x001b180c01007387 */ /* 0x0041e80000100a00 */
[----:B------:R-:W-:Y:S04]  /*204c0*/  STL.64 [R1+0x1b28], R20 ;  /* 0x001b281401007387 */ /* 0x000fe80000100a00 */
[----:B0-----:R-:W2:Y:S04]  /*204d0*/  LDL.LU R12, [R1+0x130] ;  /* 0x00013000010c7983 */ /* 0x001ea80000300800 */
[----:B------:R-:W2:Y:S04]  /*204e0*/  LDL.LU R13, [R1+0x134] ;  /* 0x00013400010d7983 */ /* 0x000ea80000300800 */
[----:B------:R-:W4:Y:S04]  /*204f0*/  LDL.LU R14, [R1+0x138] ;  /* 0x00013800010e7983 */ /* 0x000f280000300800 */
[----:B------:R-:W4:Y:S04]  /*20500*/  LDL.LU R15, [R1+0x13c] ;  /* 0x00013c00010f7983 */ /* 0x000f280000300800 */
[----:B------:R-:W5:Y:S04]  /*20510*/  LDL.LU R26, [R1+0x68] ;  /* 0x00006800011a7983 */ /* 0x000f680000300800 */
[----:B------:R-:W5:Y:S01]  /*20520*/  LDL.LU R27, [R1+0x6c] ;  /* 0x00006c00011b7983 */ /* 0x000f620000300800 */
[----:B------:R-:W-:Y:S01]  /*20530*/  MOV R18, R2 ;  /* 0x0000000200127202 */ /* 0x000fe20000000f00 */
[----:B------:R-:W-:-:S02]  /*20540*/  IMAD.MOV.U32 R19, RZ, RZ, R0 ;  /* 0x000000ffff137224 */ /* 0x000fc400078e0000 */
[----:B------:R-:W2:Y:S04]  /*20550*/  LDL.LU R2, [R1+0x1ba4] ;  /* 0x001ba40001027983 */ /* 0x000ea80000300800 */
[----:B------:R-:W2:Y:S04]  /*20560*/  LDL.LU R0, [R1+0x1ba0] ;  /* 0x001ba00001007983 */ /* 0x000ea80000300800 */
[----:B-----5:R0:W-:Y:S04]  /*20570*/  STL.64 [R1+0x1b90], R26 ;  /* 0x001b901a01007387 */ /* 0x0201e80000100a00 */
[----:B------:R-:W5:Y:S04]  /*20580*/  LDL.LU R24, [R1+0x1a0] ;  /* 0x0001a00001187983 */ /* 0x000f680000300800 */
[----:B------:R-:W5:Y:S04]  /*20590*/  LDL.LU R25, [R1+0x1a4] ;  /* 0x0001a40001197983 */ /* 0x000f680000300800 */
[----:B0-----:R-:W5:Y:S04]  /*205a0*/  LDL.LU R26, [R1+0x1a8] ;  /* 0x0001a800011a7983 */ /* 0x001f680000300800 */
[----:B------:R-:W5:Y:S04]  /*205b0*/  LDL.LU R27, [R1+0x1ac] ;  /* 0x0001ac00011b7983 */ /* 0x000f680000300800 */
[----:B------:R-:W2:Y:S04]  /*205c0*/  LDL.LU R20, [R1+0x140] ;  /* 0x0001400001147983 */ /* 0x000ea80000300800 */
[----:B------:R-:W2:Y:S04]  /*205d0*/  LDL.LU R21, [R1+0x144] ;  /* 0x0001440001157983 */ /* 0x000ea80000300800 */
[----:B------:R-:W2:Y:S04]  /*205e0*/  LDL.LU R22, [R1+0x148] ;  /* 0x0001480001167983 */ /* 0x000ea80000300800 */
[----:B------:R-:W2:Y:S04]  /*205f0*/  LDL.LU R23, [R1+0x14c] ;  /* 0x00014c0001177983 */ /* 0x000ea80000300800 */
[----:B--2---:R-:W-:Y:S04]  /*20600*/  STL.64 [R1+0x1b48], R22 ;  /* 0x001b481601007387 */ /* 0x004fe80000100a00 */
[----:B------:R0:W-:Y:S04]  /*20610*/  STL.64 [R1+0x1b40], R20 ;  /* 0x001b401401007387 */ /* 0x0001e80000100a00 */
[----:B0-----:R-:W2:Y:S04]  /*20620*/  LDL.LU.64 R20, [R1+0x1e0] ;  /* 0x0001e00001147983 */ /* 0x001ea80000300a00 */
[----:B--2---:R0:W-:Y:S04]  /*20630*/  STL.64 [R1+0x1b58], R20 ;  /* 0x001b581401007387 */ /* 0x0041e80000100a00 */
[----:B0-----:R-:W2:Y:S04]  /*20640*/  LDL.LU R20, [R1+0x160] ;  /* 0x0001600001147983 */ /* 0x001ea80000300800 */
[----:B------:R-:W2:Y:S04]  /*20650*/  LDL.LU R21, [R1+0x164] ;  /* 0x0001640001157983 */ /* 0x000ea80000300800 */
[----:B------:R-:W2:Y:S04]  /*20660*/  LDL.LU R22, [R1+0x168] ;  /* 0x0001680001167983 */ /* 0x000ea80000300800 */
[----:B------:R-:W2:Y:S04]  /*20670*/  LDL.LU R23, [R1+0x16c] ;  /* 0x00016c0001177983 */ /* 0x000ea80000300800 */
[----:B--2---:R-:W-:Y:S04]  /*20680*/  STL.64 [R1+0x1b88], R22 ;  /* 0x001b881601007387 */ /* 0x004fe80000100a00 */
[----:B------:R0:W-:Y:S04]  /*20690*/  STL.64 [R1+0x1b80], R20 ;  /* 0x001b801401007387 */ /* 0x0001e80000100a00 */
[----:B0-----:R-:W2:Y:S04]  /*206a0*/  LDL.LU R20, [R1+0x180] ;  /* 0x0001800001147983 */ /* 0x001ea80000300800 */
[----:B------:R-:W2:Y:S04]  /*206b0*/  LDL.LU R21, [R1+0x184] ;  /* 0x0001840001157983 */ /* 0x000ea80000300800 */
[----:B------:R-:W2:Y:S04]  /*206c0*/  LDL.LU R22, [R1+0x188] ;  /* 0x0001880001167983 */ /* 0x000ea80000300800 */
[----:B------:R-:W2:Y:S04]  /*206d0*/  LDL.LU R23, [R1+0x18c] ;  /* 0x00018c0001177983 */ /* 0x000ea80000300800 */
[----:B----4-:R-:W-:Y:S04]  /*206e0*/  STL.64 [R1+0x1b38], R14 ;  /* 0x001b380e01007387 */ /* 0x010fe80000100a00 */
[----:B------:R0:W-:Y:S04]  /*206f0*/  STL.64 [R1+0x1b30], R12 ;  /* 0x001b300c01007387 */ /* 0x0001e80000100a00 */
[----:B0-----:R-:W4:Y:S01]  /*20700*/  LDL.LU.64 R12, [R1+0x200] ;  /* 0x00020000010c7983 */ /* 0x001f220000300a00 */
[----:B-----5:R-:W-:Y:S01]  /*20710*/  HMMA.16816.F32 R24, R4, R18, R24 ;  /* 0x000000120418723c */ /* 0x020fe20000001818 */
[----:B------:R-:W-:-:S02]  /*20720*/  MOV R14, R0 ;  /* 0x00000000000e7202 */ /* 0x000fc40000000f00 */
[----:B------:R-:W-:Y:S01]  /*20730*/  MOV R15, R2 ;  /* 0x00000002000f7202 */ /* 0x000fe20000000f00 */
[----:B----4-:R0:W-:Y:S04]  /*20740*/  STL.64 [R1+0x1b50], R12 ;  /* 0x001b500c01007387 */ /* 0x0101e80000100a00 */
[----:B0-----:R-:W4:Y:S04]  /*20750*/  LDL.LU R12, [R1+0x150] ;  /* 0x00015000010c7983 */ /* 0x001f280000300800 */
[----:B------:R-:W4:Y:S04]  /*20760*/  LDL.LU R13, [R1+0x154] ;  /* 0x00015400010d7983 */ /* 0x000f280000300800 */
[----:B------:R-:W5:Y:S04]  /*20770*/  LDL.LU R0, [R1+0x1b9c] ;  /* 0x001b9c0001007983 */ /* 0x000f680000300800 */
[----:B------:R-:W2:Y:S04]  /*20780*/  LDL.LU R2, [R1+0x1b98] ;  /* 0x001b980001027983 */ /* 0x000ea80000300800 */
[----:B------:R-:W-:Y:S01]  /*20790*/  STL.64 [R1+0x1b68], R14 ;  /* 0x001b680e01007387 */ /* 0x000fe20000100a00 */
[----:B------:R-:W-:Y:S01]  /*207a0*/  IMAD.MOV.U32 R18, RZ, RZ, R26 ;  /* 0x000000ffff127224 */ /* 0x000fe200078e001a */
[----:B------:R-:W-:-:S02]  /*207b0*/  MOV R19, R27 ;  /* 0x0000001b00137202 */ /* 0x000fc40000000f00 */
[----:B----4-:R0:W-:Y:S04]  /*207c0*/  STL.64 [R1+0x1b60], R12 ;  /* 0x001b600c01007387 */ /* 0x0101e80000100a00 */
[----:B0-----:R-:W4:Y:S04]  /*207d0*/  LDL.LU.64 R12, [R1+0x1d0] ;  /* 0x0001d000010c7983 */ /* 0x001f280000300a00 */
[----:B------:R-:W-:Y:S04]  /*207e0*/  STL [R1+0x1af4], R28 ;  /* 0x001af41c01007387 */ /* 0x000fe80000100800 */
[----:B------:R-:W-:Y:S04]  /*207f0*/  STL [R1+0x1af0], R29 ;  /* 0x001af01d01007387 */ /* 0x000fe80000100800 */
[----:B------:R-:W-:Y:S04]  /*20800*/  STL [R1+0x1ae4], R11 ;  /* 0x001ae40b01007387 */ /* 0x000fe80000100800 */
[----:B------:R-:W-:Y:S04]  /*20810*/  STL [R1+0x1ae0], R10 ;  /* 0x001ae00a01007387 */ /* 0x000fe80000100800 */
[----:B------:R0:W-:Y:S04]  /*20820*/  STL.64 [R1+0x90], R24 ;  /* 0x0000901801007387 */ /* 0x0001e80000100a00 */
[----:B------:R-:W2:Y:S02]  /*20830*/  LDL.LU.64 R26, [R1+0x1b90] ;  /* 0x001b9000011a7983 */ /* 0x000ea40000300a00 */
[----:B--2---:R-:W-:Y:S02]  /*20840*/  HMMA.16816.F32 R4, R4, R26, R20 ;  /* 0x0000001a0404723c */ /* 0x004fe40000001814 */
[----:B------:R-:W2:Y:S04]  /*20850*/  LDL.LU.64 R22, [R1+0x1b88] ;  /* 0x001b880001167983 */ /* 0x000ea80000300a00 */
[----:B------:R-:W2:Y:S04]  /*20860*/  LDL.LU.64 R20, [R1+0x1b80] ;  /* 0x001b800001147983 */ /* 0x000ea80000300a00 */
[----:B------:R-:W2:Y:S04]  /*20870*/  LDL.LU.64 R26, [R1+0x1b78] ;  /* 0x001b7800011a7983 */ /* 0x000ea80000300a00 */
[----:B0-----:R-:W2:Y:S05]  /*20880*/  LDL.LU.64 R24, [R1+0x1b70] ;  /* 0x001b700001187983 */ /* 0x001eaa0000300a00 */
[----:B------:R0:W-:Y:S04]  /*20890*/  STL.64 [R1+0x60], R4 ;  /* 0x0000600401007387 */ /* 0x0001e80000100a00 */
[----:B------:R1:W-:Y:S04]  /*208a0*/  STL.64 [R1+0x68], R6 ;  /* 0x0000680601007387 */ /* 0x0003e80000100a00 */
[----:B0-----:R-:W3:Y:S04]  /*208b0*/  LDL.LU R4, [R1+0x170] ;  /* 0x0001700001047983 */ /* 0x001ee80000300800 */
[----:B------:R-:W3:Y:S01]  /*208c0*/  LDL.LU R5, [R1+0x174] ;  /* 0x0001740001057983 */ /* 0x000ee20000300800 */
[----:B-1----:R-:W-:Y:S01]  /*208d0*/  MOV R6, R2 ;  /* 0x0000000200067202 */ /* 0x002fe20000000f00 */
[----:B-----5:R-:W-:Y:S01]  /*208e0*/  IMAD.MOV.U32 R7, RZ, RZ, R0 ;  /* 0x000000ffff077224 */ /* 0x020fe200078e0000 */
[----:B----4-:R-:W-:-:S02]  /*208f0*/  MOV R11, R12 ;  /* 0x0000000c000b7202 */ /* 0x010fc40000000f00 */
[----:B------:R-:W-:Y:S01]  /*20900*/  MOV R10, R13 ;  /* 0x0000000d000a7202 */ /* 0x000fe20000000f00 */
[C---:B--2---:R-:W-:Y:S08]  /*20910*/  HMMA.16816.F32 R20, R24.reuse, R12, R20 ;  /* 0x0000000c1814723c */ /* 0x044ff00000001814 */
[----:B---3--:R-:W-:Y:S11]  /*20920*/  HMMA.16816.F32 R4, R24, R8, R4 ;  /* 0x000000081804723c */ /* 0x008ff60000001804 */
[----:B------:R-:W-:-:S08]  /*20930*/  IMAD.MOV.U32 R3, RZ, RZ, R21 ;  /* 0x000000ffff037224 */ /* 0x000fd000078e0015 */
[----:B------:R-:W-:Y:S04]  /*20940*/  STL.64 [R1+0x50], R4 ;  /* 0x0000500401007387 */ /* 0x000fe80000100a00 */
[----:B------:R0:W-:Y:S04]  /*20950*/  STL.64 [R1+0x58], R6 ;  /* 0x0000580601007387 */ /* 0x0001e80000100a00 */
[----:B0-----:R-:W2:Y:S04]  /*20960*/  LDL R7, [R1+0x2d8] ;  /* 0x0002d80001077983 */ /* 0x001ea80000100800 */
[----:B------:R-:W3:Y:S04]  /*20970*/  LDL.LU.64 R14, [R1+0x1b68] ;  /* 0x001b6800010e7983 */ /* 0x000ee80000300a00 */
[----:B------:R-:W3:Y:S04]  /*20980*/  LDL.LU.64 R12, [R1+0x1b60] ;  /* 0x001b6000010c7983 */ /* 0x000ee80000300a00 */
[----:B------:R0:W-:Y:S04]  /*20990*/  STL [R1+0x40], R20 ;  /* 0x0000401401007387 */ /* 0x0001e80000100800 */
[----:B0-----:R-:W3:Y:S04]  /*209a0*/  LDL.LU.64 R20, [R1+0x1b58] ;  /* 0x001b580001147983 */ /* 0x001ee80000300a00 */
[----:B------:R-:W-:Y:S01]  /*209b0*/  STL.64 [R1+0x1b00], R10 ;  /* 0x001b000a01007387 */ /* 0x000fe20000100a00 */
[----:B------:R-:W-:-:S03]  /*209c0*/  MOV R0, R23 ;  /* 0x0000001700007202 */ /* 0x000fc60000000f00 */
[----:B------:R0:W-:Y:S01]  /*209d0*/  STL.64 [R1+0x1af8], R8 ;  /* 0x001af80801007387 */ /* 0x0001e20000100a00 */
[----:B------:R-:W-:-:S03]  /*209e0*/  MOV R2, R22 ;  /* 0x0000001600027202 */ /* 0x000fc60000000f00 */
[----:B0-----:R-:W4:Y:S04]  /*209f0*/  LDL.LU R8, [R1+0x110] ;  /* 0x0001100001087983 */ /* 0x001f280000300800 */
[----:B------:R-:W4:Y:S04]  /*20a00*/  LDL.LU R9, [R1+0x114] ;  /* 0x0001140001097983 */ /* 0x000f280000300800 */
[----:B------:R-:W4:Y:S04]  /*20a10*/  LDL.LU R10, [R1+0x118] ;  /* 0x00011800010a7983 */ /* 0x000f280000300800 */
[----:B------:R-:W4:Y:S04]  /*20a20*/  LDL.LU R11, [R1+0x11c] ;  /* 0x00011c00010b7983 */ /* 0x000f280000300800 */
[----:B------:R-:W-:Y:S04]  /*20a30*/  STL [R1+0x1a60], R0 ;  /* 0x001a600001007387 */ /* 0x000fe80000100800 */
[----:B------:R-:W-:Y:S04]  /*20a40*/  STL [R1+0x1a5c], R2 ;  /* 0x001a5c0201007387 */ /* 0x000fe80000100800 */
[----:B------:R-:W-:Y:S01]  /*20a50*/  STL [R1+0x1a58], R3 ;  /* 0x001a580301007387 */ /* 0x000fe20000100800 */
[----:B---3--:R-:W-:Y:S01]  /*20a60*/  HMMA.16816.F32 R12, R24, R20, R12 ;  /* 0x00000014180c723c */ /* 0x008fe2000000180c */
[----:B------:R-:W-:Y:S01]  /*20a70*/  IMAD.MOV.U32 R17, RZ, RZ, R20 ;  /* 0x000000ffff117224 */ /* 0x000fe200078e0014 */
[----:B------:R-:W-:-:S15]  /*20a80*/  MOV R16, R21 ;  /* 0x0000001500107202 */ /* 0x000fde0000000f00 */
[----:B------:R-:W-:Y:S02]  /*20a90*/  NOP ;  /* 0x0000000000007918 */ /* 0x000fe40000000000 */
[----:B------:R0:W-:Y:S04]  /*20aa0*/  STL.64 [R1+0x30], R12 ;  /* 0x0000300c01007387 */ /* 0x0001e80000100a00 */
[----:B------:R1:W-:Y:S04]  /*20ab0*/  STL.64 [R1+0x38], R14 ;  /* 0x0000380e01007387 */ /* 0x0003e80000100a00 */
[----:B0-----:R-:W3:Y:S04]  /*20ac0*/  LDL.LU.64 R12, [R1+0x1b50] ;  /* 0x001b5000010c7983 */ /* 0x001ee80000300a00 */
[----:B------:R-:W3:Y:S04]  /*20ad0*/  LDL.LU.64 R22, [R1+0x1b48] ;  /* 0x001b480001167983 */ /* 0x000ee80000300a00 */
[----:B------:R-:W3:Y:S04]  /*20ae0*/  LDL.LU.64 R20, [R1+0x1b40] ;  /* 0x001b400001147983 */ /* 0x000ee80000300a00 */
[----:B-1----:R-:W5:Y:S01]  /*20af0*/  LDL.LU.64 R14, [R1+0x1b38] ;  /* 0x001b3800010e7983 */ /* 0x002f620000300a00 */
[----:B---3--:R-:W-:Y:S01]  /*20b00*/  HMMA.16816.F32 R20, R24, R12, R20 ;  /* 0x0000000c1814723c */ /* 0x008fe20000001814 */
[----:B------:R-:W-:Y:S01]  /*20b10*/  MOV R28, R12 ;  /* 0x0000000c001c7202 */ /* 0x000fe20000000f00 */
[----:B------:R-:W-:-:S02]  /*20b20*/  IMAD.MOV.U32 R29, RZ, RZ, R13 ;  /* 0x000000ffff1d7224 */ /* 0x000fc400078e000d */
[----:B------:R-:W5:-:S15]  /*20b30*/  LDL.LU.64 R12, [R1+0x1b30] ;  /* 0x001b3000010c7983 */ /* 0x000f5e0000300a00 */
[----:B------:R-:W-:Y:S01]  /*20b40*/  MOV R0, R21 ;  /* 0x0000001500007202 */ /* 0x000fe20000000f00 */
[----:B------:R0:W-:Y:S04]  /*20b50*/  STL [R1+0x20], R20 ;  /* 0x0000201401007387 */ /* 0x0001e80000100800 */
[----:B0-----:R-:W5:Y:S01]  /*20b60*/  LDL.LU.64 R20, [R1+0x1b28] ;  /* 0x001b280001147983 */ /* 0x001f620000300a00 */
[----:B------:R-:W-:Y:S01]  /*20b70*/  MOV R2, R22 ;  /* 0x0000001600027202 */ /* 0x000fe20000000f00 */
[----:B------:R-:W-:Y:S02]  /*20b80*/  IMAD.MOV.U32 R3, RZ, RZ, R23 ;  /* 0x000000ffff037224 */ /* 0x000fe400078e0017 */
[----:B-----5:R-:W-:Y:S01]  /*20b90*/  HMMA.16816.F32 R20, R24, R20, R12 ;  /* 0x000000141814723c */ /* 0x020fe2000000180c */
[----:B------:R-:W3:Y:S04]  /*20ba0*/  LDL.LU.64 R14, [R1+0x1b20] ;  /* 0x001b2000010e7983 */ /* 0x000ee80000300a00 */
[----:B------:R-:W3:-:S14]  /*20bb0*/  LDL.LU.64 R12, [R1+0x1b18] ;  /* 0x001b1800010c7983 */ /* 0x000edc0000300a00 */
[----:B------:R0:W-:Y:S04]  /*20bc0*/  STL.64 [R1+0x10], R20 ;  /* 0x0000101401007387 */ /* 0x0001e80000100a00 */
[----:B------:R1:W-:Y:S04]  /*20bd0*/  STL.64 [R1+0x18], R22 ;  /* 0x0000181601007387 */ /* 0x0003e80000100a00 */
[----:B0-----:R-:W3:Y:S02]  /*20be0*/  LDL.LU.64 R20, [R1+0x1b10] ;  /* 0x001b100001147983 */ /* 0x001ee40000300a00 */
[----:B---3--:R-:W-:Y:S01]  /*20bf0*/  HMMA.16816.F32 R12, R24, R20, R12 ;  /* 0x00000014180c723c */ /* 0x008fe2000000180c */
[----:B------:R-:W-:-:S02]  /*20c00*/  MOV R5, R20 ;  /* 0x0000001400057202 */ /* 0x000fc40000000f00 */
[----:B------:R-:W-:-:S15]  /*20c10*/  MOV R4, R21 ;  /* 0x0000001500047202 */ /* 0x000fde0000000f00 */
[----:B------:R-:W-:Y:S01]  /*20c20*/  NOP ;  /* 0x0000000000007918 */ /* 0x000fe20000000000 */
[----:B------:R-:W-:Y:S01]  /*20c30*/  IMAD.MOV.U32 R20, RZ, RZ, R12 ;  /* 0x000000ffff147224 */ /* 0x000fe200078e000c */
[----:B------:R-:W-:Y:S02]  /*20c40*/  MOV R21, R13 ;  /* 0x0000000d00157202 */ /* 0x000fe40000000f00 */
[----:B------:R-:W4:Y:S01]  /*20c50*/  LDL.LU.64 R12, [R1+0x1b08] ;  /* 0x001b0800010c7983 */ /* 0x000f220000300a00 */
[----:B-1----:R-:W-:Y:S01]  /*20c60*/  MOV R22, R14 ;  /* 0x0000000e00167202 */ /* 0x002fe20000000f00 */
[----:B------:R-:W-:Y:S02]  /*20c70*/  IMAD.MOV.U32 R23, RZ, RZ, R15 ;  /* 0x000000ffff177224 */ /* 0x000fe400078e000f */
[----:B----4-:R-:W-:Y:S01]  /*20c80*/  HMMA.16816.F32 R12, R24, R12, R8 ;  /* 0x0000000c180c723c */ /* 0x010fe20000001808 */
[----:B------:R-:W3:Y:S04]  /*20c90*/  LDL.LU.64 R10, [R1+0x1b00] ;  /* 0x001b0000010a7983 */ /* 0x000ee80000300a00 */
[----:B------:R-:W4:-:S14]  /*20ca0*/  LDL.LU.64 R8, [R1+0x1af8] ;  /* 0x001af80001087983 */ /* 0x000f1c0000300a00 */
[----:B------:R0:W-:Y:S04]  /*20cb0*/  STL.64 [R1+0x19b8], R14 ;  /* 0x0019b80e01007387 */ /* 0x0001e80000100a00 */
[----:B------:R1:W-:Y:S04]  /*20cc0*/  STL.64 [R1+0x19b0], R12 ;  /* 0x0019b00c01007387 */ /* 0x0003e80000100a00 */
[----:B0-----:R-:W5:Y:S04]  /*20cd0*/  LDL R14, [R1+0x278] ;  /* 0x00027800010e7983 */ /* 0x001f680000100800 */
[----:B------:R-:W5:Y:S01]  /*20ce0*/  LDL R15, [R1+0x27c] ;  /* 0x00027c00010f7983 */ /* 0x000f620000100800 */
[----:B-1----:R-:W-:-:S02]  /*20cf0*/  MOV R12, R5 ;  /* 0x00000005000c7202 */ /* 0x002fc40000000f00 */
[----:B------:R-:W-:Y:S02]  /*20d00*/  MOV R13, R4 ;  /* 0x00000004000d7202 */ /* 0x000fe40000000f00 */
[----:B--2---:R-:W0:Y:S04]  /*20d10*/  LDSM.16.M88.4 R4, [R7+UR6+0x29000] ;  /* 0x029000060704783b */ /* 0x004e280008000200 */
[----:B-----5:R-:W-:Y:S04]  /*20d20*/  STL.64 [R1+0x1a80], R14 ;  /* 0x001a800e01007387 */ /* 0x020fe80000100a00 */
[----:B------:R1:W-:Y:S02]  /*20d30*/  STL.64 [R1+0x1a78], R12 ;  /* 0x001a780c01007387 */ /* 0x0003e40000100a00 */
[----:B-1----:R-:W-:Y:S01]  /*20d40*/  IMAD.MOV.U32 R12, RZ, RZ, R28 ;  /* 0x000000ffff0c7224 */ /* 0x002fe200078e001c */
[----:B------:R-:W-:Y:S01]  /*20d50*/  MOV R13, R29 ;  /* 0x0000001d000d7202 */ /* 0x000fe20000000f00 */
[----:B------:R-:W2:Y:S04]  /*20d60*/  LDL.LU R28, [R1+0x1af4] ;  /* 0x001af400011c7983 */ /* 0x000ea80000300800 */
[----:B------:R-:W5:Y:S04]  /*20d70*/  LDL.LU R29, [R1+0x1af0] ;  /* 0x001af000011d7983 */ /* 0x000f680000300800 */
[----:B------:R1:W-:Y:S02]  /*20d80*/  STL.64 [R1+0x1a90], R12 ;  /* 0x001a900c01007387 */ /* 0x0003e40000100a00 */
[----:B-1----:R-:W-:Y:S01]  /*20d90*/  MOV R12, R17 ;  /* 0x00000011000c7202 */ /* 0x002fe20000000f00 */
[----:B------:R-:W-:Y:S01]  /*20da0*/  IMAD.MOV.U32 R13, RZ, RZ, R16 ;  /* 0x000000ffff0d7224 */ /* 0x000fe200078e0010 */
[----:B------:R-:W2:Y:S04]  /*20db0*/  LDL.LU R17, [R1+0x1aec] ;  /* 0x001aec0001117983 */ /* 0x000ea80000300800 */
[----:B------:R-:W2:Y:S04]  /*20dc0*/  LDL.LU R16, [R1+0x1ae8] ;  /* 0x001ae80001107983 */ /* 0x000ea80000300800 */
[----:B------:R1:W-:Y:S04]  /*20dd0*/  STL.64 [R1+0x1aa8], R12 ;  /* 0x001aa80c01007387 */ /* 0x0003e80000100a00 */
[----:B-1----:R-:W2:Y:S04]  /*20de0*/  LDL.LU R12, [R1+0x100] ;  /* 0x00010000010c7983 */ /* 0x002ea80000300800 */
[----:B------:R-:W2:Y:S04]  /*20df0*/  LDL.LU R13, [R1+0x104] ;  /* 0x00010400010d7983 */ /* 0x000ea80000300800 */
[----:B------:R-:W2:Y:S04]  /*20e00*/  LDL.LU R14, [R1+0x108] ;  /* 0x00010800010e7983 */ /* 0x000ea80000300800 */
[----:B------:R-:W2:Y:S04]  /*20e10*/  LDL.LU R15, [R1+0x10c] ;  /* 0x00010c00010f7983 */ /* 0x000ea80000300800 */
[----:B0-----:R-:W-:Y:S04]  /*20e20*/  STL.64 [R1+0x19a8], R6 ;  /* 0x0019a80601007387 */ /* 0x001fe80000100a00 */
[----:B------:R0:W-:Y:S04]  /*20e30*/  STL.64 [R1+0x19a0], R4 ;  /* 0x0019a00401007387 */ /* 0x0001e80000100a00 */
[----:B0-----:R-:W4:Y:S04]  /*20e40*/  LDL.LU.64 R4, [R1+0x290] ;  /* 0x0002900001047983 */ /* 0x001f280000300a00 */
[----:B------:R-:W4:Y:S01]  /*20e50*/  LDL.LU.64 R6, [R1+0x298] ;  /* 0x0002980001067983 */ /* 0x000f220000300a00 */
[----:B--2---:R-:W-:Y:S01]  /*20e60*/  HMMA.16816.F32 R24, R24, R16, R12 ;  /* 0x000000101818723c */ /* 0x004fe2000000180c */
[----:B---3--:R-:W-:-:S02]  /*20e70*/  MOV R12, R11 ;  /* 0x0000000b000c7202 */ /* 0x008fc40000000f00 */
[----:B------:R-:W-:Y:S01]  /*20e80*/  MOV R13, R10 ;  /* 0x0000000a000d7202 */ /* 0x000fe20000000f00 */
[----:B----4-:R-:W-:Y:S04]  /*20e90*/  STL.64 [R1+0x1a70], R6 ;  /* 0x001a700601007387 */ /* 0x010fe80000100a00 */
[----:B------:R-:W-:Y:S04]  /*20ea0*/  STL.64 [R1+0x1a68], R4 ;  /* 0x001a680401007387 */ /* 0x000fe80000100a00 */
[----:B------:R-:W2:Y:S04]  /*20eb0*/  LDL.LU R11, [R1+0x1ae4] ;  /* 0x001ae400010b7983 */ /* 0x000ea80000300800 */
[----:B------:R-:W3:Y:S04]  /*20ec0*/  LDL.LU R10, [R1+0x1ae0] ;  /* 0x001ae000010a7983 */ /* 0x000ee80000300800 */
[----:B------:R0:W-:Y:S04]  /*20ed0*/  STL.64 [R1+0x1ac0], R12 ;  /* 0x001ac00c01007387 */ /* 0x0001e80000100a00 */
[----:B0-----:R-:W4:Y:S04]  /*20ee0*/  LDL.LU R12, [R1+0xf0] ;  /* 0x0000f000010c7983 */ /* 0x001f280000300800 */
[----:B------:R-:W4:Y:S04]  /*20ef0*/  LDL.LU R13, [R1+0xf4] ;  /* 0x0000f400010d7983 */ /* 0x000f280000300800 */
[----:B------:R-:W4:Y:S04]  /*20f00*/  LDL.LU R14, [R1+0xf8] ;  /* 0x0000f800010e7983 */ /* 0x000f280000300800 */
[----:B------:R-:W4:Y:S04]  /*20f10*/  LDL.LU R15, [R1+0xfc] ;  /* 0x0000fc00010f7983 */ /* 0x000f280000300800 */
[----:B------:R0:W-:Y:S04]  /*20f20*/  STL.64 [R1+0x1a50], R16 ;  /* 0x001a501001007387 */ /* 0x0001e80000100a00 */
[----:B------:R1:W-:Y:S04]  /*20f30*/  STL.64 [R1+0x1a88], R18 ;  /* 0x001a881201007387 */ /* 0x0003e80000100a00 */
[----:B0-----:R-:W2:Y:S04]  /*20f40*/  LDL.LU R16, [R1+0xc0] ;  /* 0x0000c00001107983 */ /* 0x001ea80000300800 */
[----:B------:R-:W2:Y:S04]  /*20f50*/  LDL.LU R17, [R1+0xc4] ;  /* 0x0000c40001117983 */ /* 0x000ea80000300800 */
[----:B-1----:R-:W2:Y:S04]  /*20f60*/  LDL.LU R18, [R1+0xc8] ;  /* 0x0000c80001127983 */ /* 0x002ea80000300800 */
[----:B------:R-:W2:Y:S04]  /*20f70*/  LDL.LU R19, [R1+0xcc] ;  /* 0x0000cc0001137983 */ /* 0x000ea80000300800 */
[----:B--2---:R-:W-:Y:S04]  /*20f80*/  STL.64 [R1+0x1aa0], R18 ;  /* 0x001aa01201007387 */ /* 0x004fe80000100a00 */
[----:B------:R0:W-:Y:S04]  /*20f90*/  STL.64 [R1+0x1a98], R16 ;  /* 0x001a981001007387 */ /* 0x0001e80000100a00 */
        /* <DEDUP_REMOVED lines=10> */
[----:B------:R-:W-:Y:S04]  /*21040*/  STL.64 [R1+0x19c8], R26 ;  /* 0x0019c81a01007387 */ /* 0x000fe80000100a00 */
[----:B------:R0:W-:Y:S02]  /*21050*/  STL.64 [R1+0x19c0], R24 ;  /* 0x0019c01801007387 */ /* 0x0001e40000100a00 */
[----:B0-----:R-:W-:Y:S01]  /*21060*/  IMAD.MOV.U32 R24, RZ, RZ, R20 ;  /* 0x000000ffff187224 */ /* 0x001fe200078e0014 */
[----:B------:R-:W-:Y:S01]  /*21070*/  MOV R25, R21 ;  /* 0x0000001500197202 */ /* 0x000fe20000000f00 */
[----:B------:R-:W4:Y:S04]  /*21080*/  LDL.LU R20, [R1+0x1adc] ;  /* 0x001adc0001147983 */ /* 0x000f280000300800 */
[----:B------:R-:W4:Y:S01]  /*21090*/  LDL.LU R21, [R1+0x1ad8] ;  /* 0x001ad80001157983 */ /* 0x000f220000300800 */
[----:B------:R-:W-:Y:S01]  /*210a0*/  MOV R26, R22 ;  /* 0x00000016001a7202 */ /* 0x000fe20000000f00 */
[----:B------:R-:W-:-:S02]  /*210b0*/  IMAD.MOV.U32 R27, RZ, RZ, R23 ;  /* 0x000000ffff1b7224 */ /* 0x000fc400078e0017 */
[----:B------:R-:W4:Y:S04]  /*210c0*/  LDL.LU R22, [R1+0x1ad4] ;  /* 0x001ad40001167983 */ /* 0x000f280000300800 */
[----:B------:R-:W4:Y:S01]  /*210d0*/  LDL.LU R23, [R1+0x1ad0] ;  /* 0x001ad00001177983 */ /* 0x000f220000300800 */
[----:B---3--:R-:W-:Y:S02]  /*210e0*/  MOV R4, R10 ;  /* 0x0000000a00047202 */ /* 0x008fe40000000f00 */
[----:B------:R-:W-:Y:S01]  /*210f0*/  MOV R5, R11 ;  /* 0x0000000b00057202 */ /* 0x000fe20000000f00 */
[----:B------:R-:W3:Y:S04]  /*21100*/  LDL.LU R10, [R1+0x1acc] ;  /* 0x001acc00010a7983 */ /* 0x000ee80000300800 */
[----:B------:R-:W3:Y:S04]  /*21110*/  LDL.LU R11, [R1+0x1ac8] ;  /* 0x001ac800010b7983 */ /* 0x000ee80000300800 */
[----:B------:R-:W-:Y:S04]  /*21120*/  STL.64 [R1+0x19d8], R26 ;  /* 0x0019d81a01007387 */ /* 0x000fe80000100a00 */
[----:B------:R0:W-:Y:S01]  /*21130*/  STL.64 [R1+0x19d0], R24 ;  /* 0x0019d01801007387 */ /* 0x0001e20000100a00 */
[----:B-----5:R-:W-:-:S03]  /*21140*/  IMAD.MOV.U32 R6, RZ, RZ, R29 ;  /* 0x000000ffff067224 */ /* 0x020fc600078e001d */
[----:B0-----:R-:W5:Y:S04]  /*21150*/  LDL.LU.64 R24, [R1+0x230] ;  /* 0x0002300001187983 */ /* 0x001f680000300a00 */
[----:B------:R-:W2:Y:S01]  /*21160*/  LDL.64 R26, [R1+0x238] ;  /* 0x00023800011a7983 */ /* 0x000ea20000100a00 */
[----:B----4-:R-:W-:-:S15]  /*21170*/  HMMA.16816.F32 R12, R20, R8, R12 ;  /* 0x00000008140c723c */ /* 0x010fde000000180c */
[----:B------:R-:W-:-:S04]  /*21180*/  NOP ;  /* 0x0000000000007918 */ /* 0x000fc80000000000 */
[----:B------:R0:W-:Y:S01]  /*21190*/  STL [R1+0x80], R12 ;  /* 0x0000800c01007387 */ /* 0x0001e20000100800 */
[----:B------:R-:W-:-:S03]  /*211a0*/  MOV R29, R13 ;  /* 0x0000000d001d7202 */ /* 0x000fc60000000f00 */
[----:B------:R-:W-:Y:S04]  /*211b0*/  STL [R1+0x88], R14 ;  /* 0x0000880e01007387 */ /* 0x000fe80000100800 */
[----:B0-----:R-:W2:Y:S01]  /*211c0*/  LDL.LU.64 R12, [R1+0x1ac0] ;  /* 0x001ac000010c7983 */ /* 0x001ea20000300a00 */
[----:B------:R-:W-:Y:S01]  /*211d0*/  MOV R7, R28 ;  /* 0x0000001c00077202 */ /* 0x000fe20000000f00 */
[----:B------:R-:W-:Y:S02]  /*211e0*/  IMAD.MOV.U32 R28, RZ, RZ, R15 ;  /* 0x000000ffff1c7224 */ /* 0x000fe400078e000f */
[----:B---3--:R0:W-:Y:S04]  /*211f0*/  STL.64 [R1+0x1a48], R10 ;  /* 0x001a480a01007387 */ /* 0x0081e80000100a00 */
[----:B------:R-:W5:Y:S04]  /*21200*/  LDL.LU R8, [R1+0xb0] ;  /* 0x0000b00001087983 */ /* 0x000f680000300800 */
[----:B------:R-:W5:Y:S04]  /*21210*/  LDL.LU R9, [R1+0xb4] ;  /* 0x0000b40001097983 */ /* 0x000f680000300800 */
[----:B0-----:R-:W5:Y:S04]  /*21220*/  LDL.LU R10, [R1+0xb8] ;  /* 0x0000b800010a7983 */ /* 0x001f680000300800 */
[----:B------:R-:W5:Y:S01]  /*21230*/  LDL.LU R11, [R1+0xbc] ;  /* 0x0000bc00010b7983 */ /* 0x000f620000300800 */
[----:B--2---:R-:W-:Y:S03]  /*21240*/  HMMA.16816.F32 R12, R20, R12, R16 ;  /* 0x0000000c140c723c */ /* 0x004fe60000001810 */
[----:B------:R-:W2:Y:S04]  /*21250*/  LDL.LU.64 R18, [R1+0x1ab8] ;  /* 0x001ab80001127983 */ /* 0x000ea80000300a00 */
[----:B------:R-:W2:-:S12]  /*21260*/  LDL.LU.64 R16, [R1+0x1ab0] ;  /* 0x001ab00001107983 */ /* 0x000e980000300a00 */
[----:B------:R0:W-:Y:S04]  /*21270*/  STL.64 [R1+0x70], R12 ;  /* 0x0000700c01007387 */ /* 0x0001e80000100a00 */
[----:B------:R2:W-:Y:S04]  /*21280*/  STL.64 [R1+0x78], R14 ;  /* 0x0000780e01007387 */ /* 0x0005e80000100a00 */
[----:B0-----:R-:W2:Y:S02]  /*21290*/  LDL.LU.64 R12, [R1+0x1aa8] ;  /* 0x001aa800010c7983 */ /* 0x001ea40000300a00 */
[----:B--2---:R-:W-:Y:S02]  /*212a0*/  HMMA.16816.F32 R12, R20, R12, R16 ;  /* 0x0000000c140c723c */ /* 0x004fe40000001810 */
[----:B------:R-:W2:Y:S04]  /*212b0*/  LDL.LU.64 R18, [R1+0x1aa0] ;  /* 0x001aa00001127983 */ /* 0x000ea80000300a00 */
[----:B------:R-:W2:-:S13]  /*212c0*/  LDL.LU.64 R16, [R1+0x1a98] ;  /* 0x001a980001107983 */ /* 0x000e9a0000300a00 */
[----:B------:R0:W-:Y:S04]  /*212d0*/  STL.64 [R1+0x160], R12 ;  /* 0x0001600c01007387 */ /* 0x0001e80000100a00 */
[----:B------:R2:W-:Y:S04]  /*212e0*/  STL.64 [R1+0x168], R14 ;  /* 0x0001680e01007387 */ /* 0x0005e80000100a00 */
[----:B0-----:R-:W2:Y:S01]  /*212f0*/  LDL.LU.64 R12, [R1+0x1a90] ;  /* 0x001a9000010c7983 */ /* 0x001ea20000300a00 */
[C---:B-----5:R-:W-:Y:S08]  /*21300*/  HMMA.16816.F32 R8, R20.reuse, R24, R8 ;  /* 0x000000181408723c */ /* 0x060ff00000001808 */
[----:B--2---:R-:W-:Y:S01]  /*21310*/  HMMA.16816.F32 R12, R20, R12, R16 ;  /* 0x0000000c140c723c */ /* 0x004fe20000001810 */
[----:B------:R-:W2:-:S15]  /*21320*/  LDL.LU.64 R18, [R1+0x1a88] ;  /* 0x001a880001127983 */ /* 0x000e9e0000300a00 */
[----:B------:R-:W-:-:S03]  /*21330*/  NOP ;  /* 0x0000000000007918 */ /* 0x000fc60000000000 */
[----:B------:R-:W-:Y:S04]  /*21340*/  STL.64 [R1+0x1c0], R12 ;  /* 0x0001c00c01007387 */ /* 0x000fe80000100a00 */
[----:B------:R0:W-:Y:S04]  /*21350*/  STL.64 [R1+0x1c8], R14 ;  /* 0x0001c80e01007387 */ /* 0x0001e80000100a00 */
[----:B0-----:R-:W3:Y:S04]  /*21360*/  LDL.LU.64 R14, [R1+0x1a80] ;  /* 0x001a8000010e7983 */ /* 0x001ee80000300a00 */
[----:B------:R-:W4:Y:S04]  /*21370*/  LDL.LU.64 R12, [R1+0x1a78] ;  /* 0x001a7800010c7983 */ /* 0x000f280000300a00 */
[----:B------:R0:W-:Y:S04]  /*21380*/  STL.64 [R1+0x19e8], R26 ;  /* 0x0019e81a01007387 */ /* 0x0001e80000100a00 */
[----:B0-----:R-:W5:Y:S04]  /*21390*/  LDL R26, [R1+0x208] ;  /* 0x00020800011a7983 */ /* 0x001f680000100800 */
[----:B------:R-:W-:Y:S04]  /*213a0*/  STL.64 [R1+0x1b0], R8 ;  /* 0x0001b00801007387 */ /* 0x000fe80000100a00 */
[----:B------:R-:W-:Y:S04]  /*213b0*/  STL.64 [R1+0x1b8], R10 ;  /* 0x0001b80a01007387 */ /* 0x000fe80000100a00 */
[----:B------:R-:W5:Y:S04]  /*213c0*/  LDL R27, [R1+0x20c] ;  /* 0x00020c00011b7983 */ /* 0x000f680000100800 */
[----:B-----5:R0:W-:Y:S04]  /*213d0*/  STL.64 [R1+0x1a00], R26 ;  /* 0x001a001a01007387 */ /* 0x0201e80000100a00 */
[----:B0-----:R-:W5:Y:S04]  /*213e0*/  LDL R26, [R1+0x1e8] ;  /* 0x0001e800011a7983 */ /* 0x001f680000100800 */
[----:B------:R-:W5:Y:S04]  /*213f0*/  LDL R27, [R1+0x1ec] ;  /* 0x0001ec00011b7983 */ /* 0x000f680000100800 */
[----:B------:R-:W2:Y:S04]  /*21400*/  LDL.LU R8, [R1+0x60] ;  /* 0x0000600001087983 */ /* 0x000ea80000300800 */
[----:B------:R-:W2:Y:S04]  /*21410*/  LDL.LU R9, [R1+0x64] ;  /* 0x0000640001097983 */ /* 0x000ea80000300800 */
[----:B------:R-:W2:Y:S04]  /*21420*/  LDL.LU R10, [R1+0x68] ;  /* 0x00006800010a7983 */ /* 0x000ea80000300800 */
[----:B------:R-:W2:Y:S04]  /*21430*/  LDL.LU R11, [R1+0x6c] ;  /* 0x00006c00010b7983 */ /* 0x000ea80000300800 */
[----:B------:R-:W2:Y:S04]  /*21440*/  LDL.LU R16, [R1+0x90] ;  /* 0x0000900001107983 */ /* 0x000ea80000300800 */
[----:B------:R-:W2:Y:S01]  /*21450*/  LDL.LU R17, [R1+0x94] ;  /* 0x0000940001117983 */ /* 0x000ea20000300800 */
[----:B----4-:R-:W-:Y:S03]  /*21460*/  HMMA.16816.F32 R4, R20, R12, R4 ;  /* 0x0000000c1404723c */ /* 0x010fe60000001804 */
[----:B-----5:R0:W-:Y:S04]  /*21470*/  STL.64 [R1+0x1a18], R26 ;  /* 0x001a181a01007387 */ /* 0x0201e80000100a00 */
[----:B0-----:R-:W4:Y:S04]  /*21480*/  LDL.LU.64 R26, [R1+0x1d8] ;  /* 0x0001d800011a7983 */ /* 0x001f280000300a00 */
[----:B----4-:R0:W-:Y:S04]  /*21490*/  STL.64 [R1+0x1a30], R26 ;  /* 0x001a301a01007387 */ /* 0x0101e80000100a00 */
[----:B------:R-:W4:Y:S04]  /*214a0*/  LDL.LU R24, [R1+0x50] ;  /* 0x0000500001187983 */ /* 0x000f280000300800 */
[----:B------:R-:W4:Y:S04]  /*214b0*/  LDL.LU R25, [R1+0x54] ;  /* 0x0000540001197983 */ /* 0x000f280000300800 */
[----:B0-----:R-:W4:Y:S04]  /*214c0*/  LDL.LU R26, [R1+0x58] ;  /* 0x00005800011a7983 */ /* 0x001f280000300800 */
[----:B------:R-:W4:Y:S04]  /*214d0*/  LDL.LU R27, [R1+0x5c] ;  /* 0x00005c00011b7983 */ /* 0x000f280000300800 */
[----:B------:R-:W-:Y:S04]  /*214e0*/  STL.64 [R1+0x1a0], R4 ;  /* 0x0001a00401007387 */ /* 0x000fe80000100a00 */
[----:B------:R0:W-:Y:S04]  /*214f0*/  STL.64 [R1+0x1a8], R6 ;  /* 0x0001a80601007387 */ /* 0x0001e80000100a00 */
[----:B0-----:R-:W5:Y:S04]  /*21500*/  LDL.LU.64 R6, [R1+0x1a70] ;  /* 0x001a700001067983 */ /* 0x001f680000300a00 */
[----:B------:R-:W2:Y:S04]  /*21510*/  LDL.LU.64 R4, [R1+0x1a68] ;  /* 0x001a680001047983 */ /* 0x000ea80000300a00 */
[----:B---3--:R0:W-:Y:S04]  /*21520*/  STL.64 [R1+0x19e0], R14 ;  /* 0x0019e00e01007387 */ /* 0x0081e80000100a00 */
[----:B------:R-:W3:Y:S04]  /*21530*/  LDL.LU R12, [R1+0x10] ;  /* 0x00001000010c7983 */ /* 0x000ee80000300800 */
[----:B------:R-:W3:Y:S04]  /*21540*/  LDL.LU R13, [R1+0x14] ;  /* 0x00001400010d7983 */ /* 0x000ee80000300800 */
[----:B0-----:R-:W2:Y:S04]  /*21550*/  LDL.LU R14, [R1+0x18] ;  /* 0x00001800010e7983 */ /* 0x001ea80000300800 */
[----:B------:R-:W2:Y:S04]  /*21560*/  LDL.LU R15, [R1+0x1c] ;  /* 0x00001c00010f7983 */ /* 0x000ea80000300800 */
[----:B--2---:R-:W-:Y:S04]  /*21570*/  STL.64 [R1+0x19f8], R14 ;  /* 0x0019f80e01007387 */ /* 0x004fe80000100a00 */
[----:B---3--:R0:W-:Y:S04]  /*21580*/  STL.64 [R1+0x19f0], R12 ;  /* 0x0019f00c01007387 */ /* 0x0081e80000100a00 */
[----:B0-----:R-:W2:Y:S01]  /*21590*/  LDL.LU R12, [R1+0x20] ;  /* 0x00002000010c7983 */ /* 0x001ea20000300800 */
[----:B------:R-:W-:Y:S01]  /*215a0*/  MOV R14, R2 ;  /* 0x00000002000e7202 */ /* 0x000fe20000000f00 */
[----:B------:R-:W-:Y:S01]  /*215b0*/  IMAD.MOV.U32 R15, RZ, RZ, R3 ;  /* 0x000000ffff0f7224 */ /* 0x000fe200078e0003 */
[----:B------:R-:W-:-:S02]  /*215c0*/  MOV R13, R0 ;  /* 0x00000000000d7202 */ /* 0x000fc40000000f00 */
[----:B------:R-:W3:Y:S04]  /*215d0*/  LDL.LU R0, [R1+0x1a60] ;  /* 0x001a600001007983 */ /* 0x000ee80000300800 */
[----:B------:R-:W3:Y:S04]  /*215e0*/  LDL.LU R2, [R1+0x1a5c] ;  /* 0x001a5c0001027983 */ /* 0x000ee80000300800 */
[----:B------:R-:W3:Y:S04]  /*215f0*/  LDL.LU R3, [R1+0x1a58] ;  /* 0x001a580001037983 */ /* 0x000ee80000300800 */
[----:B------:R-:W-:Y:S01]  /*21600*/  STL.64 [R1+0x1a10], R14 ;  /* 0x001a100e01007387 */ /* 0x000fe20000100a00 */
[C---:B------:R-:W-:Y:S03]  /*21610*/  HMMA.16816.F32 R16, R20.reuse, R4, R16 ;  /* 0x000000041410723c */ /* 0x040fe60000001810 */
        /* <DEDUP_REMOVED lines=8> */
[----:B------:R0:W-:Y:S04]  /*216a0*/  STL.64 [R1+0x190], R16 ;  /* 0x0001901001007387 */ /* 0x0001e80000100a00 */
[----:B------:R1:W-:Y:S04]  /*216b0*/  STL.64 [R1+0x198], R18 ;  /* 0x0001981201007387 */ /* 0x0003e80000100a00 */
[----:B0-----:R-:W2:Y:S02]  /*216c0*/  LDL.LU.64 R16, [R1+0x1a50] ;  /* 0x001a500001107983 */ /* 0x001ea40000300a00 */
[----:B--2---:R-:W-:Y:S02]  /*216d0*/  HMMA.16816.F32 R20, R20, R16, R8 ;  /* 0x000000101414723c */ /* 0x004fe40000001808 */
[----:B------:R-:W4:Y:S04]  /*216e0*/  LDL.LU.64 R10, [R1+0x1a48] ;  /* 0x001a4800010a7983 */ /* 0x000f280000300a00 */
[----:B-1----:R-:W4:Y:S04]  /*216f0*/  LDL.LU.64 R18, [R1+0x1a40] ;  /* 0x001a400001127983 */ /* 0x002f280000300a00 */
[----:B------:R-:W4:Y:S09]  /*21700*/  LDL.LU.64 R16, [R1+0x1a38] ;  /* 0x001a380001107983 */ /* 0x000f320000300a00 */
[----:B------:R-:W-:Y:S04]  /*21710*/  STL.64 [R1+0x150], R20 ;  /* 0x0001501401007387 */ /* 0x000fe80000100a00 */
[----:B------:R0:W-:Y:S04]  /*21720*/  STL.64 [R1+0x158], R22 ;  /* 0x0001581601007387 */ /* 0x0001e80000100a00 */
[----:B0-----:R-:W2:Y:S01]  /*21730*/  LDL.64 R22, [R1+0x268] ;  /* 0x0002680001167983 */ /* 0x001ea20000100a00 */
[----:B----4-:R-:W-:-:S15]  /*21740*/  HMMA.16816.F32 R24, R16, R10, R24 ;  /* 0x0000000a1018723c */ /* 0x010fde0000001818 */
[----:B------:R-:W-:-:S04]  /*21750*/  NOP ;  /* 0x0000000000007918 */ /* 0x000fc80000000000 */
[----:B------:R-:W-:Y:S04]  /*21760*/  STL.64 [R1+0x140], R24 ;  /* 0x0001401801007387 */ /* 0x000fe80000100a00 */
[----:B------:R0:W-:Y:S04]  /*21770*/  STL.64 [R1+0x148], R26 ;  /* 0x0001481a01007387 */ /* 0x0001e80000100a00 */
[----:B0-----:R-:W4:Y:S01]  /*21780*/  LDL.LU.64 R26, [R1+0x1a30] ;  /* 0x001a3000011a7983 */ /* 0x001f220000300a00 */
[----:B---3--:R-:W-:Y:S02]  /*21790*/  MOV R13, R3 ;  /* 0x00000003000d7202 */ /* 0x008fe40000000f00 */
[----:B------:R-:W-:Y:S01]  /*217a0*/  MOV R14, R2 ;  /* 0x00000002000e7202 */ /* 0x000fe20000000f00 */
[----:B------:R-:W-:-:S07]  /*217b0*/  IMAD.MOV.U32 R15, RZ, RZ, R0 ;  /* 0x000000ffff0f7224 */ /* 0x000fce00078e0000 */
[----:B----4-:R-:W-:Y:S01]  /*217c0*/  HMMA.16816.F32 R12, R16, R26, R12 ;  /* 0x0000001a100c723c */ /* 0x010fe2000000180c */
[----:B------:R-:W-:Y:S02]  /*217d0*/  MOV R8, R26 ;  /* 0x0000001a00087202 */ /* 0x000fe40000000f00 */
[----:B------:R-:W-:-:S15]  /*217e0*/  MOV R3, R27 ;  /* 0x0000001b00037202 */ /* 0x000fde0000000f00 */
[----:B------:R-:W-:Y:S01]  /*217f0*/  NOP ;  /* 0x0000000000007918 */ /* 0x000fe20000000000 */
[----:B------:R-:W-:Y:S04]  /*21800*/  STL.64 [R1+0x130], R12 ;  /* 0x0001300c01007387 */ /* 0x000fe80000100a00 */
[----:B------:R0:W-:Y:S04]  /*21810*/  STL.64 [R1+0x138], R14 ;  /* 0x0001380e01007387 */ /* 0x0001e80000100a00 */
[----:B0-----:R-:W3:Y:S04]  /*21820*/  LDL.LU.64 R14, [R1+0x1a28] ;  /* 0x001a2800010e7983 */ /* 0x001ee80000300a00 */
[----:B------:R-:W3:Y:S04]  /*21830*/  LDL.LU.64 R12, [R1+0x1a20] ;  /* 0x001a2000010c7983 */ /* 0x000ee80000300a00 */
[----:B------:R-:W3:Y:S04]  /*21840*/  LDL.LU.64 R26, [R1+0x1a18] ;  /* 0x001a1800011a7983 */ /* 0x000ee80000300a00 */
[----:B------:R-:W-:Y:S04]  /*21850*/  STL [R1+0x1994], R3 ;  /* 0x0019940301007387 */ /* 0x000fe80000100800 */
[----:B------:R-:W-:Y:S01]  /*21860*/  STL [R1+0x1990], R8 ;  /* 0x0019900801007387 */ /* 0x000fe20000100800 */
[----:B---3--:R-:W-:Y:S03]  /*21870*/  HMMA.16816.F32 R24, R16, R26, R12 ;  /* 0x0000001a1018723c */ /* 0x008fe6000000180c */
[----:B------:R-:W3:Y:S04]  /*21880*/  LDL.LU.64 R14, [R1+0x1a10] ;  /* 0x001a1000010e7983 */ /* 0x000ee80000300a00 */
[----:B------:R-:W3:-:S12]  /*21890*/  LDL.LU.64 R12, [R1+0x1a08] ;  /* 0x001a0800010c7983 */ /* 0x000ed80000300a00 */
[----:B------:R-:W-:Y:S04]  /*218a0*/  STL.64 [R1+0x120], R24 ;  /* 0x0001201801007387 */ /* 0x000fe80000100a00 */
[----:B------:R0:W-:Y:S04]  /*218b0*/  STL.64 [R1+0x128], R26 ;  /* 0x0001281a01007387 */ /* 0x0001e80000100a00 */
[----:B0-----:R-:W3:Y:S02]  /*218c0*/  LDL.LU.64 R26, [R1+0x1a00] ;  /* 0x001a0000011a7983 */ /* 0x001ee40000300a00 */
[----:B---3--:R-:W-:Y:S02]  /*218d0*/  HMMA.16816.F32 R24, R16, R26, R12 ;  /* 0x0000001a1018723c */ /* 0x008fe4000000180c */
[----:B------:R-:W3:Y:S04]  /*218e0*/  LDL.LU.64 R14, [R1+0x19f8] ;  /* 0x0019f800010e7983 */ /* 0x000ee80000300a00 */
[----:B------:R-:W3:-:S13]  /*218f0*/  LDL.LU.64 R12, [R1+0x19f0] ;  /* 0x0019f000010c7983 */ /* 0x000eda0000300a00 */
[----:B------:R-:W-:Y:S04]  /*21900*/  STL.64 [R1+0x110], R24 ;  /* 0x0001101801007387 */ /* 0x000fe80000100a00 */
[----:B------:R0:W-:Y:S04]  /*21910*/  STL.64 [R1+0x118], R26 ;  /* 0x0001181a01007387 */ /* 0x0001e80000100a00 */
[----:B0-----:R-:W3:Y:S02]  /*21920*/  LDL.LU.64 R26, [R1+0x19e8] ;  /* 0x0019e800011a7983 */ /* 0x001ee40000300a00 */
[----:B---3--:R-:W-:Y:S01]  /*21930*/  HMMA.16816.F32 R12, R16, R26, R12 ;  /* 0x0000001a100c723c */ /* 0x008fe2000000180c */
[----:B------:R-:W-:-:S15]  /*21940*/  IMAD.MOV.U32 R9, RZ, RZ, R27 ;  /* 0x000000ffff097224 */ /* 0x000fde00078e001b */
[----:B------:R-:W-:-:S03]  /*21950*/  NOP ;  /* 0x0000000000007918 */ /* 0x000fc60000000000 */
[----:B------:R-:W-:Y:S04]  /*21960*/  STL.64 [R1+0x100], R12 ;  /* 0x0001000c01007387 */ /* 0x000fe80000100a00 */
[----:B------:R0:W-:Y:S04]  /*21970*/  STL.64 [R1+0x108], R14 ;  /* 0x0001080e01007387 */ /* 0x0001e80000100a00 */
[----:B0-----:R-:W3:Y:S04]  /*21980*/  LDL.LU.64 R14, [R1+0x19e0] ;  /* 0x0019e000010e7983 */ /* 0x001ee80000300a00 */
[----:B------:R-:W3:Y:S04]  /*21990*/  LDL.LU.64 R26, [R1+0x19d8] ;  /* 0x0019d800011a7983 */ /* 0x000ee80000300a00 */
[----:B------:R-:W3:Y:S02]  /*219a0*/  LDL.LU.64 R24, [R1+0x19d0] ;  /* 0x0019d00001187983 */ /* 0x000ee40000300a00 */
[----:B---3--:R-:W-:Y:S02]  /*219b0*/  HMMA.16816.F32 R12, R16, R14, R24 ;  /* 0x0000000e100c723c */ /* 0x008fe40000001818 */
[----:B------:R-:W2:Y:S04]  /*219c0*/  LDL.LU.64 R26, [R1+0x19c8] ;  /* 0x0019c800011a7983 */ /* 0x000ea80000300a00 */
[----:B------:R-:W2:-:S13]  /*219d0*/  LDL.LU.64 R24, [R1+0x19c0] ;  /* 0x0019c00001187983 */ /* 0x000e9a0000300a00 */
[----:B------:R-:W-:Y:S04]  /*219e0*/  STL.64 [R1+0x180], R12 ;  /* 0x0001800c01007387 */ /* 0x000fe80000100a00 */
[----:B------:R0:W-:Y:S04]  /*219f0*/  STL.64 [R1+0x188], R14 ;  /* 0x0001880e01007387 */ /* 0x0001e80000100a00 */
[----:B0-----:R-:W3:Y:S04]  /*21a00*/  LDL.LU.64 R14, [R1+0x19b8] ;  /* 0x0019b800010e7983 */ /* 0x001ee80000300a00 */
[----:B------:R-:W3:Y:S01]  /*21a10*/  LDL.LU.64 R12, [R1+0x19b0] ;  /* 0x0019b000010c7983 */ /* 0x000ee20000300a00 */
[----:B-----5:R-:W-:-:S02]  /*21a20*/  MOV R3, R6 ;  /* 0x0000000600037202 */ /* 0x020fc40000000f00 */
[----:B------:R-:W-:Y:S01]  /*21a30*/  MOV R8, R7 ;  /* 0x0000000700087202 */ /* 0x000fe20000000f00 */
[----:B---3--:R-:W-:Y:S01]  /*21a40*/  HMMA.16816.F32 R12, R16, R6, R12 ;  /* 0x00000006100c723c */ /* 0x008fe2000000180c */
[----:B------:R-:W3:Y:S04]  /*21a50*/  LDL.LU.64 R6, [R1+0x19a8] ;  /* 0x0019a80001067983 */ /* 0x000ee80000300a00 */
[----:B------:R-:W3:-:S14]  /*21a60*/  LDL.LU.64 R4, [R1+0x19a0] ;  /* 0x0019a00001047983 */ /* 0x000edc0000300a00 */
[----:B------:R0:W-:Y:S04]  /*21a70*/  STL.64 [R1+0x170], R12 ;  /* 0x0001700c01007387 */ /* 0x0001e80000100a00 */
[----:B0-----:R-:W3:Y:S01]  /*21a80*/  LDL.LU R12, [R1+0x80] ;  /* 0x00008000010c7983 */ /* 0x001ee20000300800 */
[----:B------:R-:W-:-:S03]  /*21a90*/  MOV R13, R29 ;  /* 0x0000001d000d7202 */ /* 0x000fc60000000f00 */
[----:B------:R-:W4:Y:S01]  /*21aa0*/  LDL.LU R29, [R1+0x199c] ;  /* 0x00199c00011d7983 */ /* 0x000f220000300800 */
[----:B------:R-:W-:Y:S01]  /*21ab0*/  IMAD.MOV.U32 R2, RZ, RZ, R14 ;  /* 0x000000ffff027224 */ /* 0x000fe200078e000e */
[----:B------:R-:W-:Y:S02]  /*21ac0*/  MOV R0, R15 ;  /* 0x0000000f00007202 */ /* 0x000fe40000000f00 */
[----:B------:R-:W3:Y:S01]  /*21ad0*/  LDL.LU R14, [R1+0x88] ;  /* 0x00008800010e7983 */ /* 0x000ee20000300800 */
[----:B------:R-:W-:-:S03]  /*21ae0*/  IMAD.MOV.U32 R15, RZ, RZ, R28 ;  /* 0x000000ffff0f7224 */ /* 0x000fc600078e001c */
[----:B------:R-:W5:Y:S01]  /*21af0*/  LDL.LU R28, [R1+0x1998] ;  /* 0x00199800011c7983 */ /* 0x000f620000300800 */
[----:B--2---:R-:W-:Y:S03]  /*21b00*/  HMMA.16816.F32 R16, R16, R22, R24 ;  /* 0x000000161010723c */ /* 0x004fe60000001818 */
[----:B------:R-:W-:Y:S04]  /*21b10*/  STL [R1+0x1934], R0 ;  /* 0x0019340001007387 */ /* 0x000fe80000100800 */
[----:B------:R-:W-:Y:S04]  /*21b20*/  STL [R1+0x1930], R2 ;  /* 0x0019300201007387 */ /* 0x000fe80000100800 */
[----:B------:R-:W2:Y:S01]  /*21b30*/  LDL.LU R27, [R1+0x2b8] ;  /* 0x0002b800011b7983 */ /* 0x000ea20000300800 */
[----:B------:R-:W-:-:S07]  /*21b40*/  MOV R26, R23 ;  /* 0x00000017001a7202 */ /* 0x000fce0000000f00 */
[----:B------:R-:W-:Y:S04]  /*21b50*/  STL.64 [R1+0xf0], R16 ;  /* 0x0000f01001007387 */ /* 0x000fe80000100a00 */
[----:B------:R-:W-:Y:S04]  /*21b60*/  STL.64 [R1+0xf8], R18 ;  /* 0x0000f81201007387 */ /* 0x000fe80000100a00 */
[----:B----4-:R-:W0:Y:S04]  /*21b70*/  LDSM.16.M88.4 R20, [R29+UR6+0x28080] ;  /* 0x028080061d14783b */ /* 0x010e280008000200 */
[----:B-----5:R-:W1:Y:S04]  /*21b80*/  LDSM.16.M88.4 R16, [R28+UR6+0x4080] ;  /* 0x004080061c10783b */ /* 0x020e680008000200 */
[----:B0-----:R-:W-:Y:S04]  /*21b90*/  STL.64 [R1+0x1940], R22 ;  /* 0x0019401601007387 */ /* 0x001fe80000100a00 */
[----:B------:R-:W-:Y:S04]  /*21ba0*/  STL.64 [R1+0x1938], R20 ;  /* 0x0019381401007387 */ /* 0x000fe80000100a00 */
[----:B------:R-:W0:Y:S01]  /*21bb0*/  LDSM.16.M88.4 R20, [R28+UR6+0x80] ;  /* 0x000080061c14783b */ /* 0x000e220008000200 */
[----:B-1----:R-:W-:Y:S01]  /*21bc0*/  IMAD.MOV.U32 R24, RZ, RZ, R17 ;  /* 0x000000ffff187224 */ /* 0x002fe200078e0011 */
[----:B------:R-:W-:-:S02]  /*21bd0*/  MOV R25, R16 ;  /* 0x0000001000197202 */ /* 0x000fc40000000f00 */
[----:B0-----:R-:W-:Y:S04]  /*21be0*/  STL.64 [R1+0x60], R20 ;  /* 0x0000601401007387 */ /* 0x001fe80000100a00 */
[----:B------:R0:W-:Y:S04]  /*21bf0*/  STL.64 [R1+0x68], R22 ;  /* 0x0000681601007387 */ /* 0x0001e80000100a00 */
[----:B------:R-:W-:Y:S04]  /*21c00*/  STL.64 [R1+0xd0], R16 ;  /* 0x0000d01001007387 */ /* 0x000fe80000100a00 */
[----:B------:R-:W-:Y:S04]  /*21c10*/  STL.64 [R1+0xd8], R18 ;  /* 0x0000d81201007387 */ /* 0x000fe80000100a00 */
[----:B------:R-:W1:Y:S04]  /*21c20*/  LDSM.16.M88.4 R16, [R28+UR6+0x8080] ;  /* 0x008080061c10783b */ /* 0x000e680008000200 */
[----:B--2---:R-:W-:Y:S04]  /*21c30*/  STL.64 [R1+0x1980], R26 ;  /* 0x0019801a01007387 */ /* 0x004fe80000100a00 */
[----:B------:R-:W-:Y:S01]  /*21c40*/  STL.64 [R1+0x1978], R24 ;  /* 0x0019781801007387 */ /* 0x000fe20000100a00 */
[----:B0-----:R-:W-:-:S02]  /*21c50*/  MOV R22, R3 ;  /* 0x0000000300167202 */ /* 0x001fc40000000f00 */
[----:B------:R-:W-:Y:S01]  /*21c60*/  MOV R23, R8 ;  /* 0x0000000800177202 */ /* 0x000fe20000000f00 */
[----:B------:R-:W2:Y:S04]  /*21c70*/  LDL.LU R3, [R1+0x1994] ;  /* 0x0019940001037983 */ /* 0x000ea80000300800 */
[----:B-1----:R-:W-:Y:S04]  /*21c80*/  STL.64 [R1+0x1f0], R16 ;  /* 0x0001f01001007387 */ /* 0x002fe80000100a00 */
[----:B------:R-:W-:Y:S04]  /*21c90*/  STL.64 [R1+0x1f8], R18 ;  /* 0x0001f81201007387 */ /* 0x000fe80000100a00 */
[----:B------:R-:W4:Y:S04]  /*21ca0*/  LDL.LU R8, [R1+0x1990] ;  /* 0x0019900001087983 */ /* 0x000f280000300800 */
[----:B------:R-:W-:Y:S04]  /*21cb0*/  STL.64 [R1+0x1948], R22 ;  /* 0x0019481601007387 */ /* 0x000fe80000100a00 */
[----:B------:R-:W0:Y:S04]  /*21cc0*/  LDSM.16.M88.4 R20, [R28+UR6+0xc080] ;  /* 0x00c080061c14783b */ /* 0x000e280008000200 */
[----:B------:R-:W1:Y:S04]  /*21cd0*/  LDSM.16.M88.4 R16, [R28+UR6+0x10080] ;  /* 0x010080061c10783b */ /* 0x000e680008000200 */
[----:B0-----:R-:W-:Y:S04]  /*21ce0*/  STL.64 [R1+0x220], R20 ;  /* 0x0002201401007387 */ /* 0x001fe80000100a00 */
[----:B------:R0:W-:Y:S04]  /*21cf0*/  STL.64 [R1+0x228], R22 ;  /* 0x0002281601007387 */ /* 0x0001e80000100a00 */
[----:B0-----:R-:W5:Y:S01]  /*21d00*/  LDL.LU R22, [R1+0x238] ;  /* 0x0002380001167983 */ /* 0x001f620000300800 */
[----:B---3--:R-:W-:Y:S03]  /*21d10*/  HMMA.16816.F32 R12, R4, R10, R12 ;  /* 0x0000000a040c723c */ /* 0x008fe6000000180c */
[----:B-1----:R-:W-:Y:S04]  /*21d20*/  STL.64 [R1+0x250], R16 ;  /* 0x0002501001007387 */ /* 0x002fe80000100a00 */
[----:B------:R-:W-:-:S12]  /*21d30*/  STL.64 [R1+0x258], R18 ;  /* 0x0002581201007387 */ /* 0x000fd80000100a00 */
[----:B------:R-:W-:Y:S04]  /*21d40*/  STL.64 [R1+0xe0], R12 ;  /* 0x0000e00c01007387 */ /* 0x000fe80000100a00 */
[----:B------:R-:W-:Y:S04]  /*21d50*/  STL.64 [R1+0xe8], R14 ;  /* 0x0000e80e01007387 */ /* 0x000fe80000100a00 */
[----:B------:R-:W0:Y:S01]  /*21d60*/  LDSM.16.M88.4 R12, [R28+UR6+0x14080] ;  /* 0x014080061c0c783b */ /* 0x000e220008000200 */
[----:B------:R-:W-:Y:S01]  /*21d70*/  IMAD.MOV.U32 R23, RZ, RZ, R9 ;  /* 0x000000ffff177224 */ /* 0x000fe200078e0009 */
[----:B0-----:R-:W-:-:S02]  /*21d80*/  MOV R0, R12 ;  /* 0x0000000c00007202 */ /* 0x001fc40000000f00 */
[----:B------:R-:W-:Y:S02]  /*21d90*/  MOV R2, R13 ;  /* 0x0000000d00027202 */ /* 0x000fe40000000f00 */
[----:B--2---:R-:W-:Y:S01]  /*21da0*/  MOV R19, R3 ;  /* 0x0000000300137202 */ /* 0x004fe20000000f00 */
[----:B-----5:R-:W-:Y:S04]  /*21db0*/  STL.64 [R1+0x1960], R22 ;  /* 0x0019601601007387 */ /* 0x020fe80000100a00 */
[----:B------:R-:W-:Y:S04]  /*21dc0*/  STL.64 [R1+0x210], R12 ;  /* 0x0002100c01007387 */ /* 0x000fe80000100a00 */
[----:B------:R-:W-:Y:S04]  /*21dd0*/  STL.64 [R1+0x218], R14 ;  /* 0x0002180e01007387 */ /* 0x000fe80000100a00 */
[----:B------:R-:W0:Y:S04]  /*21de0*/  LDSM.16.M88.4 R12, [R28+UR6+0x1c080] ;  /* 0x01c080061c0c783b */ /* 0x000e280008000200 */
[----:B0-----:R-:W-:Y:S04]  /*21df0*/  STL.64 [R1+0x280], R12 ;  /* 0x0002800c01007387 */ /* 0x001fe80000100a00 */
[----:B------:R0:W-:Y:S01]  /*21e00*/  STL.64 [R1+0x288], R14 ;  /* 0x0002880e01007387 */ /* 0x0001e20000100a00 */
[----:B------:R-:W-:-:S03]  /*21e10*/  MOV R3, R15 ;  /* 0x0000000f00037202 */ /* 0x000fc60000000f00 */
[----:B0-----:R-:W2:Y:S04]  /*21e20*/  LDL.LU R14, [R1+0x1e8] ;  /* 0x0001e800010e7983 */ /* 0x001ea80000300800 */
[----:B------:R-:W2:Y:S01]  /*21e30*/  LDL.LU R15, [R1+0x1ec] ;  /* 0x0001ec00010f7983 */ /* 0x000ea20000300800 */
[----:B----4-:R-:W-:-:S03]  /*21e40*/  IMAD.MOV.U32 R18, RZ, RZ, R8 ;  /* 0x000000ffff127224 */ /* 0x010fc600078e0008 */
[----:B------:R-:W0:Y:S04]  /*21e50*/  LDSM.16.M88.4 R8, [R28+UR6+0x18080] ;  /* 0x018080061c08783b */ /* 0x000e280008000200 */
[----:B--2---:R1:W-:Y:S04]  /*21e60*/  STL.64 [R1+0x1988], R14 ;  /* 0x0019880e01007387 */ /* 0x0043e80000100a00 */
[----:B------:R-:W2:Y:S04]  /*21e70*/  LDL.LU R12, [R1+0x70] ;  /* 0x00007000010c7983 */ /* 0x000ea80000300800 */
[----:B------:R-:W2:Y:S04]  /*21e80*/  LDL.LU R13, [R1+0x74] ;  /* 0x00007400010d7983 */ /* 0x000ea80000300800 */
[----:B-1----:R-:W2:Y:S04]  /*21e90*/  LDL.LU R14, [R1+0x78] ;  /* 0x00007800010e7983 */ /* 0x002ea80000300800 */
[----:B------:R-:W2:Y:S04]  /*21ea0*/  LDL.LU R15, [R1+0x7c] ;  /* 0x00007c00010f7983 */ /* 0x000ea80000300800 */
[----:B------:R-:W3:Y:S04]  /*21eb0*/  LDL.LU R24, [R1+0x160] ;  /* 0x0001600001187983 */ /* 0x000ee80000300800 */
[----:B------:R-:W3:Y:S04]  /*21ec0*/  LDL.LU R25, [R1+0x164] ;  /* 0x0001640001197983 */ /* 0x000ee80000300800 */
[----:B------:R-:W3:Y:S04]  /*21ed0*/  LDL.LU R26, [R1+0x168] ;  /* 0x00016800011a7983 */ /* 0x000ee80000300800 */
[----:B------:R-:W3:Y:S04]  /*21ee0*/  LDL.LU R27, [R1+0x16c] ;  /* 0x00016c00011b7983 */ /* 0x000ee80000300800 */
[----:B------:R-:W4:Y:S04]  /*21ef0*/  LDL.LU R22, [R1+0x208] ;  /* 0x0002080001167983 */ /* 0x000f280000300800 */
[----:B------:R-:W4:Y:S04]  /*21f00*/  LDL.LU R23, [R1+0x20c] ;  /* 0x00020c0001177983 */ /* 0x000f280000300800 */
[----:B------:R-:W-:Y:S04]  /*21f10*/  STL [R1+0x18a8], R3 ;  /* 0x0018a80301007387 */ /* 0x000fe80000100800 */
[----:B0-----:R-:W-:Y:S04]  /*21f20*/  STL.64 [R1+0x240], R8 ;  /* 0x0002400801007387 */ /* 0x001fe80000100a00 */
[----:B------:R-:W-:Y:S04]  /*21f30*/  STL.64 [R1+0x248], R10 ;  /* 0x0002480a01007387 */ /* 0x000fe80000100a00 */
[----:B------:R0:W-:Y:S04]  /*21f40*/  STL.64 [R1+0x18e0], R8 ;  /* 0x0018e00801007387 */ /* 0x0001e80000100a00 */
[----:B0-----:R-:W5:Y:S04]  /*21f50*/  LDL.LU R8, [R1+0x190] ;  /* 0x0001900001087983 */ /* 0x001f680000300800 */
[----:B------:R-:W5:Y:S04]  /*21f60*/  LDL.LU R9, [R1+0x194] ;  /* 0x0001940001097983 */ /* 0x000f680000300800 */
[----:B------:R-:W2:Y:S04]  /*21f70*/  LDL.LU R10, [R1+0x198] ;  /* 0x00019800010a7983 */ /* 0x000ea80000300800 */
[----:B------:R-:W2:Y:S04]  /*21f80*/  LDL.LU R11, [R1+0x19c] ;  /* 0x00019c00010b7983 */ /* 0x000ea80000300800 */
[----:B--2---:R-:W-:Y:S04]  /*21f90*/  STL.64 [R1+0x1958], R10 ;  /* 0x0019580a01007387 */ /* 0x004fe80000100a00 */
[----:B-----5:R0:W-:Y:S04]  /*21fa0*/  STL.64 [R1+0x1950], R8 ;  /* 0x0019500801007387 */ /* 0x0201e80000100a00 */
[----:B0-----:R-:W2:Y:S04]  /*21fb0*/  LDL.LU R8, [R1+0x1b0] ;  /* 0x0001b00001087983 */ /* 0x001ea80000300800 */
[----:B------:R-:W2:Y:S04]  /*21fc0*/  LDL.LU R9, [R1+0x1b4] ;  /* 0x0001b40001097983 */ /* 0x000ea80000300800 */
[----:B------:R-:W5:Y:S04]  /*21fd0*/  LDL.LU R10, [R1+0x1b8] ;  /* 0x0001b800010a7983 */ /* 0x000f680000300800 */
[----:B------:R-:W5:Y:S01]  /*21fe0*/  LDL.LU R11, [R1+0x1bc] ;  /* 0x0001bc00010b7983 */ /* 0x000f620000300800 */
[C---:B------:R-:W-:Y:S03]  /*21ff0*/  HMMA.16816.F32 R16, R4.reuse, R18, R12 ;  /* 0x000000120410723c */ /* 0x040fe6000000180c */
[----:B-----5:R-:W-:Y:S04]  /*22000*/  STL.64 [R1+0x1970], R10 ;  /* 0x0019700a01007387 */ /* 0x020fe80000100a00 */
[----:B--2---:R0:W-:Y:S04]  /*22010*/  STL.64 [R1+0x1968], R8 ;  /* 0x0019680801007387 */ /* 0x0041e80000100a00 */
[----:B0-----:R-:W4:Y:S04]  /*22020*/  LDL.LU R8, [R1+0x1c0] ;  /* 0x0001c00001087983 */ /* 0x001f280000300800 */
[----:B------:R-:W4:Y:S04]  /*22030*/  LDL.LU R9, [R1+0x1c4] ;  /* 0x0001c40001097983 */ /* 0x000f280000300800 */
[----:B------:R-:W4:Y:S04]  /*22040*/  LDL.LU R10, [R1+0x1c8] ;  /* 0x0001c800010a7983 */ /* 0x000f280000300800 */
[----:B------:R-:W4:Y:S04]  /*22050*/  LDL.LU R11, [R1+0x1cc] ;  /* 0x0001cc00010b7983 */ /* 0x000f280000300800 */
[----:B------:R-:W3:Y:S04]  /*22060*/  LDL.LU.64 R14, [R1+0x1988] ;  /* 0x00198800010e7983 */ /* 0x000ee80000300a00 */
[----:B------:R-:W-:Y:S04]  /*22070*/  STL.64 [R1+0xc0], R16 ;  /* 0x0000c01001007387 */ /* 0x000fe80000100a00 */
[----:B------:R-:W-:Y:S04]  /*22080*/  STL.64 [R1+0xc8], R18 ;  /* 0x0000c81201007387 */ /* 0x000fe80000100a00 */
[----:B------:R-:W0:Y:S04]  /*22090*/  LDSM.16.M88.4 R16, [R29+UR6+0x29080] ;  /* 0x029080061d10783b */ /* 0x000e280008000200 */
[----:B0-----:R-:W-:Y:S04]  /*220a0*/  STL [R1+0x18b8], R16 ;  /* 0x0018b81001007387 */ /* 0x001fe80000100800 */
[----:B------:R-:W-:Y:S04]  /*220b0*/  STL [R1+0x18b4], R17 ;  /* 0x0018b41101007387 */ /* 0x000fe80000100800 */
[----:B------:R0:W-:Y:S04]  /*220c0*/  STL [R1+0x18b0], R18 ;  /* 0x0018b01201007387 */ /* 0x0001e80000100800 */
[----:B------:R1:W-:Y:S04]  /*220d0*/  STL [R1+0x18ac], R19 ;  /* 0x0018ac1301007387 */ /* 0x0003e80000100800 */
[----:B0-----:R-:W2:Y:S04]  /*220e0*/  LDL.LU R18, [R1+0x278] ;  /* 0x0002780001127983 */ /* 0x001ea80000300800 */
[----:B-1----:R-:W2:Y:S01]  /*220f0*/  LDL.LU R19, [R1+0x27c] ;  /* 0x00027c0001137983 */ /* 0x002ea20000300800 */
[----:B---3--:R-:W-:Y:S03]  /*22100*/  HMMA.16816.F32 R12, R4, R14, R24 ;  /* 0x0000000e040c723c */ /* 0x008fe60000001818 */
[----:B------:R-:W3:Y:S04]  /*22110*/  LDL.LU.64 R26, [R1+0x1980] ;  /* 0x00198000011a7983 */ /* 0x000ee80000300a00 */
[----:B------:R-:W5:-:S12]  /*22120*/  LDL.LU.64 R24, [R1+0x1978] ;  /* 0x0019780001187983 */ /* 0x000f580000300a00 */
[----:B------:R-:W-:Y:S04]  /*22130*/  STL.64 [R1+0xb0], R12 ;  /* 0x0000b00c01007387 */ /* 0x000fe80000100a00 */
[----:B------:R-:W-:Y:S01]  /*22140*/  STL.64 [R1+0xb8], R14 ;  /* 0x0000b80e01007387 */ /* 0x000fe20000100a00 */
[C---:B----4-:R-:W-:Y:S03]  /*22150*/  HMMA.16816.F32 R20, R4.reuse, R22, R8 ;  /* 0x000000160414723c */ /* 0x050fe60000001808 */
[----:B---3--:R-:W0:Y:S04]  /*22160*/  LDSM.16.M88.4 R12, [R27+UR6+0x28080] ;  /* 0x028080061b0c783b */ /* 0x008e280008000200 */
[----:B------:R-:W-:Y:S04]  /*22170*/  STL [R1+0x18d8], R27 ;  /* 0x0018d81b01007387 */ /* 0x000fe80000100800 */
[----:B0-----:R-:W-:Y:S04]  /*22180*/  STL.64 [R1+0x1800], R14 ;  /* 0x0018000e01007387 */ /* 0x001fe80000100a00 */
[----:B------:R0:W-:Y:S04]  /*22190*/  STL.64 [R1+0x17f8], R12 ;  /* 0x0017f80c01007387 */ /* 0x0001e80000100a00 */
[----:B0-----:R-:W2:Y:S04]  /*221a0*/  LDL.LU R12, [R1+0x1a0] ;  /* 0x0001a000010c7983 */ /* 0x001ea80000300800 */
[----:B------:R-:W2:Y:S04]  /*221b0*/  LDL.LU R13, [R1+0x1a4] ;  /* 0x0001a400010d7983 */ /* 0x000ea80000300800 */
[----:B------:R-:W2:Y:S04]  /*221c0*/  LDL.LU R14, [R1+0x1a8] ;  /* 0x0001a800010e7983 */ /* 0x000ea80000300800 */
[----:B------:R-:W2:Y:S04]  /*221d0*/  LDL.LU R15, [R1+0x1ac] ;  /* 0x0001ac00010f7983 */ /* 0x000ea80000300800 */
[----:B------:R-:W3:Y:S04]  /*221e0*/  LDL.LU.64 R10, [R1+0x1970] ;  /* 0x00197000010a7983 */ /* 0x000ee80000300a00 */
[----:B------:R-:W3:Y:S04]  /*221f0*/  LDL.LU.64 R8, [R1+0x1968] ;  /* 0x0019680001087983 */ /* 0x000ee80000300a00 */
        /* <DEDUP_REMOVED lines=8> */
[----:B0-----:R-:W3:Y:S01]  /*22280*/  LDL.LU.64 R22, [R1+0x1948] ;  /* 0x0019480001167983 */ /* 0x001ee20000300a00 */
[----:B--2---:R-:W-:-:S15]  /*22290*/  HMMA.16816.F32 R12, R4, R18, R12 ;  /* 0x00000012040c723c */ /* 0x004fde000000180c */
[----:B------:R-:W-:-:S04]  /*222a0*/  NOP ;  /* 0x0000000000007918 */ /* 0x000fc80000000000 */
[----:B------:R-:W-:Y:S01]  /*222b0*/  MOV R3, R15 ;  /* 0x0000000f00037202 */ /* 0x000fe20000000f00 */
[----:B------:R-:W-:Y:S04]  /*222c0*/  STL [R1+0x84], R13 ;  /* 0x0000840d01007387 */ /* 0x000fe80000100800 */
[----:B------:R-:W-:Y:S04]  /*222d0*/  STL [R1+0x88], R14 ;  /* 0x0000880e01007387 */ /* 0x000fe80000100800 */
[----:B------:R-:W-:Y:S01]  /*222e0*/  STL [R1+0x18d0], R3 ;  /* 0x0018d00301007387 */ /* 0x000fe20000100800 */
[----:B---3--:R-:W-:-:S15]  /*222f0*/  HMMA.16816.F32 R8, R4, R22, R8 ;  /* 0x000000160408723c */ /* 0x008fde0000001808 */
[----:B------:R-:W-:-:S04]  /*22300*/  NOP ;  /* 0x0000000000007918 */ /* 0x000fc80000000000 */
[----:B------:R0:W-:Y:S01]  /*22310*/  STL [R1+0x70], R8 ;  /* 0x0000700801007387 */ /* 0x0001e20000100800 */
[----:B------:R-:W-:Y:S01]  /*22320*/  MOV R16, R9 ;  /* 0x0000000900107202 */ /* 0x000fe20000000f00 */
[----:B------:R-:W-:Y:S01]  /*22330*/  IMAD.MOV.U32 R17, RZ, RZ, R10 ;  /* 0x000000ffff117224 */ /* 0x000fe200078e000a */
[----:B------:R-:W-:Y:S01]  /*22340*/  MOV R18, R11 ;  /* 0x0000000b00127202 */ /* 0x000fe20000000f00 */
[----:B0-----:R-:W2:Y:S04]  /*22350*/  LDL.LU R8, [R1+0x100] ;  /* 0x0001000001087983 */ /* 0x001ea80000300800 */
[----:B------:R-:W2:Y:S04]  /*22360*/  LDL.LU R9, [R1+0x104] ;  /* 0x0001040001097983 */ /* 0x000ea80000300800 */
[----:B------:R-:W3:Y:S04]  /*22370*/  LDL.LU R10, [R1+0x108] ;  /* 0x00010800010a7983 */ /* 0x000ee80000300800 */
[----:B------:R-:W3:Y:S04]  /*22380*/  LDL.LU R11, [R1+0x10c] ;  /* 0x00010c00010b7983 */ /* 0x000ee80000300800 */
[----:B------:R-:W4:Y:S04]  /*22390*/  LDL.LU R14, [R1+0x268] ;  /* 0x00026800010e7983 */ /* 0x000f280000300800 */
[----:B------:R-:W4:Y:S04]  /*223a0*/  LDL.LU R20, [R1+0x150] ;  /* 0x0001500001147983 */ /* 0x000f280000300800 */
[----:B------:R-:W4:Y:S04]  /*223b0*/  LDL.LU R21, [R1+0x154] ;  /* 0x0001540001157983 */ /* 0x000f280000300800 */
[----:B------:R-:W4:Y:S04]  /*223c0*/  LDL.LU R22, [R1+0x158] ;  /* 0x0001580001167983 */ /* 0x000f280000300800 */
[----:B------:R-:W4:Y:S04]  /*223d0*/  LDL.LU R23, [R1+0x15c] ;  /* 0x00015c0001177983 */ /* 0x000f280000300800 */
[----:B---3--:R-:W-:Y:S04]  /*223e0*/  STL.64 [R1+0x18f0], R10 ;  /* 0x0018f00a01007387 */ /* 0x008fe80000100a00 */
[----:B--2---:R0:W-:Y:S04]  /*223f0*/  STL.64 [R1+0x18e8], R8 ;  /* 0x0018e80801007387 */ /* 0x0041e80000100a00 */
[----:B0-----:R-:W2:Y:S04]  /*22400*/  LDL.LU R8, [R1+0x110] ;  /* 0x0001100001087983 */ /* 0x001ea80000300800 */
[----:B------:R-:W2:Y:S04]  /*22410*/  LDL.LU R9, [R1+0x114] ;  /* 0x0001140001097983 */ /* 0x000ea80000300800 */
[----:B------:R-:W3:Y:S04]  /*22420*/  LDL.LU R10, [R1+0x118] ;  /* 0x00011800010a7983 */ /* 0x000ee80000300800 */
[----:B------:R-:W3:Y:S04]  /*22430*/  LDL.LU R11, [R1+0x11c] ;  /* 0x00011c00010b7983 */ /* 0x000ee80000300800 */
[----:B---3--:R-:W-:Y:S04]  /*22440*/  STL.64 [R1+0x1908], R10 ;  /* 0x0019080a01007387 */ /* 0x008fe80000100a00 */
[----:B--2---:R0:W-:Y:S04]  /*22450*/  STL.64 [R1+0x1900], R8 ;  /* 0x0019000801007387 */ /* 0x0041e80000100a00 */
[----:B0-----:R-:W2:Y:S04]  /*22460*/  LDL.LU R8, [R1+0x120] ;  /* 0x0001200001087983 */ /* 0x001ea80000300800 */
[----:B------:R-:W2:Y:S04]  /*22470*/  LDL.LU R9, [R1+0x124] ;  /* 0x0001240001097983 */ /* 0x000ea80000300800 */
[----:B------:R-:W3:Y:S04]  /*22480*/  LDL.LU R10, [R1+0x128] ;  /* 0x00012800010a7983 */ /* 0x000ee80000300800 */
[----:B------:R-:W3:Y:S04]  /*22490*/  LDL.LU R11, [R1+0x12c] ;  /* 0x00012c00010b7983 */ /* 0x000ee80000300800 */
[----:B---3--:R-:W-:Y:S04]  /*224a0*/  STL.64 [R1+0x1918], R10 ;  /* 0x0019180a01007387 */ /* 0x008fe80000100a00 */
[----:B--2---:R5:W-:Y:S02]  /*224b0*/  STL.64 [R1+0x1910], R8 ;  /* 0x0019100801007387 */ /* 0x004be40000100a00 */
[----:B-----5:R-:W-:Y:S01]  /*224c0*/  IMAD.MOV.U32 R8, RZ, RZ, R25 ;  /* 0x000000ffff087224 */ /* 0x020fe200078e0019 */
[----:B------:R-:W-:-:S05]  /*224d0*/  MOV R9, R24 ;  /* 0x0000001800097202 */ /* 0x000fca0000000f00 */
[----:B------:R0:W-:Y:S04]  /*224e0*/  STL.64 [R1+0x1928], R8 ;  /* 0x0019280801007387 */ /* 0x0001e80000100a00 */
[----:B0-----:R-:W2:Y:S04]  /*224f0*/  LDL.LU R8, [R1+0x140] ;  /* 0x0001400001087983 */ /* 0x001ea80000300800 */
[----:B------:R-:W2:Y:S04]  /*22500*/  LDL.LU R9, [R1+0x144] ;  /* 0x0001440001097983 */ /* 0x000ea80000300800 */
[----:B------:R-:W2:Y:S04]  /*22510*/  LDL.LU R10, [R1+0x148] ;  /* 0x00014800010a7983 */ /* 0x000ea80000300800 */
[----:B------:R-:W2:Y:S04]  /*22520*/  LDL.LU R11, [R1+0x14c] ;  /* 0x00014c00010b7983 */ /* 0x000ea80000300800 */
[----:B------:R-:W3:Y:S04]  /*22530*/  LDL.LU.64 R24, [R1+0x250] ;  /* 0x0002500001187983 */ /* 0x000ee80000300a00 */
[----:B---3--:R0:W-:Y:S04]  /*22540*/  STL.64 [R1+0x18f8], R24 ;  /* 0x0018f81801007387 */ /* 0x0081e80000100a00 */
[----:B0-----:R-:W3:Y:S01]  /*22550*/  LDL.LU.64 R24, [R1+0x220] ;  /* 0x0002200001187983 */ /* 0x001ee20000300a00 */
[----:B------:R-:W-:Y:S01]  /*22560*/  IMAD.MOV.U32 R19, RZ, RZ, R12 ;  /* 0x000000ffff137224 */ /* 0x000fe200078e000c */
[----:B------:R-:W-:-:S07]  /*22570*/  MOV R15, R26 ;  /* 0x0000001a000f7202 */ /* 0x000fce0000000f00 */
[----:B----4-:R-:W-:Y:S01]  /*22580*/  HMMA.16816.F32 R12, R4, R14, R20 ;  /* 0x0000000e040c723c */ /* 0x010fe20000001814 */
[----:B---3--:R0:W-:Y:S04]  /*22590*/  STL.64 [R1+0x1920], R24 ;  /* 0x0019201801007387 */ /* 0x0081e80000100a00 */
[----:B0-----:R-:W3:Y:S04]  /*225a0*/  LDL.LU R24, [R1+0x130] ;  /* 0x0001300001187983 */ /* 0x001ee80000300800 */
[----:B------:R-:W3:Y:S04]  /*225b0*/  LDL.LU R25, [R1+0x134] ;  /* 0x0001340001197983 */ /* 0x000ee80000300800 */
[----:B------:R-:W3:Y:S04]  /*225c0*/  LDL.LU R26, [R1+0x138] ;  /* 0x00013800011a7983 */ /* 0x000ee80000300800 */
[----:B------:R-:W3:Y:S04]  /*225d0*/  LDL.LU R27, [R1+0x13c] ;  /* 0x00013c00011b7983 */ /* 0x000ee80000300800 */
[----:B------:R-:W-:Y:S04]  /*225e0*/  STL.64 [R1+0x18c8], R18 ;  /* 0x0018c81201007387 */ /* 0x000fe80000100a00 */
[----:B------:R0:W-:Y:S04]  /*225f0*/  STL.64 [R1+0x18c0], R16 ;  /* 0x0018c01001007387 */ /* 0x0001e80000100a00 */
[----:B0-----:R-:W2:Y:S04]  /*22600*/  LDL.64 R16, [R1+0x60] ;  /* 0x0000600001107983 */ /* 0x001ea80000100a00 */
[----:B------:R-:W2:Y:S04]  /*22610*/  LDL.LU.64 R22, [R1+0x1940] ;  /* 0x0019400001167983 */ /* 0x000ea80000300a00 */
[----:B------:R-:W2:Y:S01]  /*22620*/  LDL.LU.64 R20, [R1+0x1938] ;  /* 0x0019380001147983 */ /* 0x000ea20000300a00 */
[----:B------:R-:W-:Y:S01]  /*22630*/  MOV R4, R0 ;  /* 0x0000000000047202 */ /* 0x000fe20000000f00 */
[----:B------:R-:W-:-:S02]  /*22640*/  IMAD.MOV.U32 R5, RZ, RZ, R2 ;  /* 0x000000ffff057224 */ /* 0x000fc400078e0002 */
[----:B------:R-:W4:Y:S04]  /*22650*/  LDL.LU R0, [R1+0x1934] ;  /* 0x0019340001007983 */ /* 0x000f280000300800 */
[----:B------:R-:W5:Y:S04]  /*22660*/  LDL.LU R2, [R1+0x1930] ;  /* 0x0019300001027983 */ /* 0x000f680000300800 */
[----:B------:R-:W-:Y:S04]  /*22670*/  STL [R1+0x1814], R12 ;  /* 0x0018140c01007387 */ /* 0x000fe80000100800 */
[----:B------:R0:W-:Y:S04]  /*22680*/  STL [R1+0x1810], R13 ;  /* 0x0018100d01007387 */ /* 0x0001e80000100800 */
[----:B------:R-:W-:Y:S04]  /*22690*/  STL [R1+0x180c], R14 ;  /* 0x00180c0e01007387 */ /* 0x000fe80000100800 */
[----:B------:R-:W-:Y:S04]  /*226a0*/  STL [R1+0x1808], R15 ;  /* 0x0018080f01007387 */ /* 0x000fe80000100800 */
[----:B0-----:R-:W3:Y:S01]  /*226b0*/  LDL.64 R12, [R1+0x1f0] ;  /* 0x0001f000010c7983 */ /* 0x001ee20000100a00 */
[----:B--2---:R-:W-:-:S15]  /*226c0*/  HMMA.16816.F32 R8, R20, R16, R8 ;  /* 0x000000101408723c */ /* 0x004fde0000001808 */
[----:B------:R-:W-:-:S04]  /*226d0*/  NOP ;  /* 0x0000000000007918 */ /* 0x000fc80000000000 */
[----:B------:R0:W-:Y:S04]  /*226e0*/  STL.64 [R1+0x40], R8 ;  /* 0x0000400801007387 */ /* 0x0001e80000100a00 */
[----:B------:R3:W-:Y:S04]  /*226f0*/  STL.64 [R1+0x48], R10 ;  /* 0x0000480a01007387 */ /* 0x0007e80000100a00 */
[----:B0-----:R-:W3:Y:S01]  /*22700*/  LDL.LU.64 R8, [R1+0x1928] ;  /* 0x0019280001087983 */ /* 0x001ee20000300a00 */
[----:B------:R-:W-:-:S03]  /*22710*/  MOV R3, R17 ;  /* 0x0000001100037202 */ /* 0x000fc60000000f00 */
[----:B------:R-:W2:Y:S04]  /*22720*/  LDL.LU R16, [R1+0x170] ;  /* 0x0001700001107983 */ /* 0x000ea80000300800 */
[----:B------:R-:W2:Y:S04]  /*22730*/  LDL.LU R17, [R1+0x174] ;  /* 0x0001740001117983 */ /* 0x000ea80000300800 */
[----:B------:R-:W-:Y:S01]  /*22740*/  STL [R1+0x18d4], R3 ;  /* 0x0018d40301007387 */ /* 0x000fe20000100800 */
[----:B---3--:R-:W-:Y:S03]  /*22750*/  HMMA.16816.F32 R8, R20, R8, R24 ;  /* 0x000000081408723c */ /* 0x008fe60000001818 */
[----:B------:R-:W3:-:S15]  /*22760*/  LDL.LU.64 R24, [R1+0x1920] ;  /* 0x0019200001187983 */ /* 0x000ede0000300a00 */
[----:B------:R-:W-:Y:S01]  /*22770*/  NOP ;  /* 0x0000000000007918 */ /* 0x000fe20000000000 */
[----:B------:R-:W-:Y:S04]  /*22780*/  STL.64 [R1+0x30], R8 ;  /* 0x0000300801007387 */ /* 0x000fe80000100a00 */
[----:B------:R0:W-:Y:S04]  /*22790*/  STL.64 [R1+0x38], R10 ;  /* 0x0000380a01007387 */ /* 0x0001e80000100a00 */
[----:B0-----:R-:W2:Y:S04]  /*227a0*/  LDL.LU.64 R10, [R1+0x1918] ;  /* 0x00191800010a7983 */ /* 0x001ea80000300a00 */
[----:B------:R-:W2:Y:S01]  /*227b0*/  LDL.LU.64 R8, [R1+0x1910] ;  /* 0x0019100001087983 */ /* 0x000ea20000300a00 */
[----:B------:R-:W-:Y:S01]  /*227c0*/  MOV R3, R13 ;  /* 0x0000000d00037202 */ /* 0x000fe20000000f00 */
[----:B--2---:R-:W-:-:S15]  /*227d0*/  HMMA.16816.F32 R8, R20, R12, R8 ;  /* 0x0000000c1408723c */ /* 0x004fde0000001808 */
[----:B------:R-:W-:-:S04]  /*227e0*/  NOP ;  /* 0x0000000000007918 */ /* 0x000fc80000000000 */
[----:B------:R-:W-:Y:S02]  /*227f0*/  MOV R14, R10 ;  /* 0x0000000a000e7202 */ /* 0x000fe40000000f00 */
[----:B------:R-:W-:Y:S02]  /*22800*/  MOV R15, R11 ;  /* 0x0000000b000f7202 */ /* 0x000fe40000000f00 */
[----:B------:R-:W-:Y:S01]  /*22810*/  MOV R12, R8 ;  /* 0x00000008000c7202 */ /* 0x000fe20000000f00 */
[----:B------:R-:W-:Y:S01]  /*22820*/  IMAD.MOV.U32 R13, RZ, RZ, R9 ;  /* 0x000000ffff0d7224 */ /* 0x000fe200078e0009 */
[----:B------:R-:W2:Y:S04]  /*22830*/  LDL.LU.64 R10, [R1+0x1908] ;  /* 0x00190800010a7983 */ /* 0x000ea80000300a00 */
[----:B------:R-:W2:Y:S04]  /*22840*/  LDL.LU.64 R8, [R1+0x1900] ;  /* 0x0019000001087983 */ /* 0x000ea80000300a00 */
[----:B------:R-:W-:Y:S01]  /*22850*/  STL.64 [R1+0x1820], R14 ;  /* 0x0018200e01007387 */ /* 0x000fe20000100a00 */
[----:B-----5:R-:W-:-:S03]  /*22860*/  MOV R18, R2 ;  /* 0x0000000200127202 */ /* 0x020fc60000000f00 */
[----:B------:R3:W-:Y:S01]  /*22870*/  STL.64 [R1+0x1818], R12 ;  /* 0x0018180c01007387 */ /* 0x0007e20000100a00 */
[----:B----4-:R-:W-:Y:S02]  /*22880*/  IMAD.MOV.U32 R19, RZ, RZ, R0 ;  /* 0x000000ffff137224 */ /* 0x010fe400078e0000 */
[----:B---3--:R-:W-:Y:S01]  /*22890*/  IMAD.MOV.U32 R13, RZ, RZ, R24 ;  /* 0x000000ffff0d7224 */ /* 0x008fe200078e0018 */
[----:B------:R-:W-:Y:S01]  /*228a0*/  MOV R12, R25 ;  /* 0x00000019000c7202 */ /* 0x000fe20000000f00 */
[----:B--2---:R-:W-:Y:S01]  /*228b0*/  HMMA.16816.F32 R8, R20, R24, R8 ;  /* 0x000000181408723c */ /* 0x004fe20000001808 */
[----:B------:R-:W2:-:S15]  /*228c0*/  LDL.LU.64 R24, [R1+0x18f8] ;  /* 0x0018f80001187983 */ /* 0x000e9e0000300a00 */
[----:B------:R-:W-:-:S03]  /*228d0*/  NOP ;  /* 0x0000000000007918 */ /* 0x000fc60000000000 */
[----:B------:R-:W-:Y:S02]  /*228e0*/  MOV R2, R10 ;  /* 0x0000000a00027202 */ /* 0x000fe40000000f00 */
[----:B------:R-:W-:Y:S02]  /*228f0*/  MOV R0, R11 ;  /* 0x0000000b00007202 */ /* 0x000fe40000000f00 */
[----:B------:R-:W-:Y:S01]  /*22900*/  MOV R29, R8 ;  /* 0x00000008001d7202 */ /* 0x000fe20000000f00 */
[----:B------:R-:W-:Y:S01]  /*22910*/  IMAD.MOV.U32 R28, RZ, RZ, R9 ;  /* 0x000000ffff1c7224 */ /* 0x000fe200078e0009 */
[----:B------:R-:W2:Y:S04]  /*22920*/  LDL.LU.64 R10, [R1+0x18f0] ;  /* 0x0018f000010a7983 */ /* 0x000ea80000300a00 */
[----:B------:R-:W2:Y:S02]  /*22930*/  LDL.LU.64 R8, [R1+0x18e8] ;  /* 0x0018e80001087983 */ /* 0x000ea40000300a00 */
[----:B--2---:R-:W-:-:S15]  /*22940*/  HMMA.16816.F32 R8, R20, R24, R8 ;  /* 0x000000181408723c */ /* 0x004fde0000001808 */
[----:B------:R-:W-:-:S04]  /*22950*/  NOP ;  /* 0x0000000000007918 */ /* 0x000fc80000000000 */
[----:B------:R0:W-:Y:S04]  /*22960*/  STL.64 [R1], R8 ;  /* 0x0000000801007387 */ /* 0x0001e80000100a00 */
[----:B------:R1:W-:Y:S04]  /*22970*/  STL.64 [R1+0x8], R10 ;  /* 0x0000080a01007387 */ /* 0x0003e80000100a00 */
[----:B0-----:R-:W2:Y:S04]  /*22980*/  LDL.LU.64 R8, [R1+0x18e0] ;  /* 0x0018e00001087983 */ /* 0x001ea80000300a00 */
[----:B------:R-:W3:Y:S01]  /*22990*/  LDL.LU R27, [R1+0x18d8] ;  /* 0x0018d800011b7983 */ /* 0x000ee20000300800 */
[----:B-1----:R-:W-:Y:S01]  /*229a0*/  IMAD.MOV.U32 R11, RZ, RZ, R24 ;  /* 0x000000ffff0b7224 */ /* 0x002fe200078e0018 */
[----:B------:R-:W-:-:S02]  /*229b0*/  MOV R10, R25 ;  /* 0x00000019000a7202 */ /* 0x000fc40000000f00 */
[----:B---3--:R-:W0:Y:S04]  /*229c0*/  LDSM.16.M88.4 R24, [R27+UR6+0x29080] ;  /* 0x029080061b18783b */ /* 0x008e280008000200 */
[----:B0-----:R-:W-:Y:S04]  /*229d0*/  STL.64 [R1+0x1750], R26 ;  /* 0x0017501a01007387 */ /* 0x001fe80000100a00 */
[----:B------:R0:W-:Y:S04]  /*229e0*/  STL.64 [R1+0x1748], R24 ;  /* 0x0017481801007387 */ /* 0x0001e80000100a00 */
[----:B0-----:R-:W3:Y:S04]  /*229f0*/  LDL.LU R24, [R1+0x180] ;  /* 0x0001800001187983 */ /* 0x001ee80000300800 */
[----:B------:R-:W3:Y:S04]  /*22a00*/  LDL.LU R25, [R1+0x184] ;  /* 0x0001840001197983 */ /* 0x000ee80000300800 */
[----:B------:R-:W3:Y:S04]  /*22a10*/  LDL.LU R26, [R1+0x188] ;  /* 0x00018800011a7983 */ /* 0x000ee80000300800 */
[----:B------:R-:W3:Y:S02]  /*22a20*/  LDL.LU R27, [R1+0x18c] ;  /* 0x00018c00011b7983 */ /* 0x000ee40000300800 */
[----:B---3--:R-:W-:-:S15]  /*22a30*/  HMMA.16816.F32 R4, R20, R4, R24 ;  /* 0x000000041404723c */ /* 0x008fde0000001818 */
[----:B------:R-:W-:-:S04]  /*22a40*/  NOP ;  /* 0x0000000000007918 */ /* 0x000fc80000000000 */
[----:B------:R0:W-:Y:S04]  /*22a50*/  STL.64 [R1+0x1798], R6 ;  /* 0x0017980601007387 */ /* 0x0001e80000100a00 */
[----:B------:R1:W-:Y:S04]  /*22a60*/  STL.64 [R1+0x1790], R4 ;  /* 0x0017900401007387 */ /* 0x0003e80000100a00 */
[----:B0-----:R-:W3:Y:S04]  /*22a70*/  LDL R6, [R1+0x258] ;  /* 0x0002580001067983 */ /* 0x001ee80000100800 */
[----:B------:R-:W3:Y:S01]  /*22a80*/  LDL R7, [R1+0x25c] ;  /* 0x00025c0001077983 */ /* 0x000ee20000100800 */
[----:B-1----:R-:W-:Y:S01]  /*22a90*/  MOV R4, R11 ;  /* 0x0000000b00047202 */ /* 0x002fe20000000f00 */
[----:B------:R-:W-:-:S02]  /*22aa0*/  IMAD.MOV.U32 R5, RZ, RZ, R10 ;  /* 0x000000ffff057224 */ /* 0x000fc400078e000a */
[----:B--2---:R-:W-:Y:S01]  /*22ab0*/  HMMA.16816.F32 R8, R20, R8, R16 ;  /* 0x000000081408723c */ /* 0x004fe20000001810 */
[----:B---3--:R-:W-:Y:S04]  /*22ac0*/  STL.64 [R1+0x1850], R6 ;  /* 0x0018500601007387 */ /* 0x008fe80000100a00 */
[----:B------:R0:W-:Y:S02]  /*22ad0*/  STL.64 [R1+0x1848], R4 ;  /* 0x0018480401007387 */ /* 0x0001e40000100a00 */
[----:B0-----:R-:W-:Y:S02]  /*22ae0*/  MOV R4, R13 ;  /* 0x0000000d00047202 */ /* 0x001fe40000000f00 */
[----:B------:R-:W-:-:S05]  /*22af0*/  MOV R5, R12 ;  /* 0x0000000c00057202 */ /* 0x000fca0000000f00 */
[----:B------:R-:W-:Y:S05]  /*22b00*/  STL.64 [R1+0x1868], R4 ;  /* 0x0018680401007387 */ /* 0x000fea0000100a00 */
[----:B------:R-:W-:Y:S04]  /*22b10*/  STL.64 [R1+0x1788], R10 ;  /* 0x0017880a01007387 */ /* 0x000fe80000100a00 */
[----:B------:R0:W-:Y:S04]  /*22b20*/  STL.64 [R1+0x1780], R8 ;  /* 0x0017800801007387 */ /* 0x0001e80000100a00 */
[----:B0-----:R-:W2:Y:S04]  /*22b30*/  LDL.LU.64 R8, [R1+0x210] ;  /* 0x0002100001087983 */ /* 0x001ea80000300a00 */
[----:B------:R-:W3:Y:S04]  /*22b40*/  LDL.64 R10, [R1+0x218] ;  /* 0x00021800010a7983 */ /* 0x000ee80000100a00 */
[----:B---3--:R-:W-:Y:S04]  /*22b50*/  STL.64 [R1+0x1840], R10 ;  /* 0x0018400a01007387 */ /* 0x008fe80000100a00 */
[----:B--2---:R0:W-:Y:S04]  /*22b60*/  STL.64 [R1+0x1838], R8 ;  /* 0x0018380801007387 */ /* 0x0041e80000100a00 */
        /* <DEDUP_REMOVED lines=8> */
[----:B------:R-:W4:Y:S04]  /*22bf0*/  LDL.LU.64 R12, [R1+0x280] ;  /* 0x00028000010c7983 */ /* 0x000f280000300a00 */
[----:B------:R-:W5:Y:S01]  /*22c00*/  LDL.LU R4, [R1+0x1f0] ;  /* 0x0001f00001047983 */ /* 0x000f620000300800 */
[----:B------:R-:W-:-:S03]  /*22c10*/  IMAD.MOV.U32 R5, RZ, RZ, R3 ;  /* 0x000000ffff057224 */ /* 0x000fc600078e0003 */
[----:B------:R-:W2:Y:S04]  /*22c20*/  LDL.LU R3, [R1+0x18d4] ;  /* 0x0018d40001037983 */ /* 0x000ea80000300800 */
[----:B-----5:R-:W-:Y:S04]  /*22c30*/  STL.64 [R1+0x1880], R4 ;  /* 0x0018800401007387 */ /* 0x020fe80000100a00 */
[----:B---3--:R-:W-:Y:S04]  /*22c40*/  STL.64 [R1+0x1860], R10 ;  /* 0x0018600a01007387 */ /* 0x008fe80000100a00 */
[----:B--2---:R0:W-:Y:S04]  /*22c50*/  STL.64 [R1+0x1858], R8 ;  /* 0x0018580801007387 */ /* 0x0041e80000100a00 */
[----:B0-----:R-:W2:Y:S04]  /*22c60*/  LDL.LU R8, [R1+0xa0] ;  /* 0x0000a00001087983 */ /* 0x001ea80000300800 */
[----:B------:R-:W2:Y:S04]  /*22c70*/  LDL.LU R9, [R1+0xa4] ;  /* 0x0000a40001097983 */ /* 0x000ea80000300800 */
[----:B------:R-:W3:Y:S04]  /*22c80*/  LDL.LU R10, [R1+0xa8] ;  /* 0x0000a800010a7983 */ /* 0x000ee80000300800 */
[----:B------:R-:W3:Y:S04]  /*22c90*/  LDL.LU R11, [R1+0xac] ;  /* 0x0000ac00010b7983 */ /* 0x000ee80000300800 */
[----:B------:R-:W5:Y:S04]  /*22ca0*/  LDL.LU R4, [R1+0xd0] ;  /* 0x0000d00001047983 */ /* 0x000f680000300800 */
[----:B------:R-:W5:Y:S04]  /*22cb0*/  LDL.LU R5, [R1+0xd4] ;  /* 0x0000d40001057983 */ /* 0x000f680000300800 */
[----:B------:R-:W4:Y:S01]  /*22cc0*/  LDL.LU R24, [R1+0x60] ;  /* 0x0000600001187983 */ /* 0x000f220000300800 */
[----:B------:R-:W-:-:S03]  /*22cd0*/  MOV R25, R3 ;  /* 0x0000000300197202 */ /* 0x000fc60000000f00 */
        /* <DEDUP_REMOVED lines=12> */
[----:B------:R-:W3:Y:S01]  /*22da0*/  LDL.LU R11, [R1+0xcc] ;  /* 0x0000cc00010b7983 */ /* 0x000ee20000300800 */
[----:B----4-:R-:W-:Y:S01]  /*22db0*/  HMMA.16816.F32 R20, R20, R12, R16 ;  /* 0x0000000c1414723c */ /* 0x010fe20000001810 */
[----:B------:R-:W-:-:S02]  /*22dc0*/  MOV R7, R12 ;  /* 0x0000000c00077202 */ /* 0x000fc40000000f00 */
[----:B---3--:R-:W-:Y:S04]  /*22dd0*/  STL.64 [R1+0x18a0], R10 ;  /* 0x0018a00a01007387 */ /* 0x008fe80000100a00 */
[----:B--2---:R0:W-:Y:S04]  /*22de0*/  STL.64 [R1+0x1898], R8 ;  /* 0x0018980801007387 */ /* 0x0041e80000100a00 */
[----:B0-----:R-:W2:Y:S04]  /*22df0*/  LDL.LU R8, [R1+0xe0] ;  /* 0x0000e00001087983 */ /* 0x001ea80000300800 */
[----:B------:R-:W2:Y:S04]  /*22e00*/  LDL.LU R9, [R1+0xe4] ;  /* 0x0000e40001097983 */ /* 0x000ea80000300800 */
[----:B------:R-:W2:Y:S04]  /*22e10*/  LDL.LU R10, [R1+0xe8] ;  /* 0x0000e800010a7983 */ /* 0x000ea80000300800 */
[----:B------:R-:W2:Y:S04]  /*22e20*/  LDL.LU R11, [R1+0xec] ;  /* 0x0000ec00010b7983 */ /* 0x000ea80000300800 */
[----:B------:R-:W3:Y:S04]  /*22e30*/  LDL.LU.64 R18, [R1+0x18c8] ;  /* 0x0018c80001127983 */ /* 0x000ee80000300a00 */
[----:B------:R-:W4:Y:S04]  /*22e40*/  LDL.LU.64 R16, [R1+0x18c0] ;  /* 0x0018c00001107983 */ /* 0x000f280000300a00 */
[----:B------:R-:W2:Y:S01]  /*22e50*/  LDL.LU R12, [R1+0x70] ;  /* 0x00007000010c7983 */ /* 0x000ea20000300800 */
[----:B------:R-:W-:-:S02]  /*22e60*/  IMAD.MOV.U32 R6, RZ, RZ, R13 ;  /* 0x000000ffff067224 */ /* 0x000fc400078e000d */
[----:B---3--:R-:W-:Y:S01]  /*22e70*/  IMAD.MOV.U32 R15, RZ, RZ, R18 ;  /* 0x000000ffff0f7224 */ /* 0x008fe200078e0012 */
[----:B----4-:R-:W-:Y:S02]  /*22e80*/  MOV R14, R17 ;  /* 0x00000011000e7202 */ /* 0x010fe40000000f00 */
[----:B------:R-:W-:Y:S02]  /*22e90*/  MOV R13, R16 ;  /* 0x00000010000d7202 */ /* 0x000fe40000000f00 */
[----:B------:R-:W3:Y:S04]  /*22ea0*/  LDL.LU R16, [R1+0x18b8] ;  /* 0x0018b80001107983 */ /* 0x000ee80000300800 */
[----:B------:R-:W3:Y:S04]  /*22eb0*/  LDL.LU R17, [R1+0x18b4] ;  /* 0x0018b40001117983 */ /* 0x000ee80000300800 */
[----:B------:R-:W3:Y:S04]  /*22ec0*/  LDL.LU R18, [R1+0x18b0] ;  /* 0x0018b00001127983 */ /* 0x000ee80000300800 */
[----:B------:R-:W-:Y:S04]  /*22ed0*/  STL.64 [R1+0x1830], R14 ;  /* 0x0018300e01007387 */ /* 0x000fe80000100a00 */
[----:B--2---:R0:W-:Y:S02]  /*22ee0*/  STL.64 [R1+0x1828], R12 ;  /* 0x0018280c01007387 */ /* 0x0041e40000100a00 */
[----:B0-----:R-:W-:-:S02]  /*22ef0*/  MOV R12, R19 ;  /* 0x00000013000c7202 */ /* 0x001fc40000000f00 */
[----:B------:R-:W3:Y:S04]  /*22f00*/  LDL.LU R19, [R1+0x18ac] ;  /* 0x0018ac0001137983 */ /* 0x000ee80000300800 */
[----:B------:R-:W2:Y:S04]  /*22f10*/  LDL.LU R13, [R1+0x84] ;  /* 0x00008400010d7983 */ /* 0x000ea80000300800 */
[----:B------:R-:W2:Y:S01]  /*22f20*/  LDL.LU R14, [R1+0x88] ;  /* 0x00008800010e7983 */ /* 0x000ea20000300800 */
[----:B------:R-:W-:-:S03]  /*22f30*/  MOV R15, R3 ;  /* 0x00000003000f7202 */ /* 0x000fc60000000f00 */
[----:B------:R-:W4:Y:S04]  /*22f40*/  LDL.LU R3, [R1+0x18a8] ;  /* 0x0018a80001037983 */ /* 0x000f280000300800 */
[----:B------:R-:W-:Y:S04]  /*22f50*/  STL.64 [R1+0x1778], R22 ;  /* 0x0017781601007387 */ /* 0x000fe80000100a00 */
[----:B------:R0:W-:Y:S04]  /*22f60*/  STL.64 [R1+0x1770], R20 ;  /* 0x0017701401007387 */ /* 0x0001e80000100a00 */
[----:B0-----:R-:W2:Y:S04]  /*22f70*/  LDL.LU.64 R20, [R1+0x240] ;  /* 0x0002400001147983 */ /* 0x001ea80000300a00 */
[----:B------:R-:W2:Y:S01]  /*22f80*/  LDL.LU.64 R22, [R1+0x248] ;  /* 0x0002480001167983 */ /* 0x000ea20000300a00 */
[----:B---3--:R-:W-:-:S15]  /*22f90*/  HMMA.16816.F32 R8, R16, R24, R8 ;  /* 0x000000181008723c */ /* 0x008fde0000001808 */
[----:B------:R-:W-:-:S04]  /*22fa0*/  NOP ;  /* 0x0000000000007918 */ /* 0x000fc80000000000 */
[----:B------:R-:W-:Y:S01]  /*22fb0*/  MOV R25, R10 ;  /* 0x0000000a00197202 */ /* 0x000fe20000000f00 */
[----:B------:R-:W-:Y:S02]  /*22fc0*/  IMAD.MOV.U32 R24, RZ, RZ, R11 ;  /* 0x000000ffff187224 */ /* 0x000fe400078e000b */
[----:B------:R-:W-:Y:S01]  /*22fd0*/  IMAD.MOV.U32 R27, RZ, RZ, R8 ;  /* 0x000000ffff1b7224 */ /* 0x000fe200078e0008 */
[----:B------:R-:W-:Y:S01]  /*22fe0*/  MOV R26, R9 ;  /* 0x00000009001a7202 */ /* 0x000fe20000000f00 */
[----:B------:R-:W5:Y:S04]  /*22ff0*/  LDL.LU.64 R10, [R1+0x18a0] ;  /* 0x0018a000010a7983 */ /* 0x000f680000300a00 */
[----:B------:R-:W5:Y:S04]  /*23000*/  LDL.LU.64 R8, [R1+0x1898] ;  /* 0x0018980001087983 */ /* 0x000f680000300a00 */
[----:B------:R0:W-:Y:S04]  /*23010*/  STL.64 [R1+0x1768], R26 ;  /* 0x0017681a01007387 */ /* 0x0001e80000100a00 */
[----:B------:R1:W-:Y:S04]  /*23020*/  STL.64 [R1+0x1760], R24 ;  /* 0x0017601801007387 */ /* 0x0003e80000100a00 */
[----:B0-----:R-:W3:Y:S01]  /*23030*/  LDL R26, [R1+0x288] ;  /* 0x00028800011a7983 */ /* 0x001ee20000100800 */
[----:B-1----:R-:W-:-:S02]  /*23040*/  MOV R24, R7 ;  /* 0x0000000700187202 */ /* 0x002fc40000000f00 */
[----:B------:R-:W-:Y:S01]  /*23050*/  MOV R25, R6 ;  /* 0x0000000600197202 */ /* 0x000fe20000000f00 */
[----:B----4-:R-:W-:Y:S01]  /*23060*/  IMAD.MOV.U32 R27, RZ, RZ, R3 ;  /* 0x000000ffff1b7224 */ /* 0x010fe200078e0003 */
[----:B-----5:R-:W-:Y:S01]  /*23070*/  HMMA.16816.F32 R4, R16, R4, R8 ;  /* 0x000000041004723c */ /* 0x020fe20000001808 */
[----:B------:R-:W4:Y:S04]  /*23080*/  LDL.LU.64 R10, [R1+0x1890] ;  /* 0x00189000010a7983 */ /* 0x000f280000300a00 */
[----:B------:R-:W4:-:S14]  /*23090*/  LDL.LU.64 R8, [R1+0x1888] ;  /* 0x0018880001087983 */ /* 0x000f1c0000300a00 */
[----:B------:R0:W-:Y:S04]  /*230a0*/  STL [R1+0x140], R4 ;  /* 0x0001400401007387 */ /* 0x0001e80000100800 */
[----:B------:R4:W-:Y:S01]  /*230b0*/  STL.64 [R1+0x148], R6 ;  /* 0x0001480601007387 */ /* 0x0009e20000100a00 */
[----:B------:R-:W-:-:S03]  /*230c0*/  MOV R3, R5 ;  /* 0x0000000500037202 */ /* 0x000fc60000000f00 */
[----:B0-----:R-:W4:Y:S02]  /*230d0*/  LDL.LU.64 R4, [R1+0x1880] ;  /* 0x0018800001047983 */ /* 0x001f240000300a00 */
[----:B----4-:R-:W-:Y:S02]  /*230e0*/  HMMA.16816.F32 R4, R16, R4, R8 ;  /* 0x000000041004723c */ /* 0x010fe40000001808 */
[----:B------:R-:W4:Y:S04]  /*230f0*/  LDL.LU.64 R10, [R1+0x1878] ;  /* 0x00187800010a7983 */ /* 0x000f280000300a00 */
[----:B------:R-:W4:-:S13]  /*23100*/  LDL.LU.64 R8, [R1+0x1870] ;  /* 0x0018700001087983 */ /* 0x000f1a0000300a00 */
[----:B------:R0:W-:Y:S04]  /*23110*/  STL.64 [R1+0xb0], R4 ;  /* 0x0000b00401007387 */ /* 0x0001e80000100a00 */
[----:B------:R4:W-:Y:S04]  /*23120*/  STL.64 [R1+0xb8], R6 ;  /* 0x0000b80601007387 */ /* 0x0009e80000100a00 */
[----:B0-----:R-:W4:Y:S02]  /*23130*/  LDL.LU.64 R4, [R1+0x1868] ;  /* 0x0018680001047983 */ /* 0x001f240000300a00 */
[----:B----4-:R-:W-:Y:S02]  /*23140*/  HMMA.16816.F32 R4, R16, R4, R8 ;  /* 0x000000041004723c */ /* 0x010fe40000001808 */
[----:B------:R-:W4:Y:S04]  /*23150*/  LDL.LU.64 R10, [R1+0x1860] ;  /* 0x00186000010a7983 */ /* 0x000f280000300a00 */
[----:B------:R-:W4:-:S13]  /*23160*/  LDL.LU.64 R8, [R1+0x1858] ;  /* 0x0018580001087983 */ /* 0x000f1a0000300a00 */
[----:B------:R-:W-:Y:S04]  /*23170*/  STL.64 [R1+0x190], R4 ;  /* 0x0001900401007387 */ /* 0x000fe80000100a00 */
[----:B------:R0:W-:Y:S04]  /*23180*/  STL.64 [R1+0x198], R6 ;  /* 0x0001980601007387 */ /* 0x0001e80000100a00 */
[----:B0-----:R-:W5:Y:S04]  /*23190*/  LDL.LU.64 R6, [R1+0x1850] ;  /* 0x0018500001067983 */ /* 0x001f680000300a00 */
[----:B------:R-:W4:Y:S02]  /*231a0*/  LDL.LU.64 R4, [R1+0x1848] ;  /* 0x0018480001047983 */ /* 0x000f240000300a00 */
[----:B----4-:R-:W-:-:S15]  /*231b0*/  HMMA.16816.F32 R8, R16, R4, R8 ;  /* 0x000000041008723c */ /* 0x010fde0000001808 */
[----:B------:R-:W-:-:S04]  /*231c0*/  NOP ;  /* 0x0000000000007918 */ /* 0x000fc80000000000 */
[----:B------:R-:W-:Y:S04]  /*231d0*/  STL.64 [R1+0x180], R8 ;  /* 0x0001800801007387 */ /* 0x000fe80000100a00 */
[----:B------:R0:W-:Y:S04]  /*231e0*/  STL.64 [R1+0x188], R10 ;  /* 0x0001880a01007387 */ /* 0x0001e80000100a00 */
[----:B0-----:R-:W4:Y:S04]  /*231f0*/  LDL.LU.64 R10, [R1+0x1840] ;  /* 0x00184000010a7983 */ /* 0x001f280000300a00 */
[----:B------:R-:W2:Y:S02]  /*23200*/  LDL.LU.64 R8, [R1+0x1838] ;  /* 0x0018380001087983 */ /* 0x000ea40000300a00 */
[----:B--2---:R-:W-:-:S15]  /*23210*/  HMMA.16816.F32 R12, R16, R8, R12 ;  /* 0x00000008100c723c */ /* 0x004fde000000180c */
[----:B------:R-:W-:-:S04]  /*23220*/  NOP ;  /* 0x0000000000007918 */ /* 0x000fc80000000000 */
[----:B------:R-:W-:Y:S04]  /*23230*/  STL.64 [R1+0x170], R12 ;  /* 0x0001700c01007387 */ /* 0x000fe80000100a00 */
[----:B------:R0:W-:Y:S04]  /*23240*/  STL.64 [R1+0x178], R14 ;  /* 0x0001780e01007387 */ /* 0x0001e80000100a00 */
[----:B0-----:R-:W2:Y:S04]  /*23250*/  LDL.LU.64 R14, [R1+0x1830] ;  /* 0x00183000010e7983 */ /* 0x001ea80000300a00 */
[----:B------:R-:W2:Y:S04]  /*23260*/  LDL.LU.64 R12, [R1+0x1828] ;  /* 0x00182800010c7983 */ /* 0x000ea80000300a00 */
[----:B----4-:R0:W-:Y:S04]  /*23270*/  STL.64 [R1+0x17a0], R10 ;  /* 0x0017a00a01007387 */ /* 0x0101e80000100a00 */
[----:B------:R-:W4:Y:S04]  /*23280*/  LDL.LU R8, [R1] ;  /* 0x0000000001087983 */ /* 0x000f280000300800 */
[----:B------:R-:W4:Y:S04]  /*23290*/  LDL.LU R9, [R1+0x4] ;  /* 0x0000040001097983 */ /* 0x000f280000300800 */
[----:B0-----:R-:W2:Y:S04]  /*232a0*/  LDL.LU R10, [R1+0x8] ;  /* 0x00000800010a7983 */ /* 0x001ea80000300800 */
[----:B------:R-:W2:Y:S04]  /*232b0*/  LDL.LU R11, [R1+0xc] ;  /* 0x00000c00010b7983 */ /* 0x000ea80000300800 */
[----:B--2---:R0:W-:Y:S04]  /*232c0*/  STL.64 [R1+0x17b0], R10 ;  /* 0x0017b00a01007387 */ /* 0x0041e80000100a00 */
[----:B----4-:R-:W-:Y:S04]  /*232d0*/  STL.64 [R1+0x17a8], R8 ;  /* 0x0017a80801007387 */ /* 0x010fe80000100a00 */
[----:B0-----:R-:W2:Y:S04]  /*232e0*/  LDL.LU.64 R10, [R1+0x228] ;  /* 0x00022800010a7983 */ /* 0x001ea80000300a00 */
[----:B--2---:R0:W-:Y:S04]  /*232f0*/  STL.64 [R1+0x17b8], R10 ;  /* 0x0017b80a01007387 */ /* 0x0041e80000100a00 */
[----:B0-----:R-:W2:Y:S01]  /*23300*/  LDL.LU.64 R10, [R1+0x1f8] ;  /* 0x0001f800010a7983 */ /* 0x001ea20000300a00 */
[----:B------:R-:W-:Y:S03]  /*23310*/  HMMA.16816.F32 R12, R16, R20, R12 ;  /* 0x00000014100c723c */ /* 0x000fe6000000180c */
[----:B--2---:R0:W-:Y:S04]  /*23320*/  STL.64 [R1+0x17c8], R10 ;  /* 0x0017c80a01007387 */ /* 0x0041e80000100a00 */
[----:B0-----:R-:W2:Y:S04]  /*23330*/  LDL.LU.64 R10, [R1+0xd8] ;  /* 0x0000d800010a7983 */ /* 0x001ea80000300a00 */
[----:B--2---:R0:W-:Y:S04]  /*23340*/  STL.64 [R1+0x17e0], R10 ;  /* 0x0017e00a01007387 */ /* 0x0041e80000100a00 */
[----:B------:R-:W2:Y:S04]  /*23350*/  LDL.LU R8, [R1+0x40] ;  /* 0x0000400001087983 */ /* 0x000ea80000300800 */
[----:B------:R-:W2:Y:S04]  /*23360*/  LDL.LU R9, [R1+0x44] ;  /* 0x0000440001097983 */ /* 0x000ea80000300800 */
[----:B0-----:R-:W2:Y:S04]  /*23370*/  LDL.LU R10, [R1+0x48] ;  /* 0x00004800010a7983 */ /* 0x001ea80000300800 */
[----:B------:R-:W2:Y:S04]  /*23380*/  LDL.LU R11, [R1+0x4c] ;  /* 0x00004c00010b7983 */ /* 0x000ea80000300800 */
[----:B------:R-:W-:Y:S04]  /*23390*/  STL.64 [R1+0x160], R12 ;  /* 0x0001600c01007387 */ /* 0x000fe80000100a00 */
[----:B------:R0:W-:Y:S04]  /*233a0*/  STL.64 [R1+0x168], R14 ;  /* 0x0001680e01007387 */ /* 0x0001e80000100a00 */
[----:B0-----:R-:W4:Y:S04]  /*233b0*/  LDL.LU.64 R14, [R1+0x1820] ;  /* 0x00182000010e7983 */ /* 0x001f280000300a00 */
[----:B------:R-:W2:Y:S04]  /*233c0*/  LDL.LU.64 R12, [R1+0x1818] ;  /* 0x00181800010c7983 */ /* 0x000ea80000300a00 */
[----:B------:R4:W-:Y:S02]  /*233d0*/  STL.64 [R1+0x17c0], R22 ;  /* 0x0017c01601007387 */ /* 0x0009e40000100a00 */
[----:B----4-:R-:W-:-:S02]  /*233e0*/  MOV R22, R14 ;  /* 0x0000000e00167202 */ /* 0x010fc40000000f00 */
[----:B--2---:R-:W-:Y:S02]  /*233f0*/  MOV R20, R12 ;  /* 0x0000000c00147202 */ /* 0x004fe40000000f00 */
[----:B------:R-:W-:Y:S01]  /*23400*/  MOV R23, R15 ;  /* 0x0000000f00177202 */ /* 0x000fe20000000f00 */
[----:B------:R-:W2:Y:S01]  /*23410*/  LDL.LU R12, [R1+0x1814] ;  /* 0x00181400010c7983 */ /* 0x000ea20000300800 */
[----:B------:R-:W-:-:S03]  /*23420*/  IMAD.MOV.U32 R21, RZ, RZ, R13 ;  /* 0x000000ffff157224 */ /* 0x000fc600078e000d */
[----:B------:R-:W2:Y:S04]  /*23430*/  LDL.LU R13, [R1+0x1810] ;  /* 0x00181000010d7983 */ /* 0x000ea80000300800 */
[----:B------:R-:W2:Y:S04]  /*23440*/  LDL.LU R14, [R1+0x180c] ;  /* 0x00180c00010e7983 */ /* 0x000ea80000300800 */
[----:B------:R-:W2:Y:S04]  /*23450*/  LDL.LU R15, [R1+0x1808] ;  /* 0x00180800010f7983 */ /* 0x000ea80000300800 */
[----:B------:R-:W-:Y:S04]  /*23460*/  STL.64 [R1+0x17d8], R22 ;  /* 0x0017d81601007387 */ /* 0x000fe80000100a00 */
[----:B------:R0:W-:Y:S04]  /*23470*/  STL.64 [R1+0x17d0], R20 ;  /* 0x0017d01401007387 */ /* 0x0001e80000100a00 */
[----:B0-----:R-:W4:Y:S04]  /*23480*/  LDL.LU R20, [R1+0x30] ;  /* 0x0000300001147983 */ /* 0x001f280000300800 */
[----:B------:R-:W4:Y:S04]  /*23490*/  LDL.LU R21, [R1+0x34] ;  /* 0x0000340001157983 */ /* 0x000f280000300800 */
[----:B------:R-:W3:Y:S04]  /*234a0*/  LDL.LU R22, [R1+0x38] ;  /* 0x0000380001167983 */ /* 0x000ee80000300800 */
[----:B------:R-:W3:Y:S01]  /*234b0*/  LDL.LU R23, [R1+0x3c] ;  /* 0x00003c0001177983 */ /* 0x000ee20000300800 */
[----:B--2---:R-:W-:Y:S03]  /*234c0*/  HMMA.16816.F32 R16, R16, R24, R12 ;  /* 0x000000181010723c */ /* 0x004fe6000000180c */
[----:B---3--:R0:W-:Y:S04]  /*234d0*/  STL.64 [R1+0x17f0], R22 ;  /* 0x0017f01601007387 */ /* 0x0081e80000100a00 */
[----:B----4-:R-:W-:Y:S04]  /*234e0*/  STL.64 [R1+0x17e8], R20 ;  /* 0x0017e81401007387 */ /* 0x010fe80000100a00 */
[----:B0-----:R-:W2:Y:S04]  /*234f0*/  LDL.LU.64 R22, [R1+0x68] ;  /* 0x0000680001167983 */ /* 0x001ea80000300a00 */
[----:B------:R-:W2:Y:S04]  /*23500*/  LDL.LU.64 R14, [R1+0x1800] ;  /* 0x00180000010e7983 */ /* 0x000ea80000300a00 */
[----:B------:R-:W2:Y:S04]  /*23510*/  LDL.LU.64 R12, [R1+0x17f8] ;  /* 0x0017f800010c7983 */ /* 0x000ea80000300a00 */
[----:B------:R0:W-:Y:S04]  /*23520*/  STL.64 [R1+0x150], R16 ;  /* 0x0001501001007387 */ /* 0x0001e80000100a00 */
[----:B------:R-:W-:Y:S01]  /*23530*/  STL.64 [R1+0x158], R18 ;  /* 0x0001581201007387 */ /* 0x000fe20000100a00 */
[----:B0-----:R-:W-:Y:S01]  /*23540*/  IMAD.MOV.U32 R16, RZ, RZ, R29 ;  /* 0x000000ffff107224 */ /* 0x001fe200078e001d */
[----:B------:R-:W-:Y:S01]  /*23550*/  MOV R17, R28 ;  /* 0x0000001c00117202 */ /* 0x000fe20000000f00 */
[----:B--2---:R-:W-:Y:S01]  /*23560*/  HMMA.16816.F32 R8, R12, R22, R8 ;  /* 0x000000160c08723c */ /* 0x004fe20000001808 */
[----:B------:R-:W-:-:S02]  /*23570*/  MOV R5, R22 ;  /* 0x0000001600057202 */ /* 0x000fc40000000f00 */
[----:B------:R-:W-:Y:S02]  /*23580*/  MOV R4, R23 ;  /* 0x0000001700047202 */ /* 0x000fe40000000f00 */
[----:B------:R-:W2:Y:S04]  /*23590*/  LDL.LU.64 R22, [R1+0x17f0] ;  /* 0x0017f00001167983 */ /* 0x000ea80000300a00 */
[----:B------:R-:W2:Y:S10]  /*235a0*/  LDL.LU.64 R20, [R1+0x17e8] ;  /* 0x0017e80001147983 */ /* 0x000eb40000300a00 */
[----:B------:R-:W-:Y:S01]  /*235b0*/  IMAD.MOV.U32 R29, RZ, RZ, R10 ;  /* 0x000000ffff1d7224 */ /* 0x000fe200078e000a */
[----:B------:R-:W-:Y:S01]  /*235c0*/  STL.64 [R1+0x130], R8 ;  /* 0x0001300801007387 */ /* 0x000fe20000100a00 */
[----:B------:R-:W-:-:S03]  /*235d0*/  MOV R28, R11 ;  /* 0x0000000b001c7202 */ /* 0x000fc60000000f00 */
[----:B------:R-:W2:Y:S04]  /*235e0*/  LDL.LU.64 R10, [R1+0x17e0] ;  /* 0x0017e000010a7983 */ /* 0x000ea80000300a00 */
[----:B------:R-:W-:Y:S04]  /*235f0*/  STL [R1+0x1724], R28 ;  /* 0x0017241c01007387 */ /* 0x000fe80000100800 */
[----:B------:R-:W-:Y:S01]  /*23600*/  STL [R1+0x1720], R29 ;  /* 0x0017201d01007387 */ /* 0x000fe20000100800 */
        /* <DEDUP_REMOVED lines=8> */
[----:B------:R-:W2:Y:S01]  /*23690*/  LDL.LU.64 R10, [R1+0x17c8] ;  /* 0x0017c800010a7983 */ /* 0x000ea20000300a00 */
[----:B------:R-:W-:Y:S01]  /*236a0*/  MOV R18, R2 ;  /* 0x0000000200127202 */ /* 0x000fe20000000f00 */
[----:B------:R-:W-:Y:S01]  /*236b0*/  IMAD.MOV.U32 R19, RZ, RZ, R0 ;  /* 0x000000ffff137224 */ /* 0x000fe200078e0000 */
[----:B--2---:R-:W-:Y:S01]  /*236c0*/  HMMA.16816.F32 R20, R12, R10, R20 ;  /* 0x0000000a0c14723c */ /* 0x004fe20000001814 */
[----:B------:R-:W-:-:S02]  /*236d0*/  MOV R2, R10 ;  /* 0x0000000a00027202 */ /* 0x000fc40000000f00 */
[----:B------:R-:W-:-:S15]  /*236e0*/  MOV R0, R11 ;  /* 0x0000000b00007202 */ /* 0x000fde0000000f00 */
[----:B------:R-:W-:Y:S01]  /*236f0*/  NOP ;  /* 0x0000000000007918 */ /* 0x000fe20000000000 */
[----:B------:R-:W-:Y:S04]  /*23700*/  STL.64 [R1+0x110], R20 ;  /* 0x0001101401007387 */ /* 0x000fe80000100a00 */
[----:B------:R0:W-:Y:S04]  /*23710*/  STL.64 [R1+0x118], R22 ;  /* 0x0001181601007387 */ /* 0x0001e80000100a00 */
[----:B0-----:R-:W2:Y:S04]  /*23720*/  LDL.LU.64 R22, [R1+0x17c0] ;  /* 0x0017c00001167983 */ /* 0x001ea80000300a00 */
[----:B------:R-:W3:Y:S02]  /*23730*/  LDL.LU.64 R10, [R1+0x17b8] ;  /* 0x0017b800010a7983 */ /* 0x000ee40000300a00 */
[----:B---3--:R-:W-:-:S15]  /*23740*/  HMMA.16816.F32 R16, R12, R10, R16 ;  /* 0x0000000a0c10723c */ /* 0x008fde0000001810 */
[----:B------:R-:W-:-:S04]  /*23750*/  NOP ;  /* 0x0000000000007918 */ /* 0x000fc80000000000 */
[----:B------:R0:W-:Y:S04]  /*23760*/  STL.64 [R1+0x100], R16 ;  /* 0x0001001001007387 */ /* 0x0001e80000100a00 */
[----:B------:R1:W-:Y:S01]  /*23770*/  STL.64 [R1+0x108], R18 ;  /* 0x0001081201007387 */ /* 0x0003e20000100a00 */
[----:B0-----:R-:W-:Y:S01]  /*23780*/  IMAD.MOV.U32 R17, RZ, RZ, R10 ;  /* 0x000000ffff117224 */ /* 0x001fe200078e000a */
[----:B------:R-:W-:Y:S02]  /*23790*/  MOV R16, R11 ;  /* 0x0000000b00107202 */ /* 0x000fe40000000f00 */
[----:B------:R-:W5:Y:S04]  /*237a0*/  LDL.LU.64 R10, [R1+0x17b0] ;  /* 0x0017b000010a7983 */ /* 0x000f680000300a00 */
[----:B------:R-:W5:Y:S01]  /*237b0*/  LDL.LU.64 R8, [R1+0x17a8] ;  /* 0x0017a80001087983 */ /* 0x000f620000300a00 */
[----:B-1----:R-:W-:Y:S01]  /*237c0*/  MOV R18, R5 ;  /* 0x0000000500127202 */ /* 0x002fe20000000f00 */
[----:B------:R-:W-:-:S02]  /*237d0*/  IMAD.MOV.U32 R19, RZ, RZ, R4 ;  /* 0x000000ffff137224 */ /* 0x000fc400078e0004 */
[----:B------:R-:W-:Y:S01]  /*237e0*/  STL.64 [R1+0x1740], R16 ;  /* 0x0017401001007387 */ /* 0x000fe20000100a00 */
[----:B-----5:R-:W-:Y:S03]  /*237f0*/  HMMA.16816.F32 R4, R12, R6, R8 ;  /* 0x000000060c04723c */ /* 0x020fe60000001808 */
[----:B------:R-:W3:-:S15]  /*23800*/  LDL.LU.64 R10, [R1+0x17a0] ;  /* 0x0017a000010a7983 */ /* 0x000ede0000300a00 */
[----:B------:R-:W-:Y:S01]  /*23810*/  NOP ;  /* 0x0000000000007918 */ /* 0x000fe20000000000 */
[----:B------:R-:W-:Y:S04]  /*23820*/  STL.64 [R1+0xf0], R4 ;  /* 0x0000f00401007387 */ /* 0x000fe80000100a00 */
[----:B------:R0:W-:Y:S04]  /*23830*/  STL.64 [R1+0xf8], R6 ;  /* 0x0000f80601007387 */ /* 0x0001e80000100a00 */
[----:B0-----:R-:W3:Y:S04]  /*23840*/  LDL.LU.64 R6, [R1+0x1798] ;  /* 0x0017980001067983 */ /* 0x001ee80000300a00 */
[----:B------:R-:W3:Y:S02]  /*23850*/  LDL.LU.64 R4, [R1+0x1790] ;  /* 0x0017900001047983 */ /* 0x000ee40000300a00 */
[----:B---3--:R-:W-:-:S15]  /*23860*/  HMMA.16816.F32 R4, R12, R10, R4 ;  /* 0x0000000a0c04723c */ /* 0x008fde0000001804 */
[----:B------:R-:W-:-:S04]  /*23870*/  NOP ;  /* 0x0000000000007918 */ /* 0x000fc80000000000 */
[----:B------:R0:W-:Y:S04]  /*23880*/  STL.64 [R1+0xc0], R4 ;  /* 0x0000c00401007387 */ /* 0x0001e80000100a00 */
[----:B------:R-:W-:Y:S01]  /*23890*/  STL.64 [R1+0xc8], R6 ;  /* 0x0000c80601007387 */ /* 0x000fe20000100a00 */
[----:B0-----:R-:W-:-:S03]  /*238a0*/  MOV R4, R11 ;  /* 0x0000000b00047202 */ /* 0x001fc60000000f00 */
[----:B------:R-:W3:Y:S04]  /*238b0*/  LDL.LU.64 R10, [R1+0x1788] ;  /* 0x00178800010a7983 */ /* 0x000ee80000300a00 */
[----:B------:R-:W3:Y:S04]  /*238c0*/  LDL.LU.64 R8, [R1+0x1780] ;  /* 0x0017800001087983 */ /* 0x000ee80000300a00 */
[----:B------:R-:W4:Y:S01]  /*238d0*/  LDL.LU R5, [R1+0x2c8] ;  /* 0x0002c80001057983 */ /* 0x000f220000300800 */
[----:B--2---:R-:W-:Y:S01]  /*238e0*/  MOV R28, R22 ;  /* 0x00000016001c7202 */ /* 0x004fe20000000f00 */
[----:B------:R-:W-:Y:S01]  /*238f0*/  IMAD.MOV.U32 R29, RZ, RZ, R23 ;  /* 0x000000ffff1d7224 */ /* 0x000fe200078e0017 */
[----:B---3--:R-:W-:-:S15]  /*23900*/  HMMA.16816.F32 R8, R12, R22, R8 ;  /* 0x000000160c08723c */ /* 0x008fde0000001808 */
[----:B------:R-:W-:-:S04]  /*23910*/  NOP ;  /* 0x0000000000007918 */ /* 0x000fc80000000000 */
[----:B------:R-:W-:Y:S04]  /*23920*/  STL.64 [R1+0xa0], R8 ;  /* 0x0000a00801007387 */ /* 0x000fe80000100a00 */
[----:B------:R0:W-:Y:S04]  /*23930*/  STL.64 [R1+0xa8], R10 ;  /* 0x0000a80a01007387 */ /* 0x0001e80000100a00 */
[----:B------:R-:W2:Y:S04]  /*23940*/  LDL.LU.64 R22, [R1+0x1778] ;  /* 0x0017780001167983 */ /* 0x000ea80000300a00 */
[----:B------:R-:W2:Y:S01]  /*23950*/  LDL.LU.64 R20, [R1+0x1770] ;  /* 0x0017700001147983 */ /* 0x000ea20000300a00 */
[----:B0-----:R-:W-:-:S02]  /*23960*/  MOV R10, R25 ;  /* 0x00000019000a7202 */ /* 0x001fc40000000f00 */
[----:B------:R-:W-:Y:S01]  /*23970*/  MOV R11, R24 ;  /* 0x00000018000b7202 */ /* 0x000fe20000000f00 */
[----:B--2---:R-:W-:Y:S01]  /*23980*/  HMMA.16816.F32 R20, R12, R26, R20 ;  /* 0x0000001a0c14723c */ /* 0x004fe20000001814 */
[----:B------:R-:W2:Y:S04]  /*23990*/  LDL.LU.64 R26, [R1+0x1768] ;  /* 0x00176800011a7983 */ /* 0x000ea80000300a00 */
[----:B------:R-:W3:Y:S04]  /*239a0*/  LDL.LU.64 R24, [R1+0x1760] ;  /* 0x0017600001187983 */ /* 0x000ee80000300a00 */
[----:B------:R-:W5:Y:S01]  /*239b0*/  LDL.LU R12, [R1+0x140] ;  /* 0x00014000010c7983 */ /* 0x000f620000300800 */
[----:B------:R-:W-:-:S09]  /*239c0*/  IMAD.MOV.U32 R13, RZ, RZ, R3 ;  /* 0x000000ffff0d7224 */ /* 0x000fd200078e0003 */
[----:B------:R-:W-:Y:S04]  /*239d0*/  STL.64 [R1+0x90], R20 ;  /* 0x0000901401007387 */ /* 0x000fe80000100a00 */
[----:B------:R-:W-:Y:S04]  /*239e0*/  STL.64 [R1+0x98], R22 ;  /* 0x0000981601007387 */ /* 0x000fe80000100a00 */
[----:B------:R-:W5:Y:S04]  /*239f0*/  LDL.LU R3, [R1+0x1758] ;  /* 0x0017580001037983 */ /* 0x000f680000300800 */
[----:B----4-:R-:W0:Y:S04]  /*23a00*/  LDSM.16.M88.4 R20, [R5+UR6+0x28080] ;  /* 0x028080060514783b */ /* 0x010e280008000200 */
[----:B------:R-:W4:Y:S04]  /*23a10*/  LDL.LU R14, [R1+0x148] ;  /* 0x00014800010e7983 */ /* 0x000f280000300800 */
[----:B------:R-:W4:Y:S04]  /*23a20*/  LDL.LU R15, [R1+0x14c] ;  /* 0x00014c00010f7983 */ /* 0x000f280000300800 */
[----:B0-----:R-:W-:Y:S04]  /*23a30*/  STL.64 [R1+0x1700], R22 ;  /* 0x0017001601007387 */ /* 0x001fe80000100a00 */
[----:B------:R2:W-:Y:S02]  /*23a40*/  STL.64 [R1+0x16f8], R20 ;  /* 0x0016f81401007387 */ /* 0x0005e40000100a00 */
[----:B--2---:R-:W-:-:S02]  /*23a50*/  MOV R20, R27 ;  /* 0x0000001b00147202 */ /* 0x004fc40000000f00 */
[----:B------:R-:W-:Y:S01]  /*23a60*/  MOV R21, R26 ;  /* 0x0000001a00157202 */ /* 0x000fe20000000f00 */
[----:B---3--:R-:W-:Y:S01]  /*23a70*/  IMAD.MOV.U32 R22, RZ, RZ, R25 ;  /* 0x000000ffff167224 */ /* 0x008fe200078e0019 */
[----:B------:R-:W-:Y:S02]  /*23a80*/  MOV R23, R24 ;  /* 0x0000001800177202 */ /* 0x000fe40000000f00 */
[----:B-----5:R-:W0:Y:S04]  /*23a90*/  LDSM.16.M88.4 R24, [R3+UR6+0x80] ;  /* 0x000080060318783b */ /* 0x020e280008000200 */
[----:B0-----:R-:W-:Y:S04]  /*23aa0*/  STL.64 [R1+0x50], R24 ;  /* 0x0000501801007387 */ /* 0x001fe80000100a00 */
[----:B------:R-:W-:Y:S04]  /*23ab0*/  STL.64 [R1+0x58], R26 ;  /* 0x0000581a01007387 */ /* 0x000fe80000100a00 */
[----:B------:R-:W0:Y:S04]  /*23ac0*/  LDSM.16.M88.4 R24, [R3+UR6+0x4080] ;  /* 0x004080060318783b */ /* 0x000e280008000200 */
[----:B0-----:R-:W-:Y:S04]  /*23ad0*/  STL.64 [R1+0x40], R24 ;  /* 0x0000401801007387 */ /* 0x001fe80000100a00 */
[----:B------:R-:W-:Y:S04]  /*23ae0*/  STL.64 [R1+0x48], R26 ;  /* 0x0000481a01007387 */ /* 0x000fe80000100a00 */
[----:B------:R-:W0:Y:S04]  /*23af0*/  LDSM.16.M88.4 R24, [R3+UR6+0x8080] ;  /* 0x008080060318783b */ /* 0x000e280008000200 */
[----:B0-----:R-:W-:Y:S04]  /*23b00*/  STL.64 [R1+0x30], R24 ;  /* 0x0000301801007387 */ /* 0x001fe80000100a00 */
[----:B------:R0:W-:Y:S04]  /*23b10*/  STL.64 [R1+0x38], R26 ;  /* 0x0000381a01007387 */ /* 0x0001e80000100a00 */
[----:B0-----:R-:W2:Y:S04]  /*23b20*/  LDL.LU.64 R26, [R1+0x1750] ;  /* 0x00175000011a7983 */ /* 0x001ea80000300a00 */
[----:B------:R-:W2:Y:S02]  /*23b30*/  LDL.LU.64 R24, [R1+0x1748] ;  /* 0x0017480001187983 */ /* 0x000ea40000300a00 */
[----:B--2---:R-:W-:Y:S02]  /*23b40*/  HMMA.16816.F32 R20, R24, R18, R20 ;  /* 0x000000121814723c */ /* 0x004fe40000001814 */
[----:B------:R-:W0:-:S15]  /*23b50*/  LDSM.16.M88.4 R16, [R3+UR6+0xc080] ;  /* 0x00c080060310783b */ /* 0x000e1e0008000200 */
[----:B------:R-:W-:Y:S02]  /*23b60*/  NOP ;  /* 0x0000000000007918 */ /* 0x000fe40000000000 */
[----:B------:R-:W-:Y:S04]  /*23b70*/  STL.64 [R1+0x80], R20 ;  /* 0x0000801401007387 */ /* 0x000fe80000100a00 */
[----:B------:R-:W-:Y:S04]  /*23b80*/  STL.64 [R1+0x88], R22 ;  /* 0x0000881601007387 */ /* 0x000fe80000100a00 */
[----:B0-----:R-:W-:Y:S04]  /*23b90*/  STL.64 [R1+0x20], R16 ;  /* 0x0000201001007387 */ /* 0x001fe80000100a00 */
[----:B------:R-:W-:Y:S04]  /*23ba0*/  STL.64 [R1+0x28], R18 ;  /* 0x0000281201007387 */ /* 0x000fe80000100a00 */
[----:B------:R-:W0:Y:S02]  /*23bb0*/  LDSM.16.M88.4 R16, [R3+UR6+0x10080] ;  /* 0x010080060310783b */ /* 0x000e240008000200 */
[----:B0-----:R-:W-:-:S02]  /*23bc0*/  MOV R21, R16 ;  /* 0x0000001000157202 */ /* 0x001fc40000000f00 */
[----:B------:R-:W-:Y:S01]  /*23bd0*/  STL.64 [R1+0x18], R18 ;  /* 0x0000181201007387 */ /* 0x000fe20000100a00 */
[----:B------:R-:W-:-:S03]  /*23be0*/  MOV R20, R17 ;  /* 0x0000001100147202 */ /* 0x000fc60000000f00 */
[----:B------:R-:W2:Y:S04]  /*23bf0*/  LDL.LU.64 R16, [R1+0x1740] ;  /* 0x0017400001107983 */ /* 0x000ea80000300a00 */
[----:B------:R-:W-:Y:S04]  /*23c00*/  STL.64 [R1+0x1728], R20 ;  /* 0x0017281401007387 */ /* 0x000fe80000100a00 */
[----:B------:R-:W0:Y:S01]  /*23c10*/  LDSM.16.M88.4 R20, [R3+UR6+0x14080] ;  /* 0x014080060314783b */ /* 0x000e220008000200 */
[----:B----4-:R-:W-:Y:S03]  /*23c20*/  HMMA.16816.F32 R8, R24, R10, R12 ;  /* 0x0000000a1808723c */ /* 0x010fe6000000180c */
[----:B------:R-:W-:Y:S04]  /*23c30*/  LDSM.16.M88.4 R12, [R3+UR6+0x1c080] ;  /* 0x01c08006030c783b */ /* 0x000fe80008000200 */
[----:B0-----:R-:W-:Y:S04]  /*23c40*/  STL.64 [R1], R20 ;  /* 0x0000001401007387 */ /* 0x001fe80000100a00 */
[----:B------:R2:W-:Y:S08]  /*23c50*/  STL.64 [R1+0x8], R22 ;  /* 0x0000081601007387 */ /* 0x0005f00000100a00 */
[----:B------:R-:W-:Y:S01]  /*23c60*/  STL.64 [R1+0x70], R8 ;  /* 0x0000700801007387 */ /* 0x000fe20000100a00 */
[----:B--2---:R-:W-:Y:S01]  /*23c70*/  MOV R22, R17 ;  /* 0x0000001100167202 */ /* 0x004fe20000000f00 */
[----:B------:R-:W-:-:S02]  /*23c80*/  IMAD.MOV.U32 R23, RZ, RZ, R16 ;  /* 0x000000ffff177224 */ /* 0x000fc400078e0010 */
[----:B------:R-:W0:Y:S04]  /*23c90*/  LDSM.16.M88.4 R16, [R3+UR6+0x18080] ;  /* 0x018080060310783b */ /* 0x000e280008000200 */
[----:B------:R1:W-:Y:S04]  /*23ca0*/  STL.64 [R1+0x1738], R22 ;  /* 0x0017381601007387 */ /* 0x0003e80000100a00 */
[----:B------:R-:W2:Y:S04]  /*23cb0*/  LDL.LU R20, [R1+0xb0] ;  /* 0x0000b00001147983 */ /* 0x000ea80000300800 */
[----:B------:R-:W2:Y:S04]  /*23cc0*/  LDL.LU R21, [R1+0xb4] ;  /* 0x0000b40001157983 */ /* 0x000ea80000300800 */
[----:B-1----:R-:W2:Y:S04]  /*23cd0*/  LDL.LU R22, [R1+0xb8] ;  /* 0x0000b80001167983 */ /* 0x002ea80000300800 */
[----:B------:R-:W2:Y:S04]  /*23ce0*/  LDL.LU R23, [R1+0xbc] ;  /* 0x0000bc0001177983 */ /* 0x000ea80000300800 */
[----:B0-----:R-:W-:Y:S04]  /*23cf0*/  STL [R1+0x1518], R18 ;  /* 0x0015181201007387 */ /* 0x001fe80000100800 */
[----:B------:R0:W-:Y:S04]  /*23d00*/  STL [R1+0x1514], R19 ;  /* 0x0015141301007387 */ /* 0x0001e80000100800 */
[----:B0-----:R-:W3:Y:S04]  /*23d10*/  LDL.LU R19, [R1+0x2d8] ;  /* 0x0002d80001137983 */ /* 0x001ee80000300800 */
[----:B------:R0:W-:Y:S04]  /*23d20*/  STL [R1+0x151c], R14 ;  /* 0x00151c0e01007387 */ /* 0x0001e80000100800 */
[----:B------:R1:W-:Y:S04]  /*23d30*/  STL [R1+0x1510], R15 ;  /* 0x0015100f01007387 */ /* 0x0003e80000100800 */
[----:B------:R-:W-:Y:S04]  /*23d40*/  STL.64 [R1+0x16d8], R12 ;  /* 0x0016d80c01007387 */ /* 0x000fe80000100a00 */
[----:B0-----:R-:W4:Y:S01]  /*23d50*/  LDL.LU R14, [R1+0x218] ;  /* 0x00021800010e7983 */ /* 0x001f220000300800 */
[----:B------:R-:W-:Y:S01]  /*23d60*/  MOV R6, R2 ;  /* 0x0000000200067202 */ /* 0x000fe20000000f00 */
[----:B------:R-:W-:-:S02]  /*23d70*/  IMAD.MOV.U32 R7, RZ, RZ, R0 ;  /* 0x000000ffff077224 */ /* 0x000fc400078e0000 */
[----:B------:R-:W-:Y:S01]  /*23d80*/  IMAD.MOV.U32 R2, RZ, RZ, R10 ;  /* 0x000000ffff027224 */ /* 0x000fe200078e000a */
[----:B------:R-:W-:Y:S02]  /*23d90*/  MOV R0, R11 ;  /* 0x0000000b00007202 */ /* 0x000fe40000000f00 */
[----:B------:R2:W0:Y:S01]  /*23da0*/  LDSM.16.M88.4 R8, [R5+UR6+0x29080] ;  /* 0x029080060508783b */ /* 0x0004220008000200 */
[----:B-1----:R-:W-:Y:S02]  /*23db0*/  MOV R15, R4 ;  /* 0x00000004000f7202 */ /* 0x002fe40000000f00 */
[C---:B--2---:R-:W-:Y:S03]  /*23dc0*/  HMMA.16816.F32 R4, R24.reuse, R6, R20 ;  /* 0x000000061804723c */ /* 0x044fe60000001814 */
[----:B----4-:R1:W-:Y:S04]  /*23dd0*/  STL.64 [R1+0x1730], R14 ;  /* 0x0017300e01007387 */ /* 0x0103e80000100a00 */
[----:B------:R-:W2:Y:S04]  /*23de0*/  LDL.LU R12, [R1+0x190] ;  /* 0x00019000010c7983 */ /* 0x000ea80000300800 */
[----:B------:R-:W2:Y:S04]  /*23df0*/  LDL.LU R13, [R1+0x194] ;  /* 0x00019400010d7983 */ /* 0x000ea80000300800 */
[----:B-1----:R-:W2:Y:S04]  /*23e00*/  LDL.LU R14, [R1+0x198] ;  /* 0x00019800010e7983 */ /* 0x002ea80000300800 */
[----:B------:R-:W2:Y:S04]  /*23e10*/  LDL.LU R15, [R1+0x19c] ;  /* 0x00019c00010f7983 */ /* 0x000ea80000300800 */
[----:B0-----:R-:W-:Y:S04]  /*23e20*/  STL.64 [R1+0x1660], R10 ;  /* 0x0016600a01007387 */ /* 0x001fe80000100a00 */
[----:B------:R0:W-:Y:S04]  /*23e30*/  STL.64 [R1+0x1658], R8 ;  /* 0x0016580801007387 */ /* 0x0001e80000100a00 */
[----:B0-----:R-:W4:Y:S04]  /*23e40*/  LDL.LU R8, [R1+0x170] ;  /* 0x0001700001087983 */ /* 0x001f280000300800 */
[----:B------:R-:W4:Y:S04]  /*23e50*/  LDL.LU R9, [R1+0x174] ;  /* 0x0001740001097983 */ /* 0x000f280000300800 */
[----:B------:R-:W4:Y:S04]  /*23e60*/  LDL.LU R10, [R1+0x178] ;  /* 0x00017800010a7983 */ /* 0x000f280000300800 */
[----:B------:R-:W4:Y:S04]  /*23e70*/  LDL.LU R11, [R1+0x17c] ;  /* 0x00017c00010b7983 */ /* 0x000f280000300800 */
[----:B------:R-:W2:Y:S04]  /*23e80*/  LDL.LU.64 R22, [R1+0x1738] ;  /* 0x0017380001167983 */ /* 0x000ea80000300a00 */
[----:B------:R-:W-:Y:S04]  /*23e90*/  STL.64 [R1+0x60], R4 ;  /* 0x0000600401007387 */ /* 0x000fe80000100a00 */
[----:B------:R-:W-:Y:S04]  /*23ea0*/  STL.64 [R1+0x68], R6 ;  /* 0x0000680601007387 */ /* 0x000fe80000100a00 */
[----:B---3--:R-:W0:Y:S04]  /*23eb0*/  LDSM.16.M88.4 R4, [R19+UR6+0x28080] ;  /* 0x028080061304783b */ /* 0x008e280008000200 */
[----:B------:R1:W-:Y:S04]  /*23ec0*/  STL [R1+0x16c0], R19 ;  /* 0x0016c01301007387 */ /* 0x0003e80000100800 */
[----:B------:R-:W-:Y:S04]  /*23ed0*/  STL.64 [R1+0x16b8], R16 ;  /* 0x0016b81001007387 */ /* 0x000fe80000100a00 */
[----:B------:R-:W3:Y:S04]  /*23ee0*/  LDL.LU R18, [R1+0x258] ;  /* 0x0002580001127983 */ /* 0x000ee80000300800 */
[----:B-1----:R-:W3:Y:S04]  /*23ef0*/  LDL.LU R19, [R1+0x25c] ;  /* 0x00025c0001137983 */ /* 0x002ee80000300800 */
[----:B0-----:R-:W-:Y:S04]  /*23f00*/  STL [R1+0x15c8], R6 ;  /* 0x0015c80601007387 */ /* 0x001fe80000100800 */
[----:B------:R-:W-:Y:S04]  /*23f10*/  STL [R1+0x15c4], R7 ;  /* 0x0015c40701007387 */ /* 0x000fe80000100800 */
[----:B------:R0:W-:Y:S04]  /*23f20*/  STL.64 [R1+0x15e0], R4 ;  /* 0x0015e00401007387 */ /* 0x0001e80000100a00 */
[----:B0-----:R-:W3:Y:S04]  /*23f30*/  LDL.LU R4, [R1+0x180] ;  /* 0x0001800001047983 */ /* 0x001ee80000300800 */
[----:B------:R-:W3:Y:S04]  /*23f40*/  LDL.LU R5, [R1+0x184] ;  /* 0x0001840001057983 */ /* 0x000ee80000300800 */
[----:B------:R-:W3:Y:S04]  /*23f50*/  LDL.LU R6, [R1+0x188] ;  /* 0x0001880001067983 */ /* 0x000ee80000300800 */
[----:B------:R-:W3:Y:S01]  /*23f60*/  LDL.LU R7, [R1+0x18c] ;  /* 0x00018c0001077983 */ /* 0x000ee20000300800 */
[----:B--2---:R-:W-:Y:S03]  /*23f70*/  HMMA.16816.F32 R20, R24, R22, R12 ;  /* 0x000000161814723c */ /* 0x004fe6000000180c */
[----:B------:R-:W4:-:S15]  /*23f80*/  LDL.LU.64 R14, [R1+0x1730] ;  /* 0x00173000010e7983 */ /* 0x000f1e0000300a00 */
[----:B------:R-:W-:Y:S01]  /*23f90*/  NOP ;  /* 0x0000000000007918 */ /* 0x000fe20000000000 */
[----:B------:R0:W-:Y:S04]  /*23fa0*/  STL.64 [R1+0xb0], R20 ;  /* 0x0000b01401007387 */ /* 0x0001e80000100a00 */
[----:B------:R-:W-:Y:S04]  /*23fb0*/  STL.64 [R1+0xb8], R22 ;  /* 0x0000b81601007387 */ /* 0x000fe80000100a00 */
[----:B0-----:R-:W2:Y:S01]  /*23fc0*/  LDL.LU.64 R20, [R1+0x1728] ;  /* 0x0017280001147983 */ /* 0x001ea20000300a00 */
[C---:B---3--:R-:W-:Y:S08]  /*23fd0*/  HMMA.16816.F32 R16, R24.reuse, R18, R4 ;  /* 0x000000121810723c */ /* 0x048ff00000001804 */
[----:B----4-:R-:W-:-:S15]  /*23fe0*/  HMMA.16816.F32 R4, R24, R14, R8 ;  /* 0x0000000e1804723c */ /* 0x010fde0000001808 */
[----:B------:R-:W-:-:S04]  /*23ff0*/  NOP ;  /* 0x0000000000007918 */ /* 0x000fc80000000000 */
[----:B------:R-:W-:Y:S04]  /*24000*/  STL.64 [R1+0x15f0], R6 ;  /* 0x0015f00601007387 */ /* 0x000fe80000100a00 */
[----:B------:R-:W-:Y:S04]  /*24010*/  STL.64 [R1+0xe0], R16 ;  /* 0x0000e01001007387 */ /* 0x000fe80000100a00 */
[----:B------:R-:W-:Y:S04]  /*24020*/  STL.64 [R1+0xe8], R18 ;  /* 0x0000e81201007387 */ /* 0x000fe80000100a00 */
[----:B------:R2:W-:Y:S02]  /*24030*/  STL.64 [R1+0x15e8], R4 ;  /* 0x0015e80401007387 */ /* 0x0005e40000100a00 */
[----:B--2---:R-:W-:Y:S01]  /*24040*/  MOV R4, R21 ;  /* 0x0000001500047202 */ /* 0x004fe20000000f00 */
[----:B------:R-:W-:-:S05]  /*24050*/  IMAD.MOV.U32 R5, RZ, RZ, R20 ;  /* 0x000000ffff057224 */ /* 0x000fca00078e0014 */
[----:B------:R0:W-:Y:S04]  /*24060*/  STL.64 [R1+0x1718], R4 ;  /* 0x0017180401007387 */ /* 0x0001e80000100a00 */
[----:B------:R-:W2:Y:S04]  /*24070*/  LDL.LU R8, [R1+0xa0] ;  /* 0x0000a00001087983 */ /* 0x000ea80000300800 */
[----:B------:R-:W2:Y:S04]  /*24080*/  LDL.LU R9, [R1+0xa4] ;  /* 0x0000a40001097983 */ /* 0x000ea80000300800 */
[----:B------:R-:W3:Y:S04]  /*24090*/  LDL.LU R10, [R1+0xa8] ;  /* 0x0000a800010a7983 */ /* 0x000ee80000300800 */
[----:B------:R-:W3:Y:S04]  /*240a0*/  LDL.LU R11, [R1+0xac] ;  /* 0x0000ac00010b7983 */ /* 0x000ee80000300800 */
[----:B0-----:R-:W4:Y:S04]  /*240b0*/  LDL.LU R4, [R1+0x160] ;  /* 0x0001600001047983 */ /* 0x001f280000300800 */
[----:B------:R-:W4:Y:S04]  /*240c0*/  LDL.LU R5, [R1+0x164] ;  /* 0x0001640001057983 */ /* 0x000f280000300800 */
[----:B------:R-:W4:Y:S04]  /*240d0*/  LDL.LU R6, [R1+0x168] ;  /* 0x0001680001067983 */ /* 0x000f280000300800 */
[----:B------:R-:W4:Y:S04]  /*240e0*/  LDL.LU R7, [R1+0x16c] ;  /* 0x00016c0001077983 */ /* 0x000f280000300800 */
[----:B------:R-:W5:Y:S04]  /*240f0*/  LDL.LU R16, [R1+0x110] ;  /* 0x0001100001107983 */ /* 0x000f680000300800 */
[----:B------:R-:W5:Y:S04]  /*24100*/  LDL.LU R17, [R1+0x114] ;  /* 0x0001140001117983 */ /* 0x000f680000300800 */
[----:B------:R-:W2:Y:S04]  /*24110*/  LDL.LU R18, [R1+0x118] ;  /* 0x0001180001127983 */ /* 0x000ea80000300800 */
[----:B------:R-:W2:Y:S04]  /*24120*/  LDL.LU R19, [R1+0x11c] ;  /* 0x00011c0001137983 */ /* 0x000ea80000300800 */
[----:B------:R-:W2:Y:S04]  /*24130*/  LDL.LU R20, [R1+0x150] ;  /* 0x0001500001147983 */ /* 0x000ea80000300800 */
[----:B------:R-:W2:Y:S04]  /*24140*/  LDL.LU R21, [R1+0x154] ;  /* 0x0001540001157983 */ /* 0x000ea80000300800 */
[----:B------:R-:W2:Y:S04]  /*24150*/  LDL.LU R22, [R1+0x158] ;  /* 0x0001580001167983 */ /* 0x000ea80000300800 */
[----:B------:R-:W2:Y:S04]  /*24160*/  LDL.LU R23, [R1+0x15c] ;  /* 0x00015c0001177983 */ /* 0x000ea80000300800 */
[----:B--2---:R0:W-:Y:S04]  /*24170*/  STL.64 [R1+0x1710], R22 ;  /* 0x0017101601007387 */ /* 0x0041e80000100a00 */
[----:B------:R-:W-:Y:S01]  /*24180*/  STL.64 [R1+0x1708], R20 ;  /* 0x0017081401007387 */ /* 0x000fe20000100a00 */
[----:B0-----:R-:W-:-:S02]  /*24190*/  MOV R22, R28 ;  /* 0x0000001c00167202 */ /* 0x001fc40000000f00 */
[----:B------:R-:W-:Y:S01]  /*241a0*/  MOV R23, R29 ;  /* 0x0000001d00177202 */ /* 0x000fe20000000f00 */
[----:B------:R-:W2:Y:S04]  /*241b0*/  LDL.LU R28, [R1+0x1724] ;  /* 0x00172400011c7983 */ /* 0x000ea80000300800 */
[----:B------:R-:W2:Y:S04]  /*241c0*/  LDL.LU R29, [R1+0x1720] ;  /* 0x00172000011d7983 */ /* 0x000ea80000300800 */
[----:B------:R-:W2:Y:S04]  /*241d0*/  LDL.LU R12, [R1+0x120] ;  /* 0x00012000010c7983 */ /* 0x000ea80000300800 */
[----:B------:R-:W2:Y:S04]  /*241e0*/  LDL.LU R13, [R1+0x124] ;  /* 0x00012400010d7983 */ /* 0x000ea80000300800 */
[----:B------:R-:W2:Y:S04]  /*241f0*/  LDL.LU R14, [R1+0x128] ;  /* 0x00012800010e7983 */ /* 0x000ea80000300800 */
[----:B------:R-:W2:Y:S04]  /*24200*/  LDL.LU R15, [R1+0x12c] ;  /* 0x00012c00010f7983 */ /* 0x000ea80000300800 */
[----:B--2---:R-:W-:Y:S04]  /*24210*/  STL.64 [R1+0x16e8], R14 ;  /* 0x0016e80e01007387 */ /* 0x004fe80000100a00 */
[----:B------:R0:W-:Y:S04]  /*24220*/  STL.64 [R1+0x16e0], R12 ;  /* 0x0016e00c01007387 */ /* 0x0001e80000100a00 */
[----:B0-----:R-:W2:Y:S04]  /*24230*/  LDL.LU.64 R12, [R1+0x50] ;  /* 0x00005000010c7983 */ /* 0x001ea80000300a00 */
[----:B------:R-:W-:Y:S04]  /*24240*/  STL.64 [R1+0x16d0], R18 ;  /* 0x0016d01201007387 */ /* 0x000fe80000100a00 */
[----:B-----5:R0:W-:Y:S04]  /*24250*/  STL.64 [R1+0x16c8], R16 ;  /* 0x0016c81001007387 */ /* 0x0201e80000100a00 */
[----:B0-----:R-:W5:Y:S01]  /*24260*/  LDL.LU.64 R16, [R1+0x40] ;  /* 0x0000400001107983 */ /* 0x001f620000300a00 */
[----:B----4-:R-:W-:Y:S03]  /*24270*/  HMMA.16816.F32 R20, R24, R22, R4 ;  /* 0x000000161814723c */ /* 0x010fe60000001804 */
[----:B-----5:R0:W-:Y:S04]  /*24280*/  STL.64 [R1+0x16f0], R16 ;  /* 0x0016f01001007387 */ /* 0x0201e80000100a00 */
[----:B0-----:R-:W4:Y:S04]  /*24290*/  LDL.LU R16, [R1+0x130] ;  /* 0x0001300001107983 */ /* 0x001f280000300800 */
[----:B------:R-:W4:Y:S04]  /*242a0*/  LDL.LU R17, [R1+0x134] ;  /* 0x0001340001117983 */ /* 0x000f280000300800 */
[----:B---3--:R-:W-:Y:S04]  /*242b0*/  STL.64 [R1+0x1670], R10 ;  /* 0x0016700a01007387 */ /* 0x008fe80000100a00 */
[----:B------:R0:W-:Y:S04]  /*242c0*/  STL.64 [R1+0x1668], R8 ;  /* 0x0016680801007387 */ /* 0x0001e80000100a00 */
[----:B0-----:R-:W3:Y:S04]  /*242d0*/  LDL.LU.64 R8, [R1] ;  /* 0x0000000001087983 */ /* 0x001ee80000300a00 */
[----:B------:R-:W5:Y:S01]  /*242e0*/  LDL.LU.64 R4, [R1+0x1718] ;  /* 0x0017180001047983 */ /* 0x000f620000300a00 */
[----:B------:R-:W-:-:S02]  /*242f0*/  MOV R7, R22 ;  /* 0x0000001600077202 */ /* 0x000fc40000000f00 */
[----:B------:R-:W-:Y:S01]  /*24300*/  MOV R6, R23 ;  /* 0x0000001700067202 */ /* 0x000fe20000000f00 */
[----:B------:R-:W-:Y:S01]  /*24310*/  IMAD.MOV.U32 R18, RZ, RZ, R29 ;  /* 0x000000ffff127224 */ /* 0x000fe200078e001d */
[----:B------:R-:W-:Y:S02]  /*24320*/  MOV R19, R28 ;  /* 0x0000001c00137202 */ /* 0x000fe40000000f00 */
[----:B------:R-:W-:Y:S01]  /*24330*/  MOV R29, R20 ;  /* 0x00000014001d7202 */ /* 0x000fe20000000f00 */
[----:B------:R-:W-:Y:S01]  /*24340*/  IMAD.MOV.U32 R28, RZ, RZ, R21 ;  /* 0x000000ffff1c7224 */ /* 0x000fe200078e0015 */
[----:B------:R-:W2:Y:S04]  /*24350*/  LDL.LU.64 R22, [R1+0x1710] ;  /* 0x0017100001167983 */ /* 0x000ea80000300a00 */
[----:B------:R-:W2:Y:S04]  /*24360*/  LDL.LU.64 R20, [R1+0x1708] ;  /* 0x0017080001147983 */ /* 0x000ea80000300a00 */
[----:B------:R-:W-:Y:S04]  /*24370*/  STL [R1+0x1638], R7 ;  /* 0x0016380701007387 */ /* 0x000fe80000100800 */
[----:B------:R0:W-:Y:S04]  /*24380*/  STL [R1+0x16b0], R6 ;  /* 0x0016b00601007387 */ /* 0x0001e80000100800 */
[----:B-----5:R2:W-:Y:S04]  /*24390*/  STL.64 [R1+0x16a8], R4 ;  /* 0x0016a80401007387 */ /* 0x0205e80000100a00 */
[----:B0-----:R-:W2:Y:S04]  /*243a0*/  LDL.LU R6, [R1+0x288] ;  /* 0x0002880001067983 */ /* 0x001ea80000300800 */
[----:B------:R-:W2:Y:S04]  /*243b0*/  LDL.LU R7, [R1+0x28c] ;  /* 0x00028c0001077983 */ /* 0x000ea80000300800 */
[----:B------:R-:W-:Y:S04]  /*243c0*/  STL [R1+0x1634], R28 ;  /* 0x0016341c01007387 */ /* 0x000fe80000100800 */
[----:B------:R-:W-:Y:S01]  /*243d0*/  STL [R1+0x1630], R29 ;  /* 0x0016301d01007387 */ /* 0x000fe20000100800 */
[----:B--2---:R-:W-:Y:S03]  /*243e0*/  HMMA.16816.F32 R4, R24, R6, R20 ;  /* 0x000000061804723c */ /* 0x004fe60000001814 */
[----:B------:R-:W4:Y:S04]  /*243f0*/  LDL.LU.64 R22, [R1+0x1700] ;  /* 0x0017000001167983 */ /* 0x000f280000300a00 */
[----:B------:R-:W4:Y:S04]  /*24400*/  LDL.LU.64 R20, [R1+0x16f8] ;  /* 0x0016f80001147983 */ /* 0x000f280000300a00 */
[----:B------:R-:W2:Y:S01]  /*24410*/  LDL.LU.64 R24, [R1+0x30] ;  /* 0x0000300001187983 */ /* 0x000ea20000300a00 */
[----:B------:R-:W-:Y:S01]  /*24420*/  IMAD.MOV.U32 R11, RZ, RZ, R12 ;  /* 0x000000ffff0b7224 */ /* 0x000fe200078e000c */
[----:B------:R-:W-:-:S06]  /*24430*/  MOV R10, R13 ;  /* 0x0000000d000a7202 */ /* 0x000fcc0000000f00 */
[----:B------:R0:W-:Y:S04]  /*24440*/  STL.64 [R1+0x160], R4 ;  /* 0x0001600401007387 */ /* 0x0001e80000100a00 */
[----:B------:R1:W-:Y:S04]  /*24450*/  STL.64 [R1+0x168], R6 ;  /* 0x0001680601007387 */ /* 0x0003e80000100a00 */
[----:B0-----:R-:W5:Y:S04]  /*24460*/  LDL.LU R4, [R1+0x100] ;  /* 0x0001000001047983 */ /* 0x001f680000300800 */
[----:B------:R-:W5:Y:S04]  /*24470*/  LDL.LU R5, [R1+0x104] ;  /* 0x0001040001057983 */ /* 0x000f680000300800 */
[----:B-1----:R-:W5:Y:S04]  /*24480*/  LDL.LU R6, [R1+0x108] ;  /* 0x0001080001067983 */ /* 0x002f680000300800 */
[----:B------:R-:W5:Y:S01]  /*24490*/  LDL.LU R7, [R1+0x10c] ;  /* 0x00010c0001077983 */ /* 0x000f620000300800 */
[----:B----4-:R-:W-:-:S15]  /*244a0*/  HMMA.16816.F32 R16, R20, R12, R16 ;  /* 0x0000000c1410723c */ /* 0x010fde0000001810 */
[----:B------:R-:W-:-:S04]  /*244b0*/  NOP ;  /* 0x0000000000007918 */ /* 0x000fc80000000000 */
[----:B------:R0:W-:Y:S04]  /*244c0*/  STL.64 [R1+0x150], R16 ;  /* 0x0001501001007387 */ /* 0x0001e80000100a00 */
[----:B------:R-:W-:Y:S04]  /*244d0*/  STL.64 [R1+0x158], R18 ;  /* 0x0001581201007387 */ /* 0x000fe80000100a00 */
[----:B0-----:R-:W4:Y:S04]  /*244e0*/  LDL.LU.64 R16, [R1+0x16f0] ;  /* 0x0016f00001107983 */ /* 0x001f280000300a00 */
[----:B------:R-:W4:Y:S04]  /*244f0*/  LDL.LU.64 R14, [R1+0x16e8] ;  /* 0x0016e800010e7983 */ /* 0x000f280000300a00 */
[----:B------:R-:W4:Y:S04]  /*24500*/  LDL.LU.64 R12, [R1+0x16e0] ;  /* 0x0016e000010c7983 */ /* 0x000f280000300a00 */
[----:B------:R-:W-:Y:S04]  /*24510*/  STL.64 [R1+0x1690], R10 ;  /* 0x0016900a01007387 */ /* 0x000fe80000100a00 */
[----:B---3--:R0:W-:Y:S04]  /*24520*/  STL.64 [R1+0x1688], R8 ;  /* 0x0016880801007387 */ /* 0x0081e80000100a00 */
[----:B0-----:R-:W3:Y:S04]  /*24530*/  LDL.LU R8, [R1+0xf0] ;  /* 0x0000f00001087983 */ /* 0x001ee80000300800 */
[----:B------:R-:W3:Y:S04]  /*24540*/  LDL.LU R9, [R1+0xf4] ;  /* 0x0000f40001097983 */ /* 0x000ee80000300800 */
[----:B------:R-:W2:Y:S04]  /*24550*/  LDL.LU R10, [R1+0xf8] ;  /* 0x0000f800010a7983 */ /* 0x000ea80000300800 */
[----:B------:R-:W2:Y:S01]  /*24560*/  LDL.LU R11, [R1+0xfc] ;  /* 0x0000fc00010b7983 */ /* 0x000ea20000300800 */
[----:B----4-:R-:W-:Y:S01]  /*24570*/  HMMA.16816.F32 R12, R20, R16, R12 ;  /* 0x00000010140c723c */ /* 0x010fe2000000180c */
[----:B------:R-:W-:-:S02]  /*24580*/  IMAD.MOV.U32 R3, RZ, RZ, R17 ;  /* 0x000000ffff037224 */ /* 0x000fc400078e0011 */
[----:B--2---:R-:W-:Y:S04]  /*24590*/  STL.64 [R1+0x16a0], R10 ;  /* 0x0016a00a01007387 */ /* 0x004fe80000100a00 */
[----:B---3--:R0:W-:Y:S04]  /*245a0*/  STL.64 [R1+0x1698], R8 ;  /* 0x0016980801007387 */ /* 0x0081e80000100a00 */
[----:B0-----:R-:W5:Y:S08]  /*245b0*/  LDL.LU.64 R8, [R1+0x20] ;  /* 0x0000200001087983 */ /* 0x001f700000300a00 */
[----:B------:R0:W-:Y:S04]  /*245c0*/  STL.64 [R1+0x140], R12 ;  /* 0x0001400c01007387 */ /* 0x0001e80000100a00 */
[----:B------:R1:W-:Y:S04]  /*245d0*/  STL.64 [R1+0x148], R14 ;  /* 0x0001480e01007387 */ /* 0x0003e80000100a00 */
[----:B0-----:R-:W2:Y:S01]  /*245e0*/  LDL.LU.64 R12, [R1+0x16d8] ;  /* 0x0016d800010c7983 */ /* 0x001ea20000300a00 */
[----:B-1----:R-:W-:-:S03]  /*245f0*/  MOV R15, R16 ;  /* 0x00000010000f7202 */ /* 0x002fc60000000f00 */
[----:B------:R-:W3:Y:S04]  /*24600*/  LDL.LU.64 R18, [R1+0x16d0] ;  /* 0x0016d00001127983 */ /* 0x000ee80000300a00 */
[----:B------:R-:W3:Y:S02]  /*24610*/  LDL.LU.64 R16, [R1+0x16c8] ;  /* 0x0016c80001107983 */ /* 0x000ee40000300a00 */
[----:B---3--:R-:W-:-:S15]  /*24620*/  HMMA.16816.F32 R16, R20, R24, R16 ;  /* 0x000000181410723c */ /* 0x008fde0000001810 */
[----:B------:R-:W-:-:S04]  /*24630*/  NOP ;  /* 0x0000000000007918 */ /* 0x000fc80000000000 */
[----:B------:R-:W-:Y:S04]  /*24640*/  STL.64 [R1+0x130], R16 ;  /* 0x0001301001007387 */ /* 0x000fe80000100a00 */
[----:B------:R0:W-:Y:S04]  /*24650*/  STL.64 [R1+0x138], R18 ;  /* 0x0001381201007387 */ /* 0x0001e80000100a00 */
[----:B0-----:R-:W3:Y:S01]  /*24660*/  LDL.LU R19, [R1+0x16c0] ;  /* 0x0016c00001137983 */ /* 0x001ee20000300800 */
[----:B------:R-:W-:Y:S02]  /*24670*/  MOV R18, R24 ;  /* 0x0000001800127202 */ /* 0x000fe40000000f00 */
[----:B------:R-:W-:Y:S01]  /*24680*/  MOV R14, R25 ;  /* 0x00000019000e7202 */ /* 0x000fe20000000f00 */
[----:B-----5:R-:W-:Y:S01]  /*24690*/  HMMA.16816.F32 R4, R20, R8, R4 ;  /* 0x000000081404723c */ /* 0x020fe20000001804 */
[----:B------:R-:W4:Y:S04]  /*246a0*/  LDL.LU.64 R16, [R1+0x16b8] ;  /* 0x0016b80001107983 */ /* 0x000f280000300a00 */
[----:B------:R-:W-:Y:S04]  /*246b0*/  STL.64 [R1+0x1680], R14 ;  /* 0x0016800e01007387 */ /* 0x000fe80000100a00 */
[----:B--2---:R0:W-:Y:S04]  /*246c0*/  STL.64 [R1+0x1678], R12 ;  /* 0x0016780c01007387 */ /* 0x0041e80000100a00 */
[----:B0-----:R-:W2:Y:S04]  /*246d0*/  LDL.LU R12, [R1+0xc0] ;  /* 0x0000c000010c7983 */ /* 0x001ea80000300800 */
[----:B------:R-:W2:Y:S04]  /*246e0*/  LDL.LU R13, [R1+0xc4] ;  /* 0x0000c400010d7983 */ /* 0x000ea80000300800 */
[----:B------:R-:W2:Y:S04]  /*246f0*/  LDL.LU R14, [R1+0xc8] ;  /* 0x0000c800010e7983 */ /* 0x000ea80000300800 */
[----:B------:R-:W2:Y:S04]  /*24700*/  LDL.LU R15, [R1+0xcc] ;  /* 0x0000cc00010f7983 */ /* 0x000ea80000300800 */
[----:B---3--:R0:W1:Y:S02]  /*24710*/  LDSM.16.M88.4 R24, [R19+UR6+0x29080] ;  /* 0x029080061318783b */ /* 0x0080640008000200 */
[----:B0-----:R-:W-:-:S02]  /*24720*/  MOV R19, R9 ;  /* 0x0000000900137202 */ /* 0x001fc40000000f00 */
[----:B-1----:R-:W-:Y:S04]  /*24730*/  STL.64 [R1+0x14f0], R26 ;  /* 0x0014f01a01007387 */ /* 0x002fe80000100a00 */
[----:B------:R0:W-:Y:S04]  /*24740*/  STL.64 [R1+0x14e8], R24 ;  /* 0x0014e81801007387 */ /* 0x0001e80000100a00 */
[----:B0-----:R-:W3:Y:S04]  /*24750*/  LDL.LU R24, [R1+0x90] ;  /* 0x0000900001187983 */ /* 0x001ee80000300800 */
[----:B------:R-:W3:Y:S04]  /*24760*/  LDL.LU R25, [R1+0x94] ;  /* 0x0000940001197983 */ /* 0x000ee80000300800 */
[----:B------:R-:W3:Y:S04]  /*24770*/  LDL.LU R26, [R1+0x98] ;  /* 0x00009800011a7983 */ /* 0x000ee80000300800 */
[----:B------:R-:W3:Y:S04]  /*24780*/  LDL.LU R27, [R1+0x9c] ;  /* 0x00009c00011b7983 */ /* 0x000ee80000300800 */
[----:B------:R-:W-:Y:S04]  /*24790*/  STL.64 [R1+0x120], R4 ;  /* 0x0001200401007387 */ /* 0x000fe80000100a00 */
[----:B------:R0:W-:Y:S04]  /*247a0*/  STL.64 [R1+0x128], R6 ;  /* 0x0001280601007387 */ /* 0x0001e80000100a00 */
[----:B0-----:R-:W5:Y:S04]  /*247b0*/  LDL.LU R6, [R1+0x16b0] ;  /* 0x0016b00001067983 */ /* 0x001f680000300800 */
[----:B------:R-:W2:Y:S01]  /*247c0*/  LDL.LU.64 R4, [R1+0x16a8] ;  /* 0x0016a80001047983 */ /* 0x000ea20000300a00 */
[----:B------:R-:W-:-:S03]  /*247d0*/  IMAD.MOV.U32 R7, RZ, RZ, R8 ;  /* 0x000000ffff077224 */ /* 0x000fc600078e0008 */
[----:B------:R-:W2:Y:S04]  /*247e0*/  LDL.LU.64 R10, [R1+0x16a0] ;  /* 0x0016a000010a7983 */ /* 0x000ea80000300a00 */
[----:B------:R-:W2:Y:S02]  /*247f0*/  LDL.LU.64 R8, [R1+0x1698] ;  /* 0x0016980001087983 */ /* 0x000ea40000300a00 */
[----:B--2---:R-:W-:-:S15]  /*24800*/  HMMA.16816.F32 R8, R20, R4, R8 ;  /* 0x000000041408723c */ /* 0x004fde0000001808 */
[----:B------:R-:W-:-:S04]  /*24810*/  NOP ;  /* 0x0000000000007918 */ /* 0x000fc80000000000 */
[----:B------:R-:W-:Y:S04]  /*24820*/  STL.64 [R1+0x110], R8 ;  /* 0x0001100801007387 */ /* 0x000fe80000100a00 */
[----:B------:R0:W-:Y:S04]  /*24830*/  STL.64 [R1+0x118], R10 ;  /* 0x0001180a01007387 */ /* 0x0001e80000100a00 */
[----:B0-----:R-:W2:Y:S04]  /*24840*/  LDL.LU.64 R10, [R1+0x1690] ;  /* 0x00169000010a7983 */ /* 0x001ea80000300a00 */
[----:B------:R-:W2:Y:S04]  /*24850*/  LDL.LU.64 R8, [R1+0x1688] ;  /* 0x0016880001087983 */ /* 0x000ea80000300a00 */
[----:B------:R0:W-:Y:S04]  /*24860*/  STL.64 [R1+0x1600], R4 ;  /* 0x0016000401007387 */ /* 0x0001e80000100a00 */
[----:B-----5:R-:W-:Y:S01]  /*24870*/  STL.64 [R1+0x1640], R6 ;  /* 0x0016400601007387 */ /* 0x020fe20000100a00 */
[----:B--2---:R-:W-:Y:S01]  /*24880*/  HMMA.16816.F32 R12, R20, R8, R12 ;  /* 0x00000008140c723c */ /* 0x004fe2000000180c */
[----:B0-----:R-:W-:Y:S01]  /*24890*/  MOV R4, R11 ;  /* 0x0000000b00047202 */ /* 0x001fe20000000f00 */
[----:B------:R-:W-:Y:S01]  /*248a0*/  IMAD.MOV.U32 R5, RZ, RZ, R10 ;  /* 0x000000ffff057224 */ /* 0x000fe200078e000a */
[----:B------:R-:W-:-:S02]  /*248b0*/  MOV R28, R8 ;  /* 0x00000008001c7202 */ /* 0x000fc40000000f00 */
[----:B------:R-:W-:-:S14]  /*248c0*/  MOV R29, R9 ;  /* 0x00000009001d7202 */ /* 0x000fdc0000000f00 */
[----:B------:R-:W-:Y:S04]  /*248d0*/  STL.64 [R1+0x100], R12 ;  /* 0x0001000c01007387 */ /* 0x000fe80000100a00 */
[----:B------:R0:W-:Y:S04]  /*248e0*/  STL.64 [R1+0x108], R14 ;  /* 0x0001080e01007387 */ /* 0x0001e80000100a00 */
[----:B0-----:R-:W2:Y:S04]  /*248f0*/  LDL.LU.64 R14, [R1+0x1680] ;  /* 0x00168000010e7983 */ /* 0x001ea80000300a00 */
[----:B------:R-:W3:Y:S04]  /*24900*/  LDL.LU.64 R12, [R1+0x1678] ;  /* 0x00167800010c7983 */ /* 0x000ee80000300a00 */
[----:B------:R-:W4:Y:S04]  /*24910*/  LDL.LU.64 R10, [R1+0x1670] ;  /* 0x00167000010a7983 */ /* 0x000f280000300a00 */
[----:B------:R-:W4:Y:S02]  /*24920*/  LDL.LU.64 R8, [R1+0x1668] ;  /* 0x0016680001087983 */ /* 0x000f240000300a00 */
[----:B----4-:R-:W-:-:S15]  /*24930*/  HMMA.16816.F32 R8, R20, R16, R8 ;  /* 0x000000101408723c */ /* 0x010fde0000001808 */
[----:B------:R-:W-:-:S04]  /*24940*/  NOP ;  /* 0x0000000000007918 */ /* 0x000fc80000000000 */
[----:B------:R-:W-:Y:S04]  /*24950*/  STL.64 [R1+0xf0], R8 ;  /* 0x0000f00801007387 */ /* 0x000fe80000100a00 */
[----:B------:R0:W-:Y:S04]  /*24960*/  STL.64 [R1+0xf8], R10 ;  /* 0x0000f80a01007387 */ /* 0x0001e80000100a00 */
[----:B0-----:R-:W4:Y:S04]  /*24970*/  LDL.LU.64 R10, [R1+0x1660] ;  /* 0x00166000010a7983 */ /* 0x001f280000300a00 */
[----:B------:R-:W4:Y:S04]  /*24980*/  LDL.LU.64 R8, [R1+0x1658] ;  /* 0x0016580001087983 */ /* 0x000f280000300a00 */
[----:B------:R-:W-:Y:S04]  /*24990*/  STL.64 [R1+0x1650], R18 ;  /* 0x0016501201007387 */ /* 0x000fe80000100a00 */
[----:B------:R0:W-:Y:S04]  /*249a0*/  STL.64 [R1+0x1648], R16 ;  /* 0x0016481001007387 */ /* 0x0001e80000100a00 */
[----:B0-----:R-:W4:Y:S04]  /*249b0*/  LDL.LU R16, [R1+0x80] ;  /* 0x0000800001107983 */ /* 0x001f280000300800 */
[----:B------:R-:W4:Y:S04]  /*249c0*/  LDL.LU R17, [R1+0x84] ;  /* 0x0000840001117983 */ /* 0x000f280000300800 */
[----:B------:R-:W4:Y:S04]  /*249d0*/  LDL.LU R18, [R1+0x88] ;  /* 0x0000880001127983 */ /* 0x000f280000300800 */
[----:B------:R-:W4:Y:S01]  /*249e0*/  LDL.LU R19, [R1+0x8c] ;  /* 0x00008c0001137983 */ /* 0x000f220000300800 */
[----:B---3--:R-:W-:Y:S01]  /*249f0*/  HMMA.16816.F32 R24, R20, R12, R24 ;  /* 0x0000000c1418723c */ /* 0x008fe20000001818 */
[----:B------:R-:W-:-:S15]  /*24a00*/  MOV R21, R3 ;  /* 0x0000000300157202 */ /* 0x000fde0000000f00 */
[----:B------:R-:W-:-:S03]  /*24a10*/  NOP ;  /* 0x0000000000007918 */ /* 0x000fc60000000000 */
[----:B------:R-:W-:Y:S04]  /*24a20*/  STL.64 [R1+0x1500], R26 ;  /* 0x0015001a01007387 */ /* 0x000fe80000100a00 */
[----:B------:R0:W-:Y:S04]  /*24a30*/  STL.64 [R1+0x14f8], R24 ;  /* 0x0014f81801007387 */ /* 0x0001e80000100a00 */
[----:B0-----:R-:W3:Y:S04]  /*24a40*/  LDL.LU R24, [R1+0x70] ;  /* 0x0000700001187983 */ /* 0x001ee80000300800 */
[----:B------:R-:W3:Y:S01]  /*24a50*/  LDL.LU R25, [R1+0x74] ;  /* 0x0000740001197983 */ /* 0x000ee20000300800 */
[----:B------:R-:W-:Y:S01]  /*24a60*/  IMAD.MOV.U32 R27, RZ, RZ, R0 ;  /* 0x000000ffff1b7224 */ /* 0x000fe200078e0000 */
[----:B----4-:R-:W-:Y:S02]  /*24a70*/  HMMA.16816.F32 R4, R8, R4, R16 ;  /* 0x000000040804723c */ /* 0x010fe40000001810 */
[----:B------:R-:W4:Y:S04]  /*24a80*/  LDL.LU.64 R18, [R1+0x1650] ;  /* 0x0016500001127983 */ /* 0x000f280000300a00 */
[----:B------:R-:W5:-:S13]  /*24a90*/  LDL.LU.64 R16, [R1+0x1648] ;  /* 0x0016480001107983 */ /* 0x000f5a0000300a00 */
[----:B------:R-:W-:Y:S01]  /*24aa0*/  IMAD.MOV.U32 R0, RZ, RZ, R6 ;  /* 0x000000ffff007224 */ /* 0x000fe200078e0006 */
[----:B------:R-:W-:Y:S02]  /*24ab0*/  MOV R3, R7 ;  /* 0x0000000700037202 */ /* 0x000fe40000000f00 */
[----:B------:R-:W5:Y:S01]  /*24ac0*/  LDL.LU.64 R6, [R1+0x1640] ;  /* 0x0016400001067983 */ /* 0x000f620000300a00 */
[----:B--2---:R-:W-:Y:S01]  /*24ad0*/  IMAD.MOV.U32 R20, RZ, RZ, R15 ;  /* 0x000000ffff147224 */ /* 0x004fe200078e000f */
[----:B------:R-:W-:Y:S02]  /*24ae0*/  MOV R26, R2 ;  /* 0x00000002001a7202 */ /* 0x000fe40000000f00 */
[----:B------:R-:W-:Y:S02]  /*24af0*/  MOV R15, R4 ;  /* 0x00000004000f7202 */ /* 0x000fe40000000f00 */
[----:B------:R-:W-:-:S03]  /*24b00*/  MOV R2, R5 ;  /* 0x0000000500027202 */ /* 0x000fc60000000f00 */
[----:B---3--:R-:W-:Y:S01]  /*24b10*/  HMMA.16816.F32 R20, R8, R20, R24 ;  /* 0x000000140814723c */ /* 0x008fe20000001818 */
[----:B------:R-:W-:Y:S01]  /*24b20*/  IMAD.MOV.U32 R24, RZ, RZ, R28 ;  /* 0x000000ffff187224 */ /* 0x000fe200078e001c */
[----:B------:R-:W-:Y:S01]  /*24b30*/  MOV R25, R29 ;  /* 0x0000001d00197202 */ /* 0x000fe20000000f00 */
[----:B----4-:R-:W-:Y:S01]  /*24b40*/  IMAD.MOV.U32 R5, RZ, RZ, R19 ;  /* 0x000000ffff057224 */ /* 0x010fe200078e0013 */
[----:B-----5:R-:W-:Y:S02]  /*24b50*/  MOV R4, R7 ;  /* 0x0000000700047202 */ /* 0x020fe40000000f00 */
[----:B------:R-:W2:Y:S04]  /*24b60*/  LDL.LU R7, [R1+0x1638] ;  /* 0x0016380001077983 */ /* 0x000ea80000300800 */
[----:B------:R-:W-:Y:S04]  /*24b70*/  STL.64 [R1+0x1618], R4 ;  /* 0x0016180401007387 */ /* 0x000fe80000100a00 */
[----:B------:R-:W-:Y:S04]  /*24b80*/  STL [R1+0x152c], R3 ;  /* 0x00152c0301007387 */ /* 0x000fe80000100800 */
[----:B------:R-:W-:Y:S04]  /*24b90*/  STL [R1+0x1528], R0 ;  /* 0x0015280001007387 */ /* 0x000fe80000100800 */
[----:B------:R-:W-:Y:S04]  /*24ba0*/  STL [R1+0x1524], R2 ;  /* 0x0015240201007387 */ /* 0x000fe80000100800 */
[----:B------:R-:W-:Y:S04]  /*24bb0*/  STL [R1+0x1520], R15 ;  /* 0x0015200f01007387 */ /* 0x000fe80000100800 */
[----:B------:R-:W-:Y:S04]  /*24bc0*/  STL [R1+0xa0], R20 ;  /* 0x0000a01401007387 */ /* 0x000fe80000100800 */
[----:B------:R-:W3:Y:S04]  /*24bd0*/  LDL.LU R28, [R1+0x1634] ;  /* 0x00163400011c7983 */ /* 0x000ee80000300800 */
[----:B------:R-:W4:Y:S04]  /*24be0*/  LDL.LU R29, [R1+0x1630] ;  /* 0x00163000011d7983 */ /* 0x000f280000300800 */
        /* <DEDUP_REMOVED lines=11> */
[----:B------:R-:W-:-:S02]  /*24ca0*/  MOV R4, R18 ;  /* 0x0000001200047202 */ /* 0x000fc40000000f00 */
[----:B------:R-:W-:Y:S01]  /*24cb0*/  MOV R5, R14 ;  /* 0x0000000e00057202 */ /* 0x000fe20000000f00 */
[----:B-----5:R-:W-:Y:S04]  /*24cc0*/  STL.64 [R1+0x1628], R26 ;  /* 0x0016281a01007387 */ /* 0x020fe80000100a00 */
[----:B--2---:R0:W-:Y:S04]  /*24cd0*/  STL.64 [R1+0x1620], R24 ;  /* 0x0016201801007387 */ /* 0x0041e80000100a00 */
[----:B0-----:R-:W2:Y:S04]  /*24ce0*/  LDL.LU R24, [R1+0x60] ;  /* 0x0000600001187983 */ /* 0x001ea80000300800 */
[----:B------:R-:W2:Y:S04]  /*24cf0*/  LDL.LU R25, [R1+0x64] ;  /* 0x0000640001197983 */ /* 0x000ea80000300800 */
[----:B------:R-:W2:Y:S04]  /*24d00*/  LDL.LU R26, [R1+0x68] ;  /* 0x00006800011a7983 */ /* 0x000ea80000300800 */
[----:B------:R-:W2:Y:S01]  /*24d10*/  LDL.LU R27, [R1+0x6c] ;  /* 0x00006c00011b7983 */ /* 0x000ea20000300800 */
[----:B------:R-:W-:-:S02]  /*24d20*/  MOV R18, R22 ;  /* 0x0000001600127202 */ /* 0x000fc40000000f00 */
[----:B------:R-:W-:Y:S02]  /*24d30*/  MOV R19, R23 ;  /* 0x0000001700137202 */ /* 0x000fe40000000f00 */
[----:B------:R-:W-:Y:S02]  /*24d40*/  MOV R22, R7 ;  /* 0x0000000700167202 */ /* 0x000fe40000000f00 */
[----:B------:R-:W-:Y:S01]  /*24d50*/  MOV R23, R6 ;  /* 0x0000000600177202 */ /* 0x000fe20000000f00 */
[----:B------:R-:W-:Y:S01]  /*24d60*/  IMAD.MOV.U32 R14, RZ, RZ, R21 ;  /* 0x000000ffff0e7224 */ /* 0x000fe200078e0015 */
[----:B------:R0:W-:Y:S04]  /*24d70*/  STL [R1+0x1538], R19 ;  /* 0x0015381301007387 */ /* 0x0001e80000100800 */
[----:B------:R-:W-:Y:S04]  /*24d80*/  STL [R1+0x1534], R18 ;  /* 0x0015341201007387 */ /* 0x000fe80000100800 */
[----:B------:R-:W-:Y:S01]  /*24d90*/  STL [R1+0x1530], R14 ;  /* 0x0015300e01007387 */ /* 0x000fe20000100800 */
[----:B--2---:R-:W-:Y:S03]  /*24da0*/  HMMA.16816.F32 R4, R8, R4, R24 ;  /* 0x000000040804723c */ /* 0x004fe60000001818 */
[----:B------:R-:W2:Y:S04]  /*24db0*/  LDL.LU.64 R26, [R1+0x1628] ;  /* 0x00162800011a7983 */ /* 0x000ea80000300a00 */
[----:B------:R-:W2:-:S12]  /*24dc0*/  LDL.LU.64 R24, [R1+0x1620] ;  /* 0x0016200001187983 */ /* 0x000e980000300a00 */
[----:B------:R-:W-:Y:S01]  /*24dd0*/  IMAD.MOV.U32 R3, RZ, RZ, R4 ;  /* 0x000000ffff037224 */ /* 0x000fe200078e0004 */
[----:B------:R-:W-:Y:S02]  /*24de0*/  MOV R0, R5 ;  /* 0x0000000500007202 */ /* 0x000fe40000000f00 */
[----:B------:R-:W2:Y:S01]  /*24df0*/  LDL.LU.64 R4, [R1+0x1618] ;  /* 0x0016180001047983 */ /* 0x000ea20000300a00 */
[----:B------:R-:W-:Y:S01]  /*24e00*/  MOV R2, R6 ;  /* 0x0000000600027202 */ /* 0x000fe20000000f00 */
[----:B------:R-:W-:-:S05]  /*24e10*/  IMAD.MOV.U32 R15, RZ, RZ, R7 ;  /* 0x000000ffff0f7224 */ /* 0x000fca00078e0007 */
[----:B------:R-:W-:Y:S04]  /*24e20*/  STL [R1+0x1548], R15 ;  /* 0x0015480f01007387 */ /* 0x000fe80000100800 */
[----:B------:R-:W-:Y:S04]  /*24e30*/  STL [R1+0x1544], R2 ;  /* 0x0015440201007387 */ /* 0x000fe80000100800 */
[----:B------:R-:W-:Y:S04]  /*24e40*/  STL [R1+0x1540], R0 ;  /* 0x0015400001007387 */ /* 0x000fe80000100800 */
[----:B------:R-:W-:Y:S01]  /*24e50*/  STL [R1+0x153c], R3 ;  /* 0x00153c0301007387 */ /* 0x000fe20000100800 */
[----:B--2---:R-:W-:Y:S03]  /*24e60*/  HMMA.16816.F32 R4, R8, R4, R24 ;  /* 0x000000040804723c */ /* 0x004fe60000001818 */
[----:B------:R-:W2:Y:S04]  /*24e70*/  LDL.LU.64 R26, [R1+0x1610] ;  /* 0x00161000011a7983 */ /* 0x000ea80000300a00 */
[----:B------:R-:W2:-:S12]  /*24e80*/  LDL.LU.64 R24, [R1+0x1608] ;  /* 0x0016080001187983 */ /* 0x000e980000300a00 */
[----:B0-----:R-:W-:Y:S01]  /*24e90*/  MOV R19, R5 ;  /* 0x0000000500137202 */ /* 0x001fe20000000f00 */
[----:B------:R0:W-:Y:S04]  /*24ea0*/  STL [R1+0x80], R4 ;  /* 0x0000800401007387 */ /* 0x0001e80000100800 */
[----:B0-----:R-:W2:Y:S01]  /*24eb0*/  LDL.LU.64 R4, [R1+0x1600] ;  /* 0x0016000001047983 */ /* 0x001ea20000300a00 */
[----:B------:R-:W-:Y:S01]  /*24ec0*/  MOV R18, R6 ;  /* 0x0000000600127202 */ /* 0x000fe20000000f00 */
[----:B------:R-:W-:-:S05]  /*24ed0*/  IMAD.MOV.U32 R14, RZ, RZ, R7 ;  /* 0x000000ffff0e7224 */ /* 0x000fca00078e0007 */
[----:B------:R-:W-:Y:S04]  /*24ee0*/  STL [R1+0x15c0], R14 ;  /* 0x0015c00e01007387 */ /* 0x000fe80000100800 */
[----:B------:R-:W-:Y:S04]  /*24ef0*/  STL [R1+0x1550], R18 ;  /* 0x0015501201007387 */ /* 0x000fe80000100800 */
[----:B------:R-:W-:Y:S01]  /*24f00*/  STL [R1+0x154c], R19 ;  /* 0x00154c1301007387 */ /* 0x000fe20000100800 */
[----:B--2---:R-:W-:Y:S03]  /*24f10*/  HMMA.16816.F32 R4, R8, R4, R24 ;  /* 0x000000040804723c */ /* 0x004fe60000001818 */
[----:B------:R-:W2:-:S15]  /*24f20*/  LDL.LU.64 R24, [R1+0x15f8] ;  /* 0x0015f80001187983 */ /* 0x000e9e0000300a00 */
[----:B------:R-:W-:Y:S01]  /*24f30*/  NOP ;  /* 0x0000000000007918 */ /* 0x000fe20000000000 */
[----:B------:R-:W-:Y:S01]  /*24f40*/  IMAD.MOV.U32 R0, RZ, RZ, R6 ;  /* 0x000000ffff007224 */ /* 0x000fe200078e0006 */
[----:B------:R-:W-:Y:S02]  /*24f50*/  MOV R3, R7 ;  /* 0x0000000700037202 */ /* 0x000fe40000000f00 */
[----:B------:R-:W-:Y:S02]  /*24f60*/  MOV R15, R4 ;  /* 0x00000004000f7202 */ /* 0x000fe40000000f00 */
[----:B------:R-:W-:Y:S01]  /*24f70*/  MOV R2, R5 ;  /* 0x0000000500027202 */ /* 0x000fe20000000f00 */
[----:B------:R-:W2:Y:S04]  /*24f80*/  LDL.LU.64 R6, [R1+0x15f0] ;  /* 0x0015f00001067983 */ /* 0x000ea80000300a00 */
[----:B------:R-:W2:Y:S01]  /*24f90*/  LDL.LU.64 R4, [R1+0x15e8] ;  /* 0x0015e80001047983 */ /* 0x000ea20000300a00 */
[----:B----4-:R-:W-:Y:S01]  /*24fa0*/  MOV R20, R29 ;  /* 0x0000001d00147202 */ /* 0x010fe20000000f00 */
[----:B---3--:R-:W-:-:S02]  /*24fb0*/  IMAD.MOV.U32 R21, RZ, RZ, R28 ;  /* 0x000000ffff157224 */ /* 0x008fc400078e001c */
[----:B------:R-:W3:Y:S04]  /*24fc0*/  LDL.LU R29, [R1+0x2e4] ;  /* 0x0002e400011d7983 */ /* 0x000ee80000300800 */
[----:B------:R-:W4:Y:S01]  /*24fd0*/  LDL.LU R28, [R1+0x2e0] ;  /* 0x0002e000011c7983 */ /* 0x000f220000300800 */
[C---:B------:R-:W-:Y:S08]  /*24fe0*/  HMMA.16816.F32 R20, R8.reuse, R16, R20 ;  /* 0x000000100814723c */ /* 0x040ff00000001814 */
[----:B--2---:R-:W-:Y:S01]  /*24ff0*/  HMMA.16816.F32 R24, R8, R24, R4 ;  /* 0x000000180818723c */ /* 0x004fe20000001804 */
[----:B------:R-:W2:-:S15]  /*25000*/  LDL.LU.64 R4, [R1+0x15e0] ;  /* 0x0015e00001047983 */ /* 0x000e9e0000300a00 */
[----:B------:R-:W-:-:S03]  /*25010*/  NOP ;  /* 0x0000000000007918 */ /* 0x000fc60000000000 */
[----:B------:R-:W-:Y:S01]  /*25020*/  MOV R6, R24 ;  /* 0x0000001800067202 */ /* 0x000fe20000000f00 */
[----:B------:R-:W-:Y:S01]  /*25030*/  IMAD.MOV.U32 R7, RZ, RZ, R25 ;  /* 0x000000ffff077224 */ /* 0x000fe200078e0019 */
[----:B------:R-:W-:Y:S04]  /*25040*/  STL [R1+0x68], R26 ;  /* 0x0000681a01007387 */ /* 0x000fe80000100800 */
[----:B------:R-:W-:Y:S04]  /*25050*/  STL.64 [R1+0x15d8], R6 ;  /* 0x0015d80601007387 */ /* 0x000fe80000100a00 */
[----:B--2---:R-:W-:Y:S04]  /*25060*/  STL.64 [R1+0x15d0], R4 ;  /* 0x0015d00401007387 */ /* 0x004fe80000100a00 */
[----:B------:R0:W-:Y:S04]  /*25070*/  STL.64 [R1+0x1450], R22 ;  /* 0x0014501601007387 */ /* 0x0001e80000100a00 */
[----:B------:R1:W-:Y:S04]  /*25080*/  STL.64 [R1+0x1448], R20 ;  /* 0x0014481401007387 */ /* 0x0003e80000100a00 */
[----:B0-----:R-:W2:Y:S04]  /*25090*/  LDL.LU R22, [R1+0x8] ;  /* 0x0000080001167983 */ /* 0x001ea80000300800 */
[----:B------:R-:W2:Y:S01]  /*250a0*/  LDL.LU R23, [R1+0xc] ;  /* 0x00000c0001177983 */ /* 0x000ea20000300800 */
[----:B------:R-:W-:-:S03]  /*250b0*/  MOV R14, R27 ;  /* 0x0000001b000e7202 */ /* 0x000fc60000000f00 */
[----:B--2---:R0:W-:Y:S04]  /*250c0*/  STL.64 [R1+0x1588], R22 ;  /* 0x0015881601007387 */ /* 0x0041e80000100a00 */
[----:B------:R-:W2:Y:S04]  /*250d0*/  LDL.LU R24, [R1+0x100] ;  /* 0x0001000001187983 */ /* 0x000ea80000300800 */
[----:B------:R-:W2:Y:S04]  /*250e0*/  LDL.LU R25, [R1+0x104] ;  /* 0x0001040001197983 */ /* 0x000ea80000300800 */
[----:B------:R-:W5:Y:S04]  /*250f0*/  LDL.LU R26, [R1+0x108] ;  /* 0x00010800011a7983 */ /* 0x000f680000300800 */
[----:B------:R-:W5:Y:S04]  /*25100*/  LDL.LU R27, [R1+0x10c] ;  /* 0x00010c00011b7983 */ /* 0x000f680000300800 */
[----:B------:R-:W2:Y:S04]  /*25110*/  LDL.LU R4, [R1+0x160] ;  /* 0x0001600001047983 */ /* 0x000ea80000300800 */
[----:B------:R-:W2:Y:S04]  /*25120*/  LDL.LU R5, [R1+0x164] ;  /* 0x0001640001057983 */ /* 0x000ea80000300800 */
[----:B------:R-:W2:Y:S04]  /*25130*/  LDL.LU R6, [R1+0x168] ;  /* 0x0001680001067983 */ /* 0x000ea80000300800 */
[----:B------:R-:W2:Y:S04]  /*25140*/  LDL.LU R7, [R1+0x16c] ;  /* 0x00016c0001077983 */ /* 0x000ea80000300800 */
[----:B-1----:R-:W2:Y:S04]  /*25150*/  LDL.LU R20, [R1+0x130] ;  /* 0x0001300001147983 */ /* 0x002ea80000300800 */
[----:B------:R-:W2:Y:S04]  /*25160*/  LDL.LU R21, [R1+0x134] ;  /* 0x0001340001157983 */ /* 0x000ea80000300800 */
[----:B0-----:R-:W2:Y:S04]  /*25170*/  LDL.LU R22, [R1+0x138] ;  /* 0x0001380001167983 */ /* 0x001ea80000300800 */
[----:B------:R-:W2:Y:S04]  /*25180*/  LDL.LU R23, [R1+0x13c] ;  /* 0x00013c0001177983 */ /* 0x000ea80000300800 */
[----:B--2---:R0:W-:Y:S04]  /*25190*/  STL.64 [R1+0x1598], R22 ;  /* 0x0015981601007387 */ /* 0x0041e80000100a00 */
[----:B------:R-:W-:Y:S04]  /*251a0*/  STL.64 [R1+0x1590], R20 ;  /* 0x0015901401007387 */ /* 0x000fe80000100a00 */
[----:B0-----:R-:W2:Y:S04]  /*251b0*/  LDL.LU.64 R22, [R1+0x48] ;  /* 0x0000480001167983 */ /* 0x001ea80000300a00 */
[----:B--2---:R0:W-:Y:S04]  /*251c0*/  STL.64 [R1+0x15a8], R22 ;  /* 0x0015a81601007387 */ /* 0x0041e80000100a00 */
[----:B0-----:R-:W2:Y:S04]  /*251d0*/  LDL.LU.64 R22, [R1+0x58] ;  /* 0x0000580001167983 */ /* 0x001ea80000300a00 */
[----:B------:R-:W2:Y:S04]  /*251e0*/  LDL.LU.64 R18, [R1+0x38] ;  /* 0x0000380001127983 */ /* 0x000ea80000300a00 */
[----:B--2---:R0:W-:Y:S04]  /*251f0*/  STL.64 [R1+0x15a0], R18 ;  /* 0x0015a01201007387 */ /* 0x0041e80000100a00 */
[----:B------:R-:W2:Y:S04]  /*25200*/  LDL.LU R16, [R1+0x140] ;  /* 0x0001400001107983 */ /* 0x000ea80000300800 */
[----:B------:R-:W2:Y:S04]  /*25210*/  LDL.LU R17, [R1+0x144] ;  /* 0x0001440001117983 */ /* 0x000ea80000300800 */
[----:B0-----:R-:W2:Y:S04]  /*25220*/  LDL.LU R18, [R1+0x148] ;  /* 0x0001480001127983 */ /* 0x001ea80000300800 */
[----:B------:R-:W2:Y:S04]  /*25230*/  LDL.LU R19, [R1+0x14c] ;  /* 0x00014c0001137983 */ /* 0x000ea80000300800 */
[----:B--2---:R-:W-:Y:S04]  /*25240*/  STL.64 [R1+0x15b8], R18 ;  /* 0x0015b81201007387 */ /* 0x004fe80000100a00 */
[----:B------:R0:W-:Y:S04]  /*25250*/  STL.64 [R1+0x15b0], R16 ;  /* 0x0015b01001007387 */ /* 0x0001e80000100a00 */
[----:B0-----:R-:W2:Y:S04]  /*25260*/  LDL.LU R16, [R1+0x150] ;  /* 0x0001500001107983 */ /* 0x001ea80000300800 */
[----:B------:R-:W2:Y:S04]  /*25270*/  LDL.LU R17, [R1+0x154] ;  /* 0x0001540001117983 */ /* 0x000ea80000300800 */
[----:B------:R-:W2:Y:S04]  /*25280*/  LDL.LU R18, [R1+0x158] ;  /* 0x0001580001127983 */ /* 0x000ea80000300800 */
[----:B------:R-:W2:Y:S04]  /*25290*/  LDL.LU R19, [R1+0x15c] ;  /* 0x00015c0001137983 */ /* 0x000ea80000300800 */
[----:B-----5:R-:W-:Y:S04]  /*252a0*/  STL.64 [R1+0x1560], R26 ;  /* 0x0015601a01007387 */ /* 0x020fe80000100a00 */
[----:B------:R0:W-:Y:S04]  /*252b0*/  STL.64 [R1+0x1558], R24 ;  /* 0x0015581801007387 */ /* 0x0001e80000100a00 */
[----:B0-----:R-:W5:Y:S04]  /*252c0*/  LDL.LU R24, [R1+0x110] ;  /* 0x0001100001187983 */ /* 0x001f680000300800 */
[----:B------:R-:W5:Y:S04]  /*252d0*/  LDL.LU R25, [R1+0x114] ;  /* 0x0001140001197983 */ /* 0x000f680000300800 */
[----:B------:R-:W2:Y:S04]  /*252e0*/  LDL.LU R26, [R1+0x118] ;  /* 0x00011800011a7983 */ /* 0x000ea80000300800 */
[----:B------:R-:W2:Y:S01]  /*252f0*/  LDL.LU R27, [R1+0x11c] ;  /* 0x00011c00011b7983 */ /* 0x000ea20000300800 */
[----:B------:R-:W-:Y:S03]  /*25300*/  HMMA.16816.F32 R8, R8, R12, R4 ;  /* 0x0000000c0808723c */ /* 0x000fe60000001804 */
[----:B--2---:R0:W-:Y:S04]  /*25310*/  STL.64 [R1+0x1570], R26 ;  /* 0x0015701a01007387 */ /* 0x0041e80000100a00 */
[----:B-----5:R-:W-:Y:S04]  /*25320*/  STL.64 [R1+0x1568], R24 ;  /* 0x0015681801007387 */ /* 0x020fe80000100a00 */
[----:B0-----:R-:W2:Y:S04]  /*25330*/  LDL.LU.64 R26, [R1+0x28] ;  /* 0x00002800011a7983 */ /* 0x001ea80000300a00 */
[----:B------:R-:W5:Y:S04]  /*25340*/  LDL.LU.64 R6, [R1+0x15d8] ;  /* 0x0015d80001067983 */ /* 0x000f680000300a00 */
[----:B------:R-:W2:Y:S04]  /*25350*/  LDL.LU.64 R4, [R1+0x15d0] ;  /* 0x0015d00001047983 */ /* 0x000ea80000300a00 */
[----:B------:R-:W-:Y:S04]  /*25360*/  STL.64 [R1+0x1460], R10 ;  /* 0x0014600a01007387 */ /* 0x000fe80000100a00 */
[----:B------:R5:W-:Y:S02]  /*25370*/  STL.64 [R1+0x1458], R8 ;  /* 0x0014580801007387 */ /* 0x000be40000100a00 */
[----:B-----5:R-:W-:Y:S01]  /*25380*/  MOV R8, R6 ;  /* 0x0000000600087202 */ /* 0x020fe20000000f00 */
[----:B------:R-:W-:Y:S01]  /*25390*/  IMAD.MOV.U32 R9, RZ, RZ, R7 ;  /* 0x000000ffff097224 */ /* 0x000fe200078e0007 */
[----:B------:R-:W2:Y:S04]  /*253a0*/  LDL.LU R6, [R1+0x15c8] ;  /* 0x0015c80001067983 */ /* 0x000ea80000300800 */
[----:B------:R-:W2:Y:S04]  /*253b0*/  LDL.LU R7, [R1+0x15c4] ;  /* 0x0015c40001077983 */ /* 0x000ea80000300800 */
[----:B------:R-:W5:Y:S01]  /*253c0*/  LDL.LU R10, [R1+0x68] ;  /* 0x00006800010a7983 */ /* 0x000f620000300800 */
[----:B------:R-:W-:-:S03]  /*253d0*/  MOV R11, R14 ;  /* 0x0000000e000b7202 */ /* 0x000fc60000000f00 */
[----:B------:R-:W3:Y:S01]  /*253e0*/  LDL.LU R14, [R1+0x15c0] ;  /* 0x0015c000010e7983 */ /* 0x000ee20000300800 */
[----:B--2---:R-:W-:Y:S03]  /*253f0*/  HMMA.16816.F32 R16, R4, R22, R16 ;  /* 0x000000160410723c */ /* 0x004fe60000001810 */
[----:B-----5:R0:W-:Y:S04]  /*25400*/  STL.64 [R1+0x1470], R10 ;  /* 0x0014700a01007387 */ /* 0x0201e80000100a00 */
[----:B------:R1:W-:Y:S04]  /*25410*/  STL.64 [R1+0x1468], R8 ;  /* 0x0014680801007387 */ /* 0x0003e80000100a00 */
[----:B0-----:R-:W2:Y:S04]  /*25420*/  LDL.LU R10, [R1+0x18] ;  /* 0x00001800010a7983 */ /* 0x001ea80000300800 */
[----:B------:R-:W2:Y:S01]  /*25430*/  LDL.LU R11, [R1+0x1c] ;  /* 0x00001c00010b7983 */ /* 0x000ea20000300800 */
[----:B-1----:R-:W-:Y:S01]  /*25440*/  MOV R9, R22 ;  /* 0x0000001600097202 */ /* 0x002fe20000000f00 */
[----:B------:R-:W-:-:S02]  /*25450*/  IMAD.MOV.U32 R8, RZ, RZ, R23 ;  /* 0x000000ffff087224 */ /* 0x000fc400078e0017 */
[----:B------:R-:W-:Y:S04]  /*25460*/  STL.64 [R1+0x220], R16 ;  /* 0x0002201001007387 */ /* 0x000fe80000100a00 */
[----:B------:R0:W-:Y:S04]  /*25470*/  STL.64 [R1+0x228], R18 ;  /* 0x0002281201007387 */ /* 0x0001e80000100a00 */
[----:B0-----:R-:W5:Y:S04]  /*25480*/  LDL.LU.64 R18, [R1+0x15b8] ;  /* 0x0015b80001127983 */ /* 0x001f680000300a00 */
[----:B------:R-:W5:Y:S04]  /*25490*/  LDL.LU.64 R16, [R1+0x15b0] ;  /* 0x0015b00001107983 */ /* 0x000f680000300a00 */
[----:B------:R-:W5:Y:S04]  /*254a0*/  LDL.LU.64 R22, [R1+0x15a8] ;  /* 0x0015a80001167983 */ /* 0x000f680000300a00 */
[----:B--2---:R-:W-:Y:S04]  /*254b0*/  STL.64 [R1+0x1580], R10 ;  /* 0x0015800a01007387 */ /* 0x004fe80000100a00 */
[----:B------:R0:W-:Y:S04]  /*254c0*/  STL.64 [R1+0x1578], R8 ;  /* 0x0015780801007387 */ /* 0x0001e80000100a00 */
[----:B0-----:R-:W2:Y:S04]  /*254d0*/  LDL.LU R8, [R1+0x120] ;  /* 0x0001200001087983 */ /* 0x001ea80000300800 */
[----:B------:R-:W2:Y:S04]  /*254e0*/  LDL.LU R9, [R1+0x124] ;  /* 0x0001240001097983 */ /* 0x000ea80000300800 */
[----:B------:R-:W2:Y:S04]  /*254f0*/  LDL.LU R10, [R1+0x128] ;  /* 0x00012800010a7983 */ /* 0x000ea80000300800 */
[----:B------:R-:W2:Y:S01]  /*25500*/  LDL.LU R11, [R1+0x12c] ;  /* 0x00012c00010b7983 */ /* 0x000ea20000300800 */
[----:B-----5:R-:W-:Y:S01]  /*25510*/  HMMA.16816.F32 R16, R4, R22, R16 ;  /* 0x000000160410723c */ /* 0x020fe20000001810 */
[----:B------:R-:W-:-:S02]  /*25520*/  MOV R13, R22 ;  /* 0x00000016000d7202 */ /* 0x000fc40000000f00 */
[----:B------:R-:W-:-:S15]  /*25530*/  MOV R12, R23 ;  /* 0x00000017000c7202 */ /* 0x000fde0000000f00 */
[----:B------:R-:W-:Y:S01]  /*25540*/  NOP ;  /* 0x0000000000007918 */ /* 0x000fe20000000000 */
[----:B------:R-:W-:Y:S04]  /*25550*/  STL.64 [R1+0x230], R16 ;  /* 0x0002301001007387 */ /* 0x000fe80000100a00 */
[----:B------:R0:W-:Y:S04]  /*25560*/  STL.64 [R1+0x238], R18 ;  /* 0x0002381201007387 */ /* 0x0001e80000100a00 */
[----:B0-----:R-:W5:Y:S04]  /*25570*/  LDL.LU.64 R18, [R1+0x15a0] ;  /* 0x0015a00001127983 */ /* 0x001f680000300a00 */
[----:B------:R-:W5:Y:S04]  /*25580*/  LDL.LU.64 R22, [R1+0x1598] ;  /* 0x0015980001167983 */ /* 0x000f680000300a00 */
[----:B------:R-:W5:Y:S01]  /*25590*/  LDL.LU.64 R20, [R1+0x1590] ;  /* 0x0015900001147983 */ /* 0x000f620000300a00 */
[C---:B--2---:R-:W-:Y:S08]  /*255a0*/  HMMA.16816.F32 R8, R4.reuse, R26, R8 ;  /* 0x0000001a0408723c */ /* 0x044ff00000001808 */
[----:B-----5:R-:W-:-:S15]  /*255b0*/  HMMA.16816.F32 R20, R4, R18, R20 ;  /* 0x000000120414723c */ /* 0x020fde0000001814 */
[----:B------:R-:W-:-:S04]  /*255c0*/  NOP ;  /* 0x0000000000007918 */ /* 0x000fc80000000000 */
[----:B------:R-:W-:Y:S04]  /*255d0*/  STL.64 [R1+0x250], R20 ;  /* 0x0002501401007387 */ /* 0x000fe80000100a00 */
[----:B------:R0:W-:Y:S04]  /*255e0*/  STL.64 [R1+0x258], R22 ;  /* 0x0002581601007387 */ /* 0x0001e80000100a00 */
[----:B0-----:R-:W2:Y:S04]  /*255f0*/  LDL.LU.64 R22, [R1+0x1588] ;  /* 0x0015880001167983 */ /* 0x001ea80000300a00 */
[----:B------:R-:W5:Y:S04]  /*25600*/  LDL.LU.64 R16, [R1+0x538] ;  /* 0x0005380001107983 */ /* 0x000f680000300a00 */
[----:B------:R-:W-:Y:S04]  /*25610*/  STL.64 [R1+0x2f0], R8 ;  /* 0x0002f00801007387 */ /* 0x000fe80000100a00 */
[----:B------:R0:W-:Y:S01]  /*25620*/  STL.64 [R1+0x2f8], R10 ;  /* 0x0002f80a01007387 */ /* 0x0001e20000100a00 */
[----:B------:R-:W-:Y:S01]  /*25630*/  IMAD.MOV.U32 R21, RZ, RZ, R18 ;  /* 0x000000ffff157224 */ /* 0x000fe200078e0012 */
[----:B------:R-:W-:-:S02]  /*25640*/  MOV R20, R19 ;  /* 0x0000001300147202 */ /* 0x000fc40000000f00 */
[----:B------:R-:W-:Y:S01]  /*25650*/  MOV R18, R26 ;  /* 0x0000001a00127202 */ /* 0x000fe20000000f00 */
[----:B------:R-:W-:Y:S01]  /*25660*/  IMAD.MOV.U32 R19, RZ, RZ, R27 ;  /* 0x000000ffff137224 */ /* 0x000fe200078e001b */
[----:B0-----:R-:W2:Y:S04]  /*25670*/  LDL.LU.64 R10, [R1+0x1580] ;  /* 0x00158000010a7983 */ /* 0x001ea80000300a00 */
[----:B------:R-:W2:Y:S04]  /*25680*/  LDL.LU.64 R8, [R1+0x1578] ;  /* 0x0015780001087983 */ /* 0x000ea80000300a00 */
        /* <DEDUP_REMOVED lines=8> */
[----:B------:R0:W-:Y:S02]  /*25710*/  STL.64 [R1+0x1480], R10 ;  /* 0x0014800a01007387 */ /* 0x0001e40000100a00 */
[----:B0-----:R-:W-:-:S02]  /*25720*/  MOV R10, R18 ;  /* 0x00000012000a7202 */ /* 0x001fc40000000f00 */
[----:B------:R-:W-:Y:S01]  /*25730*/  MOV R11, R19 ;  /* 0x00000013000b7202 */ /* 0x000fe20000000f00 */
[----:B------:R-:W3:Y:S04]  /*25740*/  LDL.LU R18, [R1+0x1550] ;  /* 0x0015500001127983 */ /* 0x000ee80000300800 */
[----:B------:R-:W3:Y:S04]  /*25750*/  LDL.LU R19, [R1+0x154c] ;  /* 0x00154c0001137983 */ /* 0x000ee80000300800 */
[----:B------:R0:W-:Y:S02]  /*25760*/  STL.64 [R1+0x1498], R10 ;  /* 0x0014980a01007387 */ /* 0x0001e40000100a00 */
[----:B0-----:R-:W-:Y:S01]  /*25770*/  IMAD.MOV.U32 R10, RZ, RZ, R21 ;  /* 0x000000ffff0a7224 */ /* 0x001fe200078e0015 */
[----:B------:R-:W-:-:S05]  /*25780*/  MOV R11, R20 ;  /* 0x00000014000b7202 */ /* 0x000fca0000000f00 */
[----:B------:R0:W-:Y:S02]  /*25790*/  STL.64 [R1+0x14b0], R10 ;  /* 0x0014b00a01007387 */ /* 0x0001e40000100a00 */
[----:B0-----:R-:W-:Y:S01]  /*257a0*/  MOV R10, R13 ;  /* 0x0000000d000a7202 */ /* 0x001fe20000000f00 */
[----:B------:R-:W-:Y:S02]  /*257b0*/  IMAD.MOV.U32 R11, RZ, RZ, R12 ;  /* 0x000000ffff0b7224 */ /* 0x000fe400078e000c */
[----:B------:R-:W-:Y:S01]  /*257c0*/  IMAD.MOV.U32 R20, RZ, RZ, R15 ;  /* 0x000000ffff147224 */ /* 0x000fe200078e000f */
[----:B------:R-:W-:Y:S01]  /*257d0*/  MOV R21, R2 ;  /* 0x0000000200157202 */ /* 0x000fe20000000f00 */
[----:B------:R-:W0:Y:S01]  /*257e0*/  LDC R12, c[0x0][0x3d4] ;  /* 0x0000f500ff0c7b82 */ /* 0x000e220000000800 */
[----:B------:R-:W-:Y:S01]  /*257f0*/  STL.64 [R1+0x14c8], R10 ;  /* 0x0014c80a01007387 */ /* 0x000fe20000100a00 */
[----:B--2---:R-:W-:-:S15]  /*25800*/  HMMA.16816.F32 R24, R4, R22, R24 ;  /* 0x000000160418723c */ /* 0x004fde0000001818 */
[----:B------:R-:W-:-:S04]  /*25810*/  NOP ;  /* 0x0000000000007918 */ /* 0x000fc80000000000 */
[----:B------:R1:W-:Y:S04]  /*25820*/  STL.64 [R1+0x310], R24 ;  /* 0x0003101801007387 */ /* 0x0003e80000100a00 */
[----:B------:R2:W-:Y:S04]  /*25830*/  STL.64 [R1+0x318], R26 ;  /* 0x0003181a01007387 */ /* 0x0005e80000100a00 */
[----:B-1----:R-:W4:Y:S04]  /*25840*/  LDL.LU R24, [R1+0xf0] ;  /* 0x0000f00001187983 */ /* 0x002f280000300800 */
[----:B------:R-:W4:Y:S04]  /*25850*/  LDL.LU R25, [R1+0xf4] ;  /* 0x0000f40001197983 */ /* 0x000f280000300800 */
[----:B--2---:R-:W4:Y:S04]  /*25860*/  LDL.LU R26, [R1+0xf8] ;  /* 0x0000f800011a7983 */ /* 0x004f280000300800 */
[----:B------:R-:W4:Y:S04]  /*25870*/  LDL.LU R27, [R1+0xfc] ;  /* 0x0000fc00011b7983 */ /* 0x000f280000300800 */
[----:B------:R1:W-:Y:S04]  /*25880*/  STL.64 [R1+0x1478], R22 ;  /* 0x0014781601007387 */ /* 0x0003e80000100a00 */
[----:B------:R-:W2:Y:S04]  /*25890*/  LDL.LU R15, [R1+0x1548] ;  /* 0x00154800010f7983 */ /* 0x000ea80000300800 */
[----:B------:R-:W4:Y:S01]  /*258a0*/  LDL.LU R2, [R1+0x1544] ;  /* 0x0015440001027983 */ /* 0x000f220000300800 */
[----:B-1----:R-:W-:Y:S01]  /*258b0*/  MOV R22, R0 ;  /* 0x0000000000167202 */ /* 0x002fe20000000f00 */
[----:B------:R-:W-:-:S02]  /*258c0*/  IMAD.MOV.U32 R23, RZ, RZ, R3 ;  /* 0x000000ffff177224 */ /* 0x000fc400078e0003 */
[----:B------:R-:W5:Y:S04]  /*258d0*/  LDL.LU R0, [R1+0x1540] ;  /* 0x0015400001007983 */ /* 0x000f680000300800 */
[----:B------:R-:W5:Y:S04]  /*258e0*/  LDL.LU R3, [R1+0x153c] ;  /* 0x00153c0001037983 */ /* 0x000f680000300800 */
[----:B------:R-:W-:Y:S04]  /*258f0*/  STL.64 [R1+0x1490], R22 ;  /* 0x0014901601007387 */ /* 0x000fe80000100a00 */
[----:B------:R1:W-:Y:S04]  /*25900*/  STL.64 [R1+0x1488], R20 ;  /* 0x0014881401007387 */ /* 0x0003e80000100a00 */
[----:B-1----:R-:W5:Y:S01]  /*25910*/  LDL.LU R20, [R1+0x80] ;  /* 0x0000800001147983 */ /* 0x002f620000300800 */
[----:B---3--:R-:W-:-:S03]  /*25920*/  MOV R21, R19 ;  /* 0x0000001300157202 */ /* 0x008fc60000000f00 */
[----:B------:R-:W3:Y:S01]  /*25930*/  LDL.LU R19, [R1+0x1538] ;  /* 0x0015380001137983 */ /* 0x000ee20000300800 */
[----:B------:R-:W-:Y:S01]  /*25940*/  MOV R22, R18 ;  /* 0x0000001200167202 */ /* 0x000fe20000000f00 */
[----:B------:R-:W-:Y:S02]  /*25950*/  IMAD.MOV.U32 R23, RZ, RZ, R14 ;  /* 0x000000ffff177224 */ /* 0x000fe400078e000e */
[----:B------:R-:W3:Y:S04]  /*25960*/  LDL.LU R18, [R1+0x1534] ;  /* 0x0015340001127983 */ /* 0x000ee80000300800 */
[----:B------:R-:W3:Y:S04]  /*25970*/  LDL.LU R14, [R1+0x1530] ;  /* 0x00153000010e7983 */ /* 0x000ee80000300800 */
[----:B------:R2:W-:Y:S02]  /*25980*/  STL.64 [R1+0x14a8], R22 ;  /* 0x0014a81601007387 */ /* 0x0005e40000100a00 */
[----:B--2---:R-:W-:Y:S01]  /*25990*/  MOV R23, R15 ;  /* 0x0000000f00177202 */ /* 0x004fe20000000f00 */
[----:B----4-:R-:W-:Y:S01]  /*259a0*/  IMAD.MOV.U32 R22, RZ, RZ, R2 ;  /* 0x000000ffff167224 */ /* 0x010fe200078e0002 */
[----:B-----5:R1:W-:Y:S02]  /*259b0*/  STL.64 [R1+0x14a0], R20 ;  /* 0x0014a01401007387 */ /* 0x0203e40000100a00 */
[----:B-1----:R-:W-:-:S02]  /*259c0*/  MOV R20, R3 ;  /* 0x0000000300147202 */ /* 0x002fc40000000f00 */
[----:B------:R-:W-:Y:S01]  /*259d0*/  MOV R21, R0 ;  /* 0x0000000000157202 */ /* 0x000fe20000000f00 */
[----:B------:R-:W2:Y:S04]  /*259e0*/  LDL.LU R3, [R1+0x152c] ;  /* 0x00152c0001037983 */ /* 0x000ea80000300800 */
[----:B------:R-:W4:Y:S04]  /*259f0*/  LDL.LU R0, [R1+0x1528] ;  /* 0x0015280001007983 */ /* 0x000f280000300800 */
[----:B------:R-:W5:Y:S04]  /*25a00*/  LDL.LU R2, [R1+0x1524] ;  /* 0x0015240001027983 */ /* 0x000f680000300800 */
[----:B------:R-:W2:Y:S04]  /*25a10*/  LDL.LU R15, [R1+0x1520] ;  /* 0x00152000010f7983 */ /* 0x000ea80000300800 */
[----:B------:R3:W-:Y:S04]  /*25a20*/  STL.64 [R1+0x14c0], R22 ;  /* 0x0014c01601007387 */ /* 0x0007e80000100a00 */
[----:B------:R1:W-:Y:S01]  /*25a30*/  STL.64 [R1+0x14b8], R20 ;  /* 0x0014b81401007387 */ /* 0x0003e20000100a00 */
[----:B---3--:R-:W-:-:S03]  /*25a40*/  IMAD.MOV.U32 R22, RZ, RZ, R18 ;  /* 0x000000ffff167224 */ /* 0x008fc600078e0012 */
[----:B-1----:R-:W3:Y:S01]  /*25a50*/  LDL.LU R20, [R1+0xa0] ;  /* 0x0000a00001147983 */ /* 0x002ee20000300800 */
[----:B------:R-:W-:-:S03]  /*25a60*/  MOV R21, R14 ;  /* 0x0000000e00157202 */ /* 0x000fc60000000f00 */
[----:B------:R-:W2:Y:S04]  /*25a70*/  LDL.LU R14, [R1+0x151c] ;  /* 0x00151c00010e7983 */ /* 0x000ea80000300800 */
[----:B------:R-:W2:Y:S01]  /*25a80*/  LDL.LU R18, [R1+0x1518] ;  /* 0x0015180001127983 */ /* 0x000ea20000300800 */
[----:B------:R-:W-:-:S03]  /*25a90*/  MOV R23, R19 ;  /* 0x0000001300177202 */ /* 0x000fc60000000f00 */
[----:B------:R-:W2:Y:S04]  /*25aa0*/  LDL.LU R19, [R1+0x1514] ;  /* 0x0015140001137983 */ /* 0x000ea80000300800 */
[----:B------:R4:W-:Y:S02]  /*25ab0*/  STL.64 [R1+0x14d8], R22 ;  /* 0x0014d81601007387 */ /* 0x0009e40000100a00 */
[----:B----4-:R-:W-:Y:S01]  /*25ac0*/  MOV R22, R0 ;  /* 0x0000000000167202 */ /* 0x010fe20000000f00 */
[----:B--2---:R-:W-:Y:S01]  /*25ad0*/  HMMA.16816.F32 R24, R4, R18, R24 ;  /* 0x000000120418723c */ /* 0x004fe20000001818 */
[----:B---3--:R1:W-:Y:S02]  /*25ae0*/  STL.64 [R1+0x14d0], R20 ;  /* 0x0014d01401007387 */ /* 0x0083e40000100a00 */
[----:B-1----:R-:W-:Y:S01]  /*25af0*/  MOV R20, R15 ;  /* 0x0000000f00147202 */ /* 0x002fe20000000f00 */
[----:B-----5:R-:W-:Y:S01]  /*25b00*/  IMAD.MOV.U32 R21, RZ, RZ, R2 ;  /* 0x000000ffff157224 */ /* 0x020fe200078e0002 */
[----:B------:R-:W2:Y:S04]  /*25b10*/  LDL.LU R15, [R1+0x1510] ;  /* 0x00151000010f7983 */ /* 0x000ea80000300800 */
[----:B------:R-:W3:Y:S04]  /*25b20*/  LDL.LU R2, [R1+0x150c] ;  /* 0x00150c0001027983 */ /* 0x000ee80000300800 */
[----:B------:R-:W4:Y:S06]  /*25b30*/  LDL.LU R0, [R1+0x1508] ;  /* 0x0015080001007983 */ /* 0x000f2c0000300800 */
[----:B------:R-:W-:Y:S04]  /*25b40*/  STL.64 [R1+0x320], R24 ;  /* 0x0003201801007387 */ /* 0x000fe80000100a00 */
[----:B------:R1:W-:Y:S04]  /*25b50*/  STL.64 [R1+0x328], R26 ;  /* 0x0003281a01007387 */ /* 0x0003e80000100a00 */
[----:B-1----:R-:W2:Y:S04]  /*25b60*/  LDL.LU.64 R26, [R1+0x1500] ;  /* 0x00150000011a7983 */ /* 0x002ea80000300a00 */
[----:B------:R-:W2:Y:S01]  /*25b70*/  LDL.LU.64 R24, [R1+0x14f8] ;  /* 0x0014f80001187983 */ /* 0x000ea20000300a00 */
[----:B------:R-:W-:-:S02]  /*25b80*/  MOV R10, R9 ;  /* 0x00000009000a7202 */ /* 0x000fc40000000f00 */
[----:B------:R-:W-:Y:S02]  /*25b90*/  MOV R11, R8 ;  /* 0x00000008000b7202 */ /* 0x000fe40000000f00 */
[----:B------:R-:W-:Y:S02]  /*25ba0*/  MOV R23, R3 ;  /* 0x0000000300177202 */ /* 0x000fe40000000f00 */
[----:B------:R-:W1:Y:S01]  /*25bb0*/  LDC R3, c[0x0][0x3c4] ;  /* 0x0000f100ff037b82 */ /* 0x000e620000000800 */
[----:B--2---:R-:W-:Y:S01]  /*25bc0*/  HMMA.16816.F32 R4, R4, R14, R24 ;  /* 0x0000000e0404723c */ /* 0x004fe20000001818 */
[----:B------:R-:W2:Y:S04]  /*25bd0*/  LDL.LU.64 R26, [R1+0x14f0] ;  /* 0x0014f000011a7983 */ /* 0x000ea80000300a00 */
[----:B------:R-:W2:-:S14]  /*25be0*/  LDL.LU.64 R24, [R1+0x14e8] ;  /* 0x0014e80001187983 */ /* 0x000e9c0000300a00 */
[----:B------:R5:W-:Y:S04]  /*25bf0*/  STL.64 [R1+0x330], R4 ;  /* 0x0003300401007387 */ /* 0x000be80000100a00 */
[----:B------:R4:W-:Y:S04]  /*25c00*/  STL.64 [R1+0x338], R6 ;  /* 0x0003380601007387 */ /* 0x0009e80000100a00 */
[----:B-----5:R-:W5:Y:S04]  /*25c10*/  LDL.LU R4, [R1+0x2c0] ;  /* 0x0002c00001047983 */ /* 0x020f680000300800 */
[----:B------:R-:W5:Y:S01]  /*25c20*/  LDL.LU R5, [R1+0x2c4] ;  /* 0x0002c40001057983 */ /* 0x000f620000300800 */
[----:B----4-:R-:W-:Y:S01]  /*25c30*/  IMAD.MOV.U32 R6, RZ, RZ, R0 ;  /* 0x000000ffff067224 */ /* 0x010fe200078e0000 */
[----:B---3--:R-:W-:-:S02]  /*25c40*/  MOV R7, R2 ;  /* 0x0000000200077202 */ /* 0x008fc40000000f00 */
[----:B------:R-:W0:Y:S04]  /*25c50*/  LDL.LU R0, [R1+0x14e4] ;  /* 0x0014e40001007983 */ /* 0x000e280000300800 */
[----:B------:R-:W1:Y:S01]  /*25c60*/  LDL.LU R2, [R1+0x14e0] ;  /* 0x0014e00001027983 */ /* 0x000e620000300800 */
[----:B--2---:R-:W-:Y:S03]  /*25c70*/  HMMA.16816.F32 R8, R24, R10, R20 ;  /* 0x0000000a1808723c */ /* 0x004fe60000001814 */
[----:B------:R-:W2:Y:S04]  /*25c80*/  LDL.LU.64 R22, [R1+0x14d8] ;  /* 0x0014d80001167983 */ /* 0x000ea80000300a00 */
[----:B------:R-:W2:-:S12]  /*25c90*/  LDL.LU.64 R20, [R1+0x14d0] ;  /* 0x0014d00001147983 */ /* 0x000e980000300a00 */
[----:B------:R-:W-:Y:S04]  /*25ca0*/  STL.64 [R1+0x340], R8 ;  /* 0x0003400801007387 */ /* 0x000fe80000100a00 */
[----:B------:R3:W-:Y:S04]  /*25cb0*/  STL.64 [R1+0x348], R10 ;  /* 0x0003480a01007387 */ /* 0x0007e80000100a00 */
[----:B---3--:R-:W2:Y:S02]  /*25cc0*/  LDL.LU.64 R10, [R1+0x14c8] ;  /* 0x0014c800010a7983 */ /* 0x008ea40000300a00 */
[----:B--2---:R-:W-:Y:S02]  /*25cd0*/  HMMA.16816.F32 R8, R24, R10, R20 ;  /* 0x0000000a1808723c */ /* 0x004fe40000001814 */
[----:B------:R-:W2:Y:S04]  /*25ce0*/  LDL.LU.64 R22, [R1+0x14c0] ;  /* 0x0014c00001167983 */ /* 0x000ea80000300a00 */
[----:B------:R-:W2:-:S13]  /*25cf0*/  LDL.LU.64 R20, [R1+0x14b8] ;  /* 0x0014b80001147983 */ /* 0x000e9a0000300a00 */
        /* <DEDUP_REMOVED lines=16> */
[----:B------:R-:W2:-:S15]  /*25e00*/  LDL.LU.64 R22, [R1+0x1478] ;  /* 0x0014780001167983 */ /* 0x000e9e0000300a00 */
[----:B------:R-:W-:Y:S02]  /*25e10*/  NOP ;  /* 0x0000000000007918 */ /* 0x000fe40000000000 */
[----:B------:R-:W-:Y:S04]  /*25e20*/  STL.64 [R1+0x380], R8 ;  /* 0x0003800801007387 */ /* 0x000fe80000100a00 */
[----:B------:R3:W-:Y:S04]  /*25e30*/  STL.64 [R1+0x388], R10 ;  /* 0x0003880a01007387 */ /* 0x0007e80000100a00 */
[----:B---3--:R-:W2:Y:S04]  /*25e40*/  LDL.LU.64 R10, [R1+0x1470] ;  /* 0x00147000010a7983 */ /* 0x008ea80000300a00 */
[----:B------:R-:W2:Y:S02]  /*25e50*/  LDL.LU.64 R8, [R1+0x1468] ;  /* 0x0014680001087983 */ /* 0x000ea40000300a00 */
[----:B--2---:R-:W-:Y:S02]  /*25e60*/  HMMA.16816.F32 R20, R24, R22, R8 ;  /* 0x000000161814723c */ /* 0x004fe40000001808 */
[----:B------:R-:W2:Y:S04]  /*25e70*/  LDL.LU.64 R10, [R1+0x1460] ;  /* 0x00146000010a7983 */ /* 0x000ea80000300a00 */
[----:B------:R-:W2:-:S13]  /*25e80*/  LDL.LU.64 R8, [R1+0x1458] ;  /* 0x0014580001087983 */ /* 0x000e9a0000300a00 */
[----:B------:R-:W-:Y:S04]  /*25e90*/  STL.64 [R1+0x390], R20 ;  /* 0x0003901401007387 */ /* 0x000fe80000100a00 */
[----:B------:R3:W-:Y:S04]  /*25ea0*/  STL.64 [R1+0x398], R22 ;  /* 0x0003981601007387 */ /* 0x0007e80000100a00 */
[----:B---3--:R-:W3:Y:S04]  /*25eb0*/  LDL.LU.64 R22, [R1+0x1450] ;  /* 0x0014500001167983 */ /* 0x008ee80000300a00 */
[----:B------:R-:W3:Y:S01]  /*25ec0*/  LDL.LU.64 R20, [R1+0x1448] ;  /* 0x0014480001147983 */ /* 0x000ee20000300a00 */
[----:B-----5:R-:W-:-:S02]  /*25ed0*/  FFMA2 R4, R16.F32x2.HI_LO, R6.F32x2.HI_LO, R4.F32x2.HI_LO ;  /* 0x0000000610047249 */ /* 0x020fc40000000004 */
[----:B-1----:R-:W-:Y:S01]  /*25ee0*/  IMAD R2, R3, 0x80, R2 ;  /* 0x0000008003027824 */ /* 0x002fe200078e0202 */
[C---:B--2---:R-:W-:Y:S08]  /*25ef0*/  HMMA.16816.F32 R8, R24.reuse, R14, R8 ;  /* 0x0000000e1808723c */ /* 0x044ff00000001808 */
[----:B---3--:R-:W-:-:S15]  /*25f00*/  HMMA.16816.F32 R20, R24, R18, R20 ;  /* 0x000000121814723c */ /* 0x008fde0000001814 */
[----:B------:R-:W-:-:S04]  /*25f10*/  NOP ;  /* 0x0000000000007918 */ /* 0x000fc80000000000 */
[----:B------:R-:W-:Y:S04]  /*25f20*/  STL.64 [R1+0x3a0], R20 ;  /* 0x0003a01401007387 */ /* 0x000fe80000100a00 */
[----:B------:R-:W-:Y:S04]  /*25f30*/  STL.64 [R1+0x3a8], R22 ;  /* 0x0003a81601007387 */ /* 0x000fe80000100a00 */
[----:B------:R-:W-:Y:S04]  /*25f40*/  STL.64 [R1+0x3b0], R8 ;  /* 0x0003b00801007387 */ /* 0x000fe80000100a00 */
[----:B------:R-:W-:Y:S04]  /*25f50*/  STL.64 [R1+0x3b8], R10 ;  /* 0x0003b80a01007387 */ /* 0x000fe80000100a00 */
[----:B------:R-:W2:Y:S04]  /*25f60*/  LDL R6, [R1+0x2d4] ;  /* 0x0002d40001067983 */ /* 0x000ea80000100800 */
[----:B------:R-:W3:Y:S04]  /*25f70*/  LDL R3, [R1+0x2d0] ;  /* 0x0002d00001037983 */ /* 0x000ee80000100800 */
[----:B--2---:R1:W-:Y:S04]  /*25f80*/  STL [R1+0x51c], R6 ;  /* 0x00051c0601007387 */ /* 0x0043e80000100800 */
[----:B-1----:R-:W2:Y:S04]  /*25f90*/  LDL R6, [R1+0x2cc] ;  /* 0x0002cc0001067983 */ /* 0x002ea80000100800 */
[----:B---3--:R1:W-:Y:S04]  /*25fa0*/  STL [R1+0x528], R3 ;  /* 0x0005280301007387 */ /* 0x0083e80000100800 */
[----:B-1----:R-:W3:Y:S01]  /*25fb0*/  LDL R3, [R1+0x2bc] ;  /* 0x0002bc0001037983 */ /* 0x002ee20000100800 */
[----:B------:R-:W-:Y:S01]  /*25fc0*/  MOV R7, R29 ;  /* 0x0000001d00077202 */ /* 0x000fe20000000f00 */
[----:B------:R-:W-:-:S04]  /*25fd0*/  UIADD3 UR4, UPT, UPT, UR4, 0x80, URZ ;  /* 0x0000008004047890 */ /* 0x000fc8000fffe0ff */
[----:B------:R-:W-:Y:S01]  /*25fe0*/  UISETP.GE.AND UP0, UPT, UR4, UR12, UPT ;  /* 0x0000000c0400728c */ /* 0x000fe2000bf06270 */
[----:B0-----:R-:W-:Y:S01]  /*25ff0*/  LEA R0, R12, R0, 0x7 ;  /* 0x000000000c007211 */ /* 0x001fe200078e38ff */
[----:B--2---:R0:W-:Y:S02]  /*26000*/  STL [R1+0x52c], R6 ;  /* 0x00052c0601007387 */ /* 0x0041e40000100800 */
[----:B0-----:R-:W-:Y:S02]  /*26010*/  MOV R6, R28 ;  /* 0x0000001c00067202 */ /* 0x001fe40000000f00 */
[----:B---3--:R1:W-:Y:S04]  /*26020*/  STL [R1+0x530], R3 ;  /* 0x0005300301007387 */ /* 0x0083e80000100800 */
[----:B------:R1:W-:Y:S04]  /*26030*/  STL.64 [R1+0x538], R4 ;  /* 0x0005380401007387 */ /* 0x0003e80000100a00 */
[----:B------:R1:W-:Y:S01]  /*26040*/  STL.64 [R1+0x520], R6 ;  /* 0x0005200601007387 */ /* 0x0003e20000100a00 */
[----:B------:R-:W-:Y:S05]  /*26050*/  BRA.U !UP0, `(.L_x_1) ;  /* 0xfffffe6108807547 */ /* 0x000fea000b83ffff */
.L_x_0:
[----:B01----:R-:W2:Y:S01]  /*26060*/  LDL.LU.64 R4, [R1+0x538] ;  /* 0x0005380001047983 */ /* 0x003ea20000300a00 */
[----:B------:R-:W0:Y:S03]  /*26070*/  LDCU.64 UR4, c[0x0][0x3e0] ;  /* 0x00007c00ff0477ac */ /* 0x000e260008000a00 */
[----:B------:R-:W3:Y:S01]  /*26080*/  LDL.LU.64 R6, [R1+0x520] ;  /* 0x0005200001067983 */ /* 0x000ee20000300a00 */
[----:B------:R-:W1:Y:S01]  /*26090*/  S2R R3, SR_TID.X ;  /* 0x0000000000037919 */ /* 0x000e620000002100 */
[----:B------:R-:W4:Y:S01]  /*260a0*/  S2R R2, SR_TID.X ;  /* 0x0000000000027919 */ /* 0x000f220000002100 */
[C---:B-1----:R-:W-:Y:S01]  /*260b0*/  IMAD.SHL.U32 R0, R3.reuse, 0x1000, RZ ;  /* 0x0000100003007824 */ /* 0x042fe200078e00ff */
[C---:B------:R-:W-:Y:S02]  /*260c0*/  SHF.L.U32 R9, R3.reuse, 0x4, RZ ;  /* 0x0000000403097819 */ /* 0x040fe400000006ff */
[----:B------:R-:W-:-:S02]  /*260d0*/  LOP3.LUT R8, R3, 0xff, RZ, 0xc0, !PT ;  /* 0x000000ff03087812 */ /* 0x000fc400078ec0ff */
[----:B----4-:R-:W-:Y:S02]  /*260e0*/  LOP3.LUT R2, R2, 0xc0, RZ, 0xc0, !PT ;  /* 0x000000c002027812 */ /* 0x010fe400078ec0ff */
[----:B------:R-:W-:Y:S02]  /*260f0*/  LOP3.LUT R0, R0, 0x6000, RZ, 0xc0, !PT ;  /* 0x0000600000007812 */ /* 0x000fe400078ec0ff */
[----:B------:R-:W-:Y:S02]  /*26100*/  SHF.R.U32.HI R2, RZ, 0x1, R2 ;  /* 0x00000001ff027819 */ /* 0x000fe40000011602 */
[----:B------:R-:W-:Y:S02]  /*26110*/  LOP3.LUT R0, R0, 0x3f0, R9, 0xf8, !PT ;  /* 0x000003f000007812 */ /* 0x000fe400078ef809 */
[----:B------:R-:W-:Y:S02]  /*26120*/  SHF.R.U32.HI R3, RZ, 0x5, R3 ;  /* 0x00000005ff037819 */ /* 0x000fe40000011603 */
[----:B------:R-:W-:-:S02]  /*26130*/  LOP3.LUT R2, R0, R2, RZ, 0x3c, !PT ;  /* 0x0000000200027212 */ /* 0x000fc400078e3cff */
[----:B------:R-:W-:Y:S01]  /*26140*/  SGXT.U32 R0, R3, 0x3 ;  /* 0x000000030300781a */ /* 0x000fe20000000000 */
[----:B------:R-:W-:Y:S01]  /*26150*/  BAR.SYNC.DEFER_BLOCKING 0x0 ;  /* 0x0000000000007b1d */ /* 0x000fe20000010000 */
[----:B------:R-:W-:-:S05]  /*26160*/  ISETP.GE.U32.AND P0, PT, R8, 0x20, PT ;  /* 0x000000200800780c */ /* 0x000fca0003f06070 */
[----:B------:R1:W-:Y:S01]  /*26170*/  STL [R1+0x214], R2 ;  /* 0x0002140201007387 */ /* 0x0003e20000100800 */
[----:B--2---:R-:W-:Y:S02]  /*26180*/  MOV R27, R4 ;  /* 0x00000004001b7202 */ /* 0x004fe40000000f00 */
[----:B------:R-:W-:Y:S02]  /*26190*/  MOV R26, R5 ;  /* 0x00000005001a7202 */ /* 0x000fe40000000f00 */
[----:B---3--:R-:W-:Y:S01]  /*261a0*/  MOV R29, R6 ;  /* 0x00000006001d7202 */ /* 0x008fe20000000f00 */
[----:B------:R-:W-:-:S04]  /*261b0*/  IMAD.MOV.U32 R28, RZ, RZ, R7 ;  /* 0x000000ffff1c7224 */ /* 0x000fc800078e0007 */
[----:B------:R-:W-:Y:S04]  /*261c0*/  STL [R1+0x1644], R29 ;  /* 0x0016441d01007387 */ /* 0x000fe80000100800 */
[----:B------:R2:W-:Y:S04]  /*261d0*/  STL [R1+0x1628], R27 ;  /* 0x0016281b01007387 */ /* 0x0005e80000100800 */
[----:B------:R-:W-:Y:S04]  /*261e0*/  STL [R1+0x1638], R26 ;  /* 0x0016381a01007387 */ /* 0x000fe80000100800 */
[----:B-1----:R-:W3:Y:S01]  /*261f0*/  LDL.LU R2, [R1+0x220] ;  /* 0x0002200001027983 */ /* 0x002ee20000300800 */
[----:B--2---:R-:W1:Y:S03]  /*26200*/  LDC R27, c[0x0][0x3e8] ;  /* 0x0000fa00ff1b7b82 */ /* 0x004e660000000800 */
[----:B------:R-:W2:Y:S01]  /*26210*/  LDL.LU R3, [R1+0x224] ;  /* 0x0002240001037983 */ /* 0x000ea20000300800 */
[----:B-1----:R-:W-:-:S03]  /*26220*/  IMAD R0, R0, R27, RZ ;  /* 0x0000001b00007224 */ /* 0x002fc600078e02ff */
[----:B---3--:R1:W-:Y:S04]  /*26230*/  STL [R1+0xa0], R2 ;  /* 0x0000a00201007387 */ /* 0x0083e80000100800 */
[----:B-1----:R-:W3:Y:S04]  /*26240*/  LDL.LU R2, [R1+0x228] ;  /* 0x0002280001027983 */ /* 0x002ee80000300800 */
[----:B--2---:R-:W-:Y:S04]  /*26250*/  STL [R1+0x98], R3 ;  /* 0x0000980301007387 */ /* 0x004fe80000100800 */
[----:B------:R-:W2:Y:S04]  /*26260*/  LDL.LU R26, [R1+0x22c] ;  /* 0x00022c00011a7983 */ /* 0x000ea80000300800 */
[----:B---3--:R1:W-:Y:S04]  /*26270*/  STL [R1+0x90], R2 ;  /* 0x0000900201007387 */ /* 0x0083e80000100800 */
[----:B--2---:R-:W-:Y:S04]  /*26280*/  STL [R1+0x1640], R26 ;  /* 0x0016401a01007387 */ /* 0x004fe80000100800 */
[----:B-1----:R-:W2:Y:S04]  /*26290*/  LDL.LU R2, [R1+0x230] ;  /* 0x0002300001027983 */ /* 0x002ea80000300800 */
[----:B------:R-:W3:Y:S04]  /*262a0*/  LDL.LU R3, [R1+0x234] ;  /* 0x0002340001037983 */ /* 0x000ee80000300800 */
[----:B--2---:R1:W-:Y:S04]  /*262b0*/  STL [R1+0x94], R2 ;  /* 0x0000940201007387 */ /* 0x0043e80000100800 */
[----:B-1----:R-:W2:Y:S04]  /*262c0*/  LDL.LU R2, [R1+0x238] ;  /* 0x0002380001027983 */ /* 0x002ea80000300800 */
[----:B---3--:R-:W-:Y:S04]  /*262d0*/  STL [R1+0x8c], R3 ;  /* 0x00008c0301007387 */ /* 0x008fe80000100800 */
[----:B------:R-:W3:Y:S04]  /*262e0*/  LDL.LU R25, [R1+0x23c] ;  /* 0x00023c0001197983 */ /* 0x000ee80000300800 */
[----:B--2---:R1:W-:Y:S04]  /*262f0*/  STL [R1+0x80], R2 ;  /* 0x0000800201007387 */ /* 0x0043e80000100800 */
[----:B---3--:R-:W-:Y:S04]  /*26300*/  STL [R1+0x1648], R25 ;  /* 0x0016481901007387 */ /* 0x008fe80000100800 */
[----:B-1----:R-:W2:Y:S04]  /*26310*/  LDL.LU R2, [R1+0x250] ;  /* 0x0002500001027983 */ /* 0x002ea80000300800 */
[----:B-----5:R-:W3:Y:S01]  /*26320*/  LDL.LU R24, [R1+0x254] ;  /* 0x0002540001187983 */ /* 0x020ee20000300800 */
[----:B------:R-:W-:-:S05]  /*26330*/  IMAD R0, R27, 0x8, R0 ;  /* 0x000000081b007824 */ /* 0x000fca00078e0200 */
[C---:B------:R-:W-:Y:S01]  /*26340*/  LEA R0, R27.reuse, R0, 0x3 ;  /* 0x000000001b007211 */ /* 0x040fe200078e18ff */
[----:B--2---:R-:W-:Y:S04]  /*26350*/  STL [R1+0x84], R2 ;  /* 0x0000840201007387 */ /* 0x004fe80000100800 */
[----:B---3--:R-:W-:Y:S04]  /*26360*/  STL [R1+0x1630], R24 ;  /* 0x0016301801007387 */ /* 0x008fe80000100800 */
[----:B------:R1:W-:Y:S04]  /*26370*/  STL [R1+0x160], R0 ;  /* 0x0001600001007387 */ /* 0x0003e80000100800 */
[----:B------:R-:W2:Y:S04]  /*26380*/  LDL.LU R23, [R1+0x258] ;  /* 0x0002580001177983 */ /* 0x000ea80000300800 */
[----:B--2---:R-:W-:Y:S04]  /*26390*/  STL [R1+0x164c], R23 ;  /* 0x00164c1701007387 */ /* 0x004fe80000100800 */
[----:B------:R-:W2:Y:S04]  /*263a0*/  LDL.LU R22, [R1+0x25c] ;  /* 0x00025c0001167983 */ /* 0x000ea80000300800 */
[----:B--2---:R-:W-:Y:S04]  /*263b0*/  STL [R1+0x1650], R22 ;  /* 0x0016501601007387 */ /* 0x004fe80000100800 */
[----:B------:R-:W2:Y:S01]  /*263c0*/  LDL.LU R21, [R1+0x2f0] ;  /* 0x0002f00001157983 */ /* 0x000ea20000300800 */
[----:B-1----:R-:W-:-:S03]  /*263d0*/  LEA R0, R27, R0, 0x3 ;  /* 0x000000001b007211 */ /* 0x002fc600078e18ff */
[----:B--2---:R-:W-:Y:S04]  /*263e0*/  STL [R1+0x1634], R21 ;  /* 0x0016341501007387 */ /* 0x004fe80000100800 */
[----:B------:R-:W2:Y:S04]  /*263f0*/  LDL.LU R20, [R1+0x2f4] ;  /* 0x0002f40001147983 */ /* 0x000ea80000300800 */
[----:B------:R1:W-:Y:S02]  /*26400*/  STL [R1+0x15c], R0 ;  /* 0x00015c0001007387 */ /* 0x0003e40000100800 */
[----:B-1----:R-:W-:-:S02]  /*26410*/  IMAD R0, R27, 0x8, R0 ;  /* 0x000000081b007824 */ /* 0x002fc400078e0200 */
[----:B--2---:R-:W-:Y:S04]  /*26420*/  STL [R1+0x163c], R20 ;  /* 0x00163c1401007387 */ /* 0x004fe80000100800 */
[----:B------:R-:W2:Y:S04]  /*26430*/  LDL.LU R19, [R1+0x2f8] ;  /* 0x0002f80001137983 */ /* 0x000ea80000300800 */
[----:B------:R-:W3:Y:S04]  /*26440*/  LDL.LU R18, [R1+0x2fc] ;  /* 0x0002fc0001127983 */ /* 0x000ee80000300800 */
[----:B------:R-:W4:Y:S04]  /*26450*/  LDL.LU R17, [R1+0x300] ;  /* 0x0003000001117983 */ /* 0x000f280000300800 */
[----:B------:R-:W2:Y:S04]  /*26460*/  LDL.LU R16, [R1+0x304] ;  /* 0x0003040001107983 */ /* 0x000ea80000300800 */
[----:B------:R-:W2:Y:S04]  /*26470*/  LDL.LU R15, [R1+0x308] ;  /* 0x00030800010f7983 */ /* 0x000ea80000300800 */
[----:B------:R1:W-:Y:S04]  /*26480*/  STL [R1+0x168], R0 ;  /* 0x0001680001007387 */ /* 0x0003e80000100800 */
[----:B------:R-:W2:Y:S04]  /*26490*/  LDL.LU R14, [R1+0x30c] ;  /* 0x00030c00010e7983 */ /* 0x000ea80000300800 */
[----:B------:R-:W2:Y:S01]  /*264a0*/  LDL.LU R13, [R1+0x310] ;  /* 0x00031000010d7983 */ /* 0x000ea20000300800 */
[----:B-1----:R-:W-:-:S03]  /*264b0*/  LEA R0, R27, R0, 0x3 ;  /* 0x000000001b007211 */ /* 0x002fc600078e18ff */
        /* <DEDUP_REMOVED lines=11> */
[----:B-1----:R-:W-:-:S03]  /*26570*/  IMAD R0, R27, 0x8, R0 ;  /* 0x000000081b007824 */ /* 0x002fc600078e0200 */
[----:B------:R-:W2:Y:S04]  /*26580*/  LDL.LU R4, [R1+0x334] ;  /* 0x0003340001047983 */ /* 0x000ea80000300800 */
[----:B------:R-:W2:Y:S01]  /*26590*/  LDL.LU R3, [R1+0x338] ;  /* 0x0003380001037983 */ /* 0x000ea20000300800 */
[----:B------:R-:W-:-:S03]  /*265a0*/  LEA R20, R27, R0, 0x3 ;  /* 0x000000001b147211 */ /* 0x000fc600078e18ff */
[----:B------:R1:W-:Y:S04]  /*265b0*/  STL [R1+0x138], R0 ;  /* 0x0001380001007387 */ /* 0x0003e80000100800 */
[----:B------:R-:W2:Y:S04]  /*265c0*/  LDL.LU R2, [R1+0x33c] ;  /* 0x00033c0001027983 */ /* 0x000ea80000300800 */
[----:B-1----:R-:W2:Y:S04]  /*265d0*/  LDL.LU R0, [R1+0x340] ;  /* 0x0003400001007983 */ /* 0x002ea80000300800 */
[----:B--2---:R1:W-:Y:S04]  /*265e0*/  STL [R1+0x1600], R0 ;  /* 0x0016000001007387 */ /* 0x0043e80000100800 */
[----:B------:R-:W2:Y:S04]  /*265f0*/  LDL.LU R21, [R1+0x344] ;  /* 0x0003440001157983 */ /* 0x000ea80000300800 */
[----:B------:R-:W-:Y:S04]  /*26600*/  STL [R1+0x134], R20 ;  /* 0x0001341401007387 */ /* 0x000fe80000100800 */
[----:B-1----:R-:W2:Y:S04]  /*26610*/  LDL.LU R0, [R1+0x348] ;  /* 0x0003480001007983 */ /* 0x002ea80000300800 */
[----:B--2---:R1:W-:Y:S04]  /*26620*/  STL [R1+0x162c], R0 ;  /* 0x00162c0001007387 */ /* 0x0043e80000100800 */
[----:B------:R-:W2:Y:S01]  /*26630*/  LDL.LU R22, [R1+0x34c] ;  /* 0x00034c0001167983 */ /* 0x000ea20000300800 */
[----:B-1----:R-:W-:-:S03]  /*26640*/  LEA R0, R27, R20, 0x3 ;  /* 0x000000141b007211 */ /* 0x002fc600078e18ff */
[----:B------:R-:W3:Y:S04]  /*26650*/  LDL.LU R20, [R1+0x350] ;  /* 0x0003500001147983 */ /* 0x000ee80000300800 */
[----:B--2---:R1:W-:Y:S04]  /*26660*/  STL [R1+0x8], R22 ;  /* 0x0000081601007387 */ /* 0x0043e80000100800 */
[----:B-1----:R-:W2:Y:S04]  /*26670*/  LDL.LU R22, [R1+0x354] ;  /* 0x0003540001167983 */ /* 0x002ea80000300800 */
[----:B---3--:R1:W-:Y:S04]  /*26680*/  STL [R1+0xc], R20 ;  /* 0x00000c1401007387 */ /* 0x0083e80000100800 */
[----:B-1----:R-:W3:Y:S04]  /*26690*/  LDL.LU R20, [R1+0x358] ;  /* 0x0003580001147983 */ /* 0x002ee80000300800 */
[----:B--2---:R1:W-:Y:S04]  /*266a0*/  STL [R1+0x10], R22 ;  /* 0x0000101601007387 */ /* 0x0043e80000100800 */
[----:B------:R-:W-:Y:S04]  /*266b0*/  STL [R1+0x130], R0 ;  /* 0x0001300001007387 */ /* 0x000fe80000100800 */
[----:B-1----:R-:W2:Y:S04]  /*266c0*/  LDL.LU R22, [R1+0x35c] ;  /* 0x00035c0001167983 */ /* 0x002ea80000300800 */
[----:B---3--:R1:W-:Y:S04]  /*266d0*/  STL [R1+0x14], R20 ;  /* 0x0000141401007387 */ /* 0x0083e80000100800 */
[----:B-1----:R-:W3:Y:S04]  /*266e0*/  LDL.LU R20, [R1+0x360] ;  /* 0x0003600001147983 */ /* 0x002ee80000300800 */
[----:B--2---:R1:W-:Y:S04]  /*266f0*/  STL [R1+0x18], R22 ;  /* 0x0000181601007387 */ /* 0x0043e80000100800 */
[----:B-1----:R-:W2:Y:S01]  /*26700*/  LDL.LU R22, [R1+0x364] ;  /* 0x0003640001167983 */ /* 0x002ea20000300800 */
[----:B------:R-:W-:-:S03]  /*26710*/  IMAD R0, R27, 0x8, R0 ;  /* 0x000000081b007824 */ /* 0x000fc600078e0200 */
        /* <DEDUP_REMOVED lines=9> */
[----:B------:R-:W-:-:S03]  /*267b0*/  LEA R0, R27, R0, 0x3 ;  /* 0x000000001b007211 */ /* 0x000fc600078e18ff */
        /* <DEDUP_REMOVED lines=14> */
[----:B------:R-:W2:Y:S04]  /*268a0*/  LDL.LU R23, [R1+0x38c] ;  /* 0x00038c0001177983 */ /* 0x000ea80000300800 */
[----:B---3--:R3:W-:Y:S04]  /*268b0*/  STL [R1+0x44], R20 ;  /* 0x0000441401007387 */ /* 0x0087e80000100800 */
[----:B-1----:R-:W4:Y:S01]  /*268c0*/  LDL.LU R22, [R1+0x390] ;  /* 0x0003900001167983 */ /* 0x002f220000300800 */
[----:B---3--:R-:W-:-:S03]  /*268d0*/  IMAD R20, R27, 0x8, R0 ;  /* 0x000000081b147824 */ /* 0x008fc600078e0200 */
[----:B--2---:R-:W-:Y:S04]  /*268e0*/  STL [R1+0x48], R23 ;  /* 0x0000481701007387 */ /* 0x004fe80000100800 */
[----:B------:R-:W2:Y:S04]  /*268f0*/  LDL.LU R0, [R1+0x394] ;  /* 0x0003940001007983 */ /* 0x000ea80000300800 */
[----:B----4-:R-:W-:Y:S04]  /*26900*/  STL [R1+0x4c], R22 ;  /* 0x00004c1601007387 */ /* 0x010fe80000100800 */
[----:B------:R-:W-:Y:S04]  /*26910*/  STL [R1+0x114], R20 ;  /* 0x0001141401007387 */ /* 0x000fe80000100800 */
[----:B--2---:R1:W-:Y:S04]  /*26920*/  STL [R1+0x50], R0 ;  /* 0x0000500001007387 */ /* 0x0043e80000100800 */
[----:B-1----:R-:W2:Y:S04]  /*26930*/  LDL.LU R0, [R1+0x398] ;  /* 0x0003980001007983 */ /* 0x002ea80000300800 */
[----:B------:R-:W3:Y:S04]  /*26940*/  LDL.LU R22, [R1+0x39c] ;  /* 0x00039c0001167983 */ /* 0x000ee80000300800 */
[----:B--2---:R-:W-:Y:S04]  /*26950*/  STL [R1+0x54], R0 ;  /* 0x0000540001007387 */ /* 0x004fe80000100800 */
[----:B---3--:R1:W-:Y:S04]  /*26960*/  STL [R1+0x58], R22 ;  /* 0x0000581601007387 */ /* 0x0083e80000100800 */
[----:B------:R-:W2:Y:S04]  /*26970*/  LDL.LU R23, [R1+0x3a0] ;  /* 0x0003a00001177983 */ /* 0x000ea80000300800 */
[----:B-1----:R-:W3:Y:S01]  /*26980*/  LDL.LU R22, [R1+0x3a4] ;  /* 0x0003a40001167983 */ /* 0x002ee20000300800 */
[----:B------:R-:W-:Y:S01]  /*26990*/  IMAD R20, R27, 0x8, R20 ;  /* 0x000000081b147824 */ /* 0x000fe200078e0214 */
[----:B------:R-:W1:Y:S02]  /*269a0*/  S2R R26, SR_TID.X ;  /* 0x00000000001a7919 */ /* 0x000e640000002100 */
[----:B--2---:R2:W-:Y:S04]  /*269b0*/  STL [R1+0x5c], R23 ;  /* 0x00005c1701007387 */ /* 0x0045e80000100800 */
[----:B--2---:R-:W2:Y:S04]  /*269c0*/  LDL.LU R23, [R1+0x3a8] ;  /* 0x0003a80001177983 */ /* 0x004ea80000300800 */
[----:B---3--:R3:W-:Y:S04]  /*269d0*/  STL [R1+0x60], R22 ;  /* 0x0000601601007387 */ /* 0x0087e80000100800 */
[----:B------:R4:W-:Y:S04]  /*269e0*/  STL [R1+0x110], R20 ;  /* 0x0001101401007387 */ /* 0x0009e80000100800 */
[----:B---3--:R-:W3:Y:S01]  /*269f0*/  LDL.LU R22, [R1+0x3ac] ;  /* 0x0003ac0001167983 */ /* 0x008ee20000300800 */
[----:B------:R-:W-:-:S02]  /*26a00*/  MOV R0, R21 ;  /* 0x0000001500007202 */ /* 0x000fc40000000f00 */
[----:B-1----:R-:W-:Y:S01]  /*26a10*/  SHF.L.U32 R21, R26, 0x2, RZ ;  /* 0x000000021a157819 */ /* 0x002fe200000006ff */
[----:B----4-:R-:W-:-:S03]  /*26a20*/  IMAD R20, R27, 0x8, R20 ;  /* 0x000000081b147824 */ /* 0x010fc600078e0214 */
[----:B------:R-:W-:Y:S02]  /*26a30*/  LOP3.LUT R21, R21, 0x70, RZ, 0xc0, !PT ;  /* 0x0000007015157812 */ /* 0x000fe400078ec0ff */
[----:B------:R-:W-:Y:S01]  /*26a40*/  LEA R24, R27, R20, 0x3 ;  /* 0x000000141b187211 */ /* 0x000fe200078e18ff */
[----:B--2---:R1:W-:Y:S02]  /*26a50*/  STL [R1+0x64], R23 ;  /* 0x0000641701007387 */ /* 0x0043e40000100800 */
[C---:B-1----:R-:W-:Y:S02]  /*26a60*/  SHF.L.U32 R23, R26.reuse, 0x5, RZ ;  /* 0x000000051a177819 */ /* 0x042fe400000006ff */
[----:B---3--:R-:W-:Y:S02]  /*26a70*/  STL [R1+0x68], R22 ;  /* 0x0000681601007387 */ /* 0x008fe40000100800 */
[----:B------:R-:W-:Y:S02]  /*26a80*/  LOP3.LUT R25, R21, 0x1c60, R23, 0x78, !PT ;  /* 0x00001c6015197812 */ /* 0x000fe400078e7817 */
[----:B------:R1:W-:Y:S04]  /*26a90*/  STL [R1+0x108], R20 ;  /* 0x0001081401007387 */ /* 0x0003e80000100800 */
[----:B-1----:R-:W2:Y:S04]  /*26aa0*/  LDL.LU R20, [R1+0x3b0] ;  /* 0x0003b00001147983 */ /* 0x002ea80000300800 */
[----:B------:R-:W3:Y:S01]  /*26ab0*/  LDL.LU R21, [R1+0x3b4] ;  /* 0x0003b40001157983 */ /* 0x000ee20000300800 */
[----:B------:R-:W-:-:S04]  /*26ac0*/  SHF.L.U32 R29, R26, 0x4, RZ ;  /* 0x000000041a1d7819 */ /* 0x000fc800000006ff */
[----:B------:R-:W-:Y:S01]  /*26ad0*/  LOP3.LUT R22, R29, 0x70, RZ, 0xc0, !PT ;  /* 0x000000701d167812 */ /* 0x000fe200078ec0ff */
[----:B--2---:R1:W-:Y:S04]  /*26ae0*/  STL [R1+0x6c], R20 ;  /* 0x00006c1401007387 */ /* 0x0043e80000100800 */
[----:B-1----:R-:W2:Y:S04]  /*26af0*/  LDL.LU R20, [R1+0x80] ;  /* 0x0000800001147983 */ /* 0x002ea80000300800 */
[----:B------:R-:W-:Y:S04]  /*26b00*/  STL [R1+0x10c], R24 ;  /* 0x00010c1801007387 */ /* 0x000fe80000100800 */
[----:B---3--:R1:W-:Y:S04]  /*26b10*/  STL [R1+0x70], R21 ;  /* 0x0000701501007387 */ /* 0x0083e80000100800 */
[----:B-1----:R-:W3:Y:S04]  /*26b20*/  LDL.LU R21, [R1+0x90] ;  /* 0x0000900001157983 */ /* 0x002ee80000300800 */
[----:B------:R-:W4:Y:S01]  /*26b30*/  LDL.LU R29, [R1+0x3b8] ;  /* 0x0003b800011d7983 */ /* 0x000f220000300800 */
[----:B------:R-:W-:-:S04]  /*26b40*/  LOP3.LUT R26, R26, 0x18, RZ, 0xc0, !PT ;  /* 0x000000181a1a7812 */ /* 0x000fc800078ec0ff */
[----:B------:R-:W-:Y:S01]  /*26b50*/  LEA R23, R26, UR6, 0xa ;  /* 0x000000061a177c11 */ /* 0x000fe2000f8e50ff */
[----:B----4-:R1:W-:Y:S02]  /*26b60*/  STL [R1+0x74], R29 ;  /* 0x0000741d01007387 */ /* 0x0103e40000100800 */
[----:B-1----:R-:W-:Y:S02]  /*26b70*/  IADD3 R29, PT, PT, R22, UR6, RZ ;  /* 0x00000006161d7c10 */ /* 0x002fe4000fffe0ff */
[----:B------:R-:W4:Y:S01]  /*26b80*/  LDL.LU R22, [R1+0x3bc] ;  /* 0x0003bc0001167983 */ /* 0x000f220000300800 */
[----:B------:R-:W-:Y:S01]  /*26b90*/  IMAD.IADD R25, R25, 0x1, R23 ;  /* 0x0000000119197824 */ /* 0x000fe200078e0217 */
[----:B------:R-:W-:Y:S02]  /*26ba0*/  LEA.HI R26, R26, R29, RZ, 0x1f ;  /* 0x0000001d1a1a7211 */ /* 0x000fe400078ff8ff */
[----:B------:R-:W-:Y:S02]  /*26bb0*/  FSETP.GEU.AND P2, PT, R28, 1.175494350822287508e-38, PT ;  /* 0x008000001c00780b */ /* 0x000fe40003f4e000 */
[----:B------:R-:W-:-:S02]  /*26bc0*/  LEA R24, R27, R24, 0x3 ;  /* 0x000000181b187211 */ /* 0x000fc400078e18ff */
[C---:B------:R-:W-:Y:S02]  /*26bd0*/  FSETP.GT.AND P1, PT, |R28|.reuse, 8.50705917302346158658e+37, PT ;  /* 0x7e8000001c00780b */ /* 0x040fe40003f24200 */
[C---:B------:R-:W-:Y:S01]  /*26be0*/  FSETP.GEU.AND P4, PT, |R28|.reuse, 1.175494350822287508e-38, PT ;  /* 0x008000001c00780b */ /* 0x040fe20003f8e200 */
[----:B----4-:R1:W-:Y:S04]  /*26bf0*/  STL [R1+0x78], R22 ;  /* 0x0000781601007387 */ /* 0x0103e80000100800 */
[----:B-1----:R-:W4:Y:S04]  /*26c00*/  LDL.LU R22, [R1+0x1650] ;  /* 0x0016500001167983 */ /* 0x002f280000300800 */
[----:B------:R-:W4:Y:S04]  /*26c10*/  LDL.LU R23, [R1+0x164c] ;  /* 0x00164c0001177983 */ /* 0x000f280000300800 */
[----:B------:R1:W-:Y:S04]  /*26c20*/  STL [R1+0x7c], R25 ;  /* 0x00007c1901007387 */ /* 0x0003e80000100800 */
[----:B-1----:R-:W4:Y:S04]  /*26c30*/  LDL.LU R25, [R1+0x1648] ;  /* 0x0016480001197983 */ /* 0x002f280000300800 */
[----:B------:R-:W4:Y:S04]  /*26c40*/  LDL.LU R29, [R1+0x1644] ;  /* 0x00164400011d7983 */ /* 0x000f280000300800 */
[----:B------:R1:W-:Y:S02]  /*26c50*/  STL [R1+0x234], R26 ;  /* 0x0002341a01007387 */ /* 0x0003e40000100800 */
[----:B-1----:R-:W-:-:S02]  /*26c60*/  FMUL R26, R28, 8388608 ;  /* 0x4b0000001c1a7820 */ /* 0x002fc40000400000 */
[----:B------:R-:W-:Y:S03]  /*26c70*/  STL [R1+0x100], R24 ;  /* 0x0001001801007387 */ /* 0x000fe60000100800 */
[----:B------:R-:W-:-:S05]  /*26c80*/  FSEL R26, R26, R28, !P2 ;  /* 0x0000001c1a1a7208 */ /* 0x000fca0005000000 */
[----:B------:R1:W-:Y:S04]  /*26c90*/  STL [R1+0x9c], R26 ;  /* 0x00009c1a01007387 */ /* 0x0003e80000100800 */
[----:B-1----:R-:W4:Y:S01]  /*26ca0*/  LDL.LU R26, [R1+0x1640] ;  /* 0x00164000011a7983 */ /* 0x002f220000300800 */
[----:B------:R-:W-:-:S04]  /*26cb0*/  @P1 FMUL R28, R28, 0.25 ;  /* 0x3e8000001c1c1820 */ /* 0x000fc80000400000 */
[----:B------:R-:W-:-:S06]  /*26cc0*/  @!P4 FMUL R28, R28, 16777216 ;  /* 0x4b8000001c1cc820 */ /* 0x000fcc0000400000 */
[----:B------:R-:W1:Y:S01]  /*26cd0*/  MUFU.RCP R28, R28 ;  /* 0x0000001c001c7308 */ /* 0x000e620000001000 */
[----:B------:R-:W-:Y:S01]  /*26ce0*/  @P1 FMUL R2, R2, 0.25 ;  /* 0x3e80000002021820 */ /* 0x000fe20000400000 */
[----:B------:R-:W-:-:S03]  /*26cf0*/  LEA R24, R27, R24, 0x3 ;  /* 0x000000181b187211 */ /* 0x000fc600078e18ff */
[----:B------:R-:W-:Y:S01]  /*26d00*/  @!P4 FMUL R2, R2, 16777216 ;  /* 0x4b8000000202c820 */ /* 0x000fe20000400000 */
[----:B------:R-:W-:Y:S01]  /*26d10*/  @P1 FMUL R3, R3, 0.25 ;  /* 0x3e80000003031820 */ /* 0x000fe20000400000 */
[----:B------:R-:W-:Y:S01]  /*26d20*/  @P1 FMUL R6, R6, 0.25 ;  /* 0x3e80000006061820 */ /* 0x000fe20000400000 */
[----:B------:R-:W-:Y:S01]  /*26d30*/  @P1 FMUL R7, R7, 0.25 ;  /* 0x3e80000007071820 */ /* 0x000fe20000400000 */
[----:B------:R-:W-:Y:S01]  /*26d40*/  STL [R1+0x104], R24 ;  /* 0x0001041801007387 */ /* 0x000fe20000100800 */
[----:B------:R-:W-:Y:S01]  /*26d50*/  @!P4 FMUL R3, R3, 16777216 ;  /* 0x4b8000000303c820 */ /* 0x000fe20000400000 */
[----:B------:R-:W-:Y:S01]  /*26d60*/  @!P4 FMUL R6, R6, 16777216 ;  /* 0x4b8000000606c820 */ /* 0x000fe20000400000 */
[----:B------:R-:W-:Y:S01]  /*26d70*/  @P1 FMUL R10, R10, 0.25 ;  /* 0x3e8000000a0a1820 */ /* 0x000fe20000400000 */
[----:B-1----:R-:W-:Y:S01]  /*26d80*/  FMUL R2, R28, R2 ;  /* 0x000000021c027220 */ /* 0x002fe20000400000 */
[----:B------:R-:W-:Y:S01]  /*26d90*/  @P1 FMUL R11, R11, 0.25 ;  /* 0x3e8000000b0b1820 */ /* 0x000fe20000400000 */
[----:B------:R-:W-:-:S03]  /*26da0*/  @!P4 FMUL R7, R7, 16777216 ;  /* 0x4b8000000707c820 */ /* 0x000fc60000400000 */
[----:B------:R1:W-:Y:S01]  /*26db0*/  STL [R1+0x14c], R2 ;  /* 0x00014c0201007387 */ /* 0x0003e20000100800 */
[----:B------:R-:W-:Y:S01]  /*26dc0*/  @P1 FMUL R14, R14, 0.25 ;  /* 0x3e8000000e0e1820 */ /* 0x000fe20000400000 */
[----:B------:R-:W-:Y:S01]  /*26dd0*/  FMUL R6, R28, R6 ;  /* 0x000000061c067220 */ /* 0x000fe20000400000 */
[----:B------:R-:W-:Y:S01]  /*26de0*/  @!P4 FMUL R10, R10, 16777216 ;  /* 0x4b8000000a0ac820 */ /* 0x000fe20000400000 */
[----:B------:R-:W-:Y:S01]  /*26df0*/  @!P4 FMUL R11, R11, 16777216 ;  /* 0x4b8000000b0bc820 */ /* 0x000fe20000400000 */
[----:B-1----:R-:W-:Y:S02]  /*26e00*/  IMAD.MOV.U32 R2, RZ, RZ, R0 ;  /* 0x000000ffff027224 */ /* 0x002fe400078e0000 */
[C---:B------:R-:W-:Y:S01]  /*26e10*/  FMUL R0, R28.reuse, R3 ;  /* 0x000000031c007220 */ /* 0x040fe20000400000 */
[----:B------:R-:W-:Y:S01]  /*26e20*/  FMUL R3, R28, R7 ;  /* 0x000000071c037220 */ /* 0x000fe20000400000 */
[----:B------:R-:W-:Y:S01]  /*26e30*/  @P1 FMUL R15, R15, 0.25 ;  /* 0x3e8000000f0f1820 */ /* 0x000fe20000400000 */
[----:B------:R-:W-:-:S02]  /*26e40*/  @!P4 FMUL R14, R14, 16777216 ;  /* 0x4b8000000e0ec820 */ /* 0x000fc40000400000 */
[----:B------:R1:W-:Y:S01]  /*26e50*/  STL [R1+0x120], R0 ;  /* 0x0001200001007387 */ /* 0x0003e20000100800 */
[----:B------:R-:W-:Y:S01]  /*26e60*/  @P1 FMUL R18, R18, 0.25 ;  /* 0x3e80000012121820 */ /* 0x000fe20000400000 */
[----:B------:R-:W-:Y:S02]  /*26e70*/  @P1 FMUL R19, R19, 0.25 ;  /* 0x3e80000013131820 */ /* 0x000fe40000400000 */
[----:B------:R0:W-:Y:S01]  /*26e80*/  STL [R1+0x148], R6 ;  /* 0x0001480601007387 */ /* 0x0001e20000100800 */
[----:B------:R-:W-:-:S03]  /*26e90*/  @!P4 FMUL R15, R15, 16777216 ;  /* 0x4b8000000f0fc820 */ /* 0x000fc60000400000 */
[----:B------:R2:W-:Y:S01]  /*26ea0*/  STL [R1+0xf8], R3 ;  /* 0x0000f80301007387 */ /* 0x0005e20000100800 */
[C---:B-1----:R-:W-:Y:S01]  /*26eb0*/  FMUL R0, R28.reuse, R10 ;  /* 0x0000000a1c007220 */ /* 0x042fe20000400000 */
[----:B0-----:R-:W-:Y:S01]  /*26ec0*/  FMUL R6, R28, R11 ;  /* 0x0000000b1c067220 */ /* 0x001fe20000400000 */
[----:B------:R-:W-:-:S03]  /*26ed0*/  @!P4 FMUL R18, R18, 16777216 ;  /* 0x4b8000001212c820 */ /* 0x000fc60000400000 */
[----:B------:R0:W-:Y:S01]  /*26ee0*/  STL [R1+0x140], R0 ;  /* 0x0001400001007387 */ /* 0x0001e20000100800 */
[C---:B--2---:R-:W-:Y:S01]  /*26ef0*/  FMUL R3, R28.reuse, R14 ;  /* 0x0000000e1c037220 */ /* 0x044fe20000400000 */
[----:B------:R-:W-:Y:S02]  /*26f00*/  @!P4 FMUL R19, R19, 16777216 ;  /* 0x4b8000001313c820 */ /* 0x000fe40000400000 */
[----:B------:R-:W-:Y:S04]  /*26f10*/  STL [R1+0xd4], R6 ;  /* 0x0000d40601007387 */ /* 0x000fe80000100800 */
[----:B------:R-:W2:Y:S01]  /*26f20*/  LDL.LU R11, [R1+0x8c] ;  /* 0x00008c00010b7983 */ /* 0x000ea20000300800 */
[----:B0-----:R-:W-:-:S03]  /*26f30*/  FMUL R0, R28, R15 ;  /* 0x0000000f1c007220 */ /* 0x001fc60000400000 */
[----:B------:R0:W-:Y:S01]  /*26f40*/  STL [R1+0x118], R3 ;  /* 0x0001180301007387 */ /* 0x0001e20000100800 */
[----:B------:R-:W-:Y:S01]  /*26f50*/  FMUL R7, R28, R19 ;  /* 0x000000131c077220 */ /* 0x000fe20000400000 */
[----:B------:R-:W-:Y:S02]  /*26f60*/  @P1 FMUL R20, R20, 0.25 ;  /* 0x3e80000014141820 */ /* 0x000fe40000400000 */
[----:B------:R-:W2:Y:S01]  /*26f70*/  LDL.LU R10, [R1+0x94] ;  /* 0x00009400010a7983 */ /* 0x000ea20000300800 */
[----:B0-----:R-:W-:-:S03]  /*26f80*/  FMUL R3, R28, R18 ;  /* 0x000000121c037220 */ /* 0x001fc60000400000 */
[----:B------:R0:W-:Y:S01]  /*26f90*/  STL [R1+0xcc], R0 ;  /* 0x0000cc0001007387 */ /* 0x0001e20000100800 */
[----:B------:R-:W-:Y:S01]  /*26fa0*/  @!P4 FMUL R20, R20, 16777216 ;  /* 0x4b8000001414c820 */ /* 0x000fe20000400000 */
[----:B---3--:R-:W-:Y:S02]  /*26fb0*/  @P1 FMUL R21, R21, 0.25 ;  /* 0x3e80000015151820 */ /* 0x008fe40000400000 */
[----:B0-----:R-:W3:Y:S04]  /*26fc0*/  LDL.LU R0, [R1+0xa0] ;  /* 0x0000a00001007983 */ /* 0x001ee80000300800 */
[----:B------:R0:W-:Y:S04]  /*26fd0*/  STL [R1+0xf4], R3 ;  /* 0x0000f40301007387 */ /* 0x0001e80000100800 */
[----:B------:R-:W-:Y:S01]  /*26fe0*/  STL [R1+0xc0], R7 ;  /* 0x0000c00701007387 */ /* 0x000fe20000100800 */
[----:B------:R-:W-:Y:S01]  /*26ff0*/  @!P4 FMUL R21, R21, 16777216 ;  /* 0x4b8000001515c820 */ /* 0x000fe20000400000 */
[----:B------:R-:W-:-:S02]  /*27000*/  LEA R27, R27, R24, 0x3 ;  /* 0x000000181b1b7211 */ /* 0x000fc400078e18ff */
[----:B------:R-:W-:Y:S01]  /*27010*/  MOV R14, R2 ;  /* 0x00000002000e7202 */ /* 0x000fe20000000f00 */
[----:B----4-:R-:W-:Y:S01]  /*27020*/  @P1 FMUL R22, R22, 0.25 ;  /* 0x3e80000016161820 */ /* 0x010fe20000400000 */
[----:B------:R-:W-:-:S03]  /*27030*/  @P1 FMUL R23, R23, 0.25 ;  /* 0x3e80000017171820 */ /* 0x000fc60000400000 */
[----:B------:R-:W-:Y:S01]  /*27040*/  @!P4 FMUL R22, R22, 16777216 ;  /* 0x4b8000001616c820 */ /* 0x000fe20000400000 */
[----:B------:R-:W-:-:S03]  /*27050*/  @!P4 FMUL R23, R23, 16777216 ;  /* 0x4b8000001717c820 */ /* 0x000fc60000400000 */
[C---:B------:R-:W-:Y:S01]  /*27060*/  FMUL R6, R28.reuse, R22 ;  /* 0x000000161c067220 */ /* 0x040fe20000400000 */
[----:B0-----:R-:W-:Y:S02]  /*27070*/  FMUL R3, R28, R23 ;  /* 0x000000171c037220 */ /* 0x001fe40000400000 */
[----:B------:R-:W4:Y:S01]  /*27080*/  LDL.LU R23, [R1+0x98] ;  /* 0x0000980001177983 */ /* 0x000f220000300800 */
[----:B------:R-:W-:-:S03]  /*27090*/  @P1 FMUL R25, R25, 0.25 ;  /* 0x3e80000019191820 */ /* 0x000fc60000400000 */
[----:B------:R0:W-:Y:S01]  /*270a0*/  STL [R1+0xe8], R6 ;  /* 0x0000e80601007387 */ /* 0x0001e20000100800 */
[----:B------:R-:W-:-:S03]  /*270b0*/  @!P4 FMUL R25, R25, 16777216 ;  /* 0x4b8000001919c820 */ /* 0x000fc60000400000 */
[----:B------:R1:W-:Y:S01]  /*270c0*/  STL [R1+0xbc], R3 ;  /* 0x0000bc0301007387 */ /* 0x0003e20000100800 */
[----:B0-----:R-:W-:-:S03]  /*270d0*/  FMUL R6, R28, R25 ;  /* 0x000000191c067220 */ /* 0x001fc60000400000 */
[----:B------:R-:W4:Y:S01]  /*270e0*/  LDL.LU R25, [R1+0x84] ;  /* 0x0000840001197983 */ /* 0x000f220000300800 */
[----:B-1----:R-:W-:-:S03]  /*270f0*/  FMUL R3, R28, R20 ;  /* 0x000000141c037220 */ /* 0x002fc60000400000 */
[----:B------:R0:W-:Y:S04]  /*27100*/  STL [R1+0xd0], R6 ;  /* 0x0000d00601007387 */ /* 0x0001e80000100800 */
[----:B------:R-:W4:Y:S01]  /*27110*/  LDL.LU R20, [R1+0x163c] ;  /* 0x00163c0001147983 */ /* 0x000f220000300800 */
[----:B------:R-:W-:-:S04]  /*27120*/  @P1 FMUL R26, R26, 0.25 ;  /* 0x3e8000001a1a1820 */ /* 0x000fc80000400000 */
[----:B------:R-:W-:-:S04]  /*27130*/  @!P4 FMUL R26, R26, 16777216 ;  /* 0x4b8000001a1ac820 */ /* 0x000fc80000400000 */
[C---:B0-----:R-:W-:Y:S02]  /*27140*/  FMUL R6, R28.reuse, R26 ;  /* 0x0000001a1c067220 */ /* 0x041fe40000400000 */
[----:B------:R-:W4:Y:S04]  /*27150*/  LDL.LU R26, [R1+0x1638] ;  /* 0x00163800011a7983 */ /* 0x000f280000300800 */
[----:B------:R0:W-:Y:S02]  /*27160*/  STL [R1+0xac], R3 ;  /* 0x0000ac0301007387 */ /* 0x0001e40000100800 */
[----:B0-----:R-:W-:Y:S02]  /*27170*/  FMUL R3, R28, R21 ;  /* 0x000000151c037220 */ /* 0x001fe40000400000 */
[----:B------:R-:W4:Y:S04]  /*27180*/  LDL.LU R21, [R1+0x1634] ;  /* 0x0016340001157983 */ /* 0x000f280000300800 */
[----:B------:R-:W-:Y:S04]  /*27190*/  STL [R1+0xc8], R6 ;  /* 0x0000c80601007387 */ /* 0x000fe80000100800 */
[----:B------:R0:W-:Y:S04]  /*271a0*/  STL [R1+0xa4], R3 ;  /* 0x0000a40301007387 */ /* 0x0001e80000100800 */
[----:B------:R-:W4:Y:S04]  /*271b0*/  LDL.LU R24, [R1+0x1630] ;  /* 0x0016300001187983 */ /* 0x000f280000300800 */
[----:B------:R-:W4:Y:S01]  /*271c0*/  LDL R2, [R1+0x9c] ;  /* 0x00009c0001027983 */ /* 0x000f220000100800 */
[----:B------:R-:W-:-:S02]  /*271d0*/  FSETP.GT.AND P3, PT, |R29|, 8.50705917302346158658e+37, PT ;  /* 0x7e8000001d00780b */ /* 0x000fc40003f64200 */
[C---:B------:R-:W-:Y:S01]  /*271e0*/  FSETP.GEU.AND P5, PT, |R29|.reuse, 1.175494350822287508e-38, PT ;  /* 0x008000001d00780b */ /* 0x040fe20003fae200 */
[C---:B------:R-:W-:Y:S01]  /*271f0*/  FMUL R22, R29.reuse, 8388608 ;  /* 0x4b0000001d167820 */ /* 0x040fe20000400000 */
[----:B------:R-:W-:-:S04]  /*27200*/  FSETP.GEU.AND P4, PT, R29, 1.175494350822287508e-38, PT ;  /* 0x008000001d00780b */ /* 0x000fc80003f8e000 */
[----:B------:R-:W-:-:S05]  /*27210*/  FSEL R22, R22, R29, !P4 ;  /* 0x0000001d16167208 */ /* 0x000fca0006000000 */
[----:B------:R-:W-:-:S04]  /*27220*/  @P3 FMUL R29, R29, 0.25 ;  /* 0x3e8000001d1d3820 */ /* 0x000fc80000400000 */
[----:B------:R-:W-:-:S06]  /*27230*/  @!P5 FMUL R29, R29, 16777216 ;  /* 0x4b8000001d1dd820 */ /* 0x000fcc0000400000 */
[----:B------:R-:W1:Y:S01]  /*27240*/  MUFU.RCP R29, R29 ;  /* 0x0000001d001d7308 */ /* 0x000e620000001000 */
[----:B------:R-:W-:Y:S01]  /*27250*/  @P3 FMUL R4, R4, 0.25 ;  /* 0x3e80000004043820 */ /* 0x000fe20000400000 */
[----:B------:R-:W-:Y:S01]  /*27260*/  @P3 FMUL R5, R5, 0.25 ;  /* 0x3e80000005053820 */ /* 0x000fe20000400000 */
[----:B------:R-:W-:Y:S01]  /*27270*/  @P3 FMUL R8, R8, 0.25 ;  /* 0x3e80000008083820 */ /* 0x000fe20000400000 */
[----:B0-----:R-:W-:Y:S02]  /*27280*/  VIADD R3, R22, 0xc0cafb0d ;  /* 0xc0cafb0d16037836 */ /* 0x001fe40000000000 */
[----:B------:R-:W-:Y:S01]  /*27290*/  @!P5 FMUL R4, R4, 16777216 ;  /* 0x4b8000000404d820 */ /* 0x000fe20000400000 */
[----:B------:R-:W-:Y:S01]  /*272a0*/  STL [R1+0xe0], R27 ;  /* 0x0000e01b01007387 */ /* 0x000fe20000100800 */
[----:B------:R-:W-:Y:S01]  /*272b0*/  @!P5 FMUL R5, R5, 16777216 ;  /* 0x4b8000000505d820 */ /* 0x000fe20000400000 */
[----:B------:R-:W-:Y:S01]  /*272c0*/  @P3 FMUL R9, R9, 0.25 ;  /* 0x3e80000009093820 */ /* 0x000fe20000400000 */
[----:B------:R-:W-:Y:S01]  /*272d0*/  @!P5 FMUL R8, R8, 16777216 ;  /* 0x4b8000000808d820 */ /* 0x000fe20000400000 */
[----:B------:R0:W-:Y:S01]  /*272e0*/  STL [R1+0x15d4], R22 ;  /* 0x0015d41601007387 */ /* 0x0001e20000100800 */
[----:B------:R-:W-:Y:S01]  /*272f0*/  @P3 FMUL R12, R12, 0.25 ;  /* 0x3e8000000c0c3820 */ /* 0x000fe20000400000 */
[----:B------:R-:W-:Y:S01]  /*27300*/  LOP3.LUT R19, R3, 0xff800000, RZ, 0xc0, !PT ;  /* 0xff80000003137812 */ /* 0x000fe200078ec0ff */
[----:B------:R-:W-:Y:S01]  /*27310*/  @P3 FMUL R13, R13, 0.25 ;  /* 0x3e8000000d0d3820 */ /* 0x000fe20000400000 */
[----:B------:R-:W-:Y:S01]  /*27320*/  @!P5 FMUL R9, R9, 16777216 ;  /* 0x4b8000000909d820 */ /* 0x000fe20000400000 */
[----:B------:R-:W-:Y:S01]  /*27330*/  @P3 FMUL R16, R16, 0.25 ;  /* 0x3e80000010103820 */ /* 0x000fe20000400000 */
[----:B-1----:R-:W-:Y:S01]  /*27340*/  FMUL R5, R29, R5 ;  /* 0x000000051d057220 */ /* 0x002fe20000400000 */
[----:B------:R-:W-:Y:S01]  /*27350*/  @!P5 FMUL R12, R12, 16777216 ;  /* 0x4b8000000c0cd820 */ /* 0x000fe20000400000 */
[----:B------:R-:W-:Y:S01]  /*27360*/  @P3 FMUL R17, R17, 0.25 ;  /* 0x3e80000011113820 */ /* 0x000fe20000400000 */
[----:B------:R-:W-:Y:S01]  /*27370*/  @!P5 FMUL R13, R13, 16777216 ;  /* 0x4b8000000d0dd820 */ /* 0x000fe20000400000 */
[----:B------:R-:W-:Y:S01]  /*27380*/  @!P5 FMUL R16, R16, 16777216 ;  /* 0x4b8000001010d820 */ /* 0x000fe20000400000 */
[----:B--2---:R-:W-:Y:S01]  /*27390*/  @P3 FMUL R11, R11, 0.25 ;  /* 0x3e8000000b0b3820 */ /* 0x004fe20000400000 */
[----:B------:R-:W-:Y:S01]  /*273a0*/  @!P5 FMUL R17, R17, 16777216 ;  /* 0x4b8000001111d820 */ /* 0x000fe20000400000 */
[----:B------:R-:W-:Y:S01]  /*273b0*/  @P3 FMUL R10, R10, 0.25 ;  /* 0x3e8000000a0a3820 */ /* 0x000fe20000400000 */
[----:B------:R-:W-:Y:S01]  /*273c0*/  FMUL R18, R29, R16 ;  /* 0x000000101d127220 */ /* 0x000fe20000400000 */
[----:B------:R-:W-:Y:S01]  /*273d0*/  @!P5 FMUL R11, R11, 16777216 ;  /* 0x4b8000000b0bd820 */ /* 0x000fe20000400000 */
[C---:B------:R-:W-:Y:S01]  /*273e0*/  FMUL R17, R29.reuse, R17 ;  /* 0x000000111d117220 */ /* 0x040fe20000400000 */
[----:B------:R-:W-:Y:S01]  /*273f0*/  @!P5 FMUL R10, R10, 16777216 ;  /* 0x4b8000000a0ad820 */ /* 0x000fe20000400000 */
[----:B0-----:R-:W-:Y:S01]  /*27400*/  MOV R22, R14 ;  /* 0x0000000e00167202 */ /* 0x001fe20000000f00 */
[----:B------:R-:W-:-:S02]  /*27410*/  FMUL R11, R29, R11 ;  /* 0x0000000b1d0b7220 */ /* 0x000fc40000400000 */
[----:B------:R-:W-:Y:S01]  /*27420*/  FMUL R10, R29, R10 ;  /* 0x0000000a1d0a7220 */ /* 0x000fe20000400000 */
[----:B---3--:R-:W-:Y:S01]  /*27430*/  @P3 FMUL R0, R0, 0.25 ;  /* 0x3e80000000003820 */ /* 0x008fe20000400000 */
[----:B------:R-:W-:-:S03]  /*27440*/  FSEL R7, RZ, -23, P4 ;  /* 0xc1b80000ff077808 */ /* 0x000fc60002000000 */
[----:B------:R-:W-:Y:S01]  /*27450*/  @!P5 FMUL R0, R0, 16777216 ;  /* 0x4b8000000000d820 */ /* 0x000fe20000400000 */
[----:B------:R-:W-:Y:S02]  /*27460*/  I2FP.F32.S32 R3, R19 ;  /* 0x0000001300037245 */ /* 0x000fe40000201400 */
[----:B------:R-:W-:-:S03]  /*27470*/  FSEL R6, RZ, -23, P2 ;  /* 0xc1b80000ff067808 */ /* 0x000fc60001000000 */
[----:B------:R-:W-:Y:S01]  /*27480*/  FFMA.FTZ R3, R3, 1.1920928955078125e-07, R7 ;  /* 0x3400000003037823 */ /* 0x000fe20000010007 */
[----:B----4-:R-:W-:-:S04]  /*27490*/  @P3 FMUL R23, R23, 0.25 ;  /* 0x3e80000017173820 */ /* 0x010fc80000400000 */
[----:B------:R-:W-:Y:S01]  /*274a0*/  @!P5 FMUL R23, R23, 16777216 ;  /* 0x4b8000001717d820 */ /* 0x000fe20000400000 */
[----:B------:R-:W-:Y:S01]  /*274b0*/  @P3 FMUL R25, R25, 0.25 ;  /* 0x3e80000019193820 */ /* 0x000fe20000400000 */
[----:B------:R-:W-:-:S03]  /*274c0*/  @P3 FMUL R20, R20, 0.25 ;  /* 0x3e80000014143820 */ /* 0x000fc60000400000 */
[----:B------:R-:W-:Y:S01]  /*274d0*/  @!P5 FMUL R25, R25, 16777216 ;  /* 0x4b8000001919d820 */ /* 0x000fe20000400000 */
[----:B------:R-:W-:-:S04]  /*274e0*/  @!P5 FMUL R20, R20, 16777216 ;  /* 0x4b8000001414d820 */ /* 0x000fc80000400000 */
[----:B------:R-:W-:Y:S01]  /*274f0*/  FMUL R16, R29, R20 ;  /* 0x000000141d107220 */ /* 0x000fe20000400000 */
[----:B------:R-:W-:Y:S01]  /*27500*/  @P3 FMUL R21, R21, 0.25 ;  /* 0x3e80000015153820 */ /* 0x000fe20000400000 */
[----:B------:R-:W-:-:S04]  /*27510*/  IADD3 R2, PT, PT, R2, -0x3f3504f3, RZ ;  /* 0xc0cafb0d02027810 */ /* 0x000fc80007ffe0ff */
[----:B------:R-:W-:-:S04]  /*27520*/  LOP3.LUT R15, R2, 0xff800000, RZ, 0xc0, !PT ;  /* 0xff800000020f7812 */ /* 0x000fc800078ec0ff */
[----:B------:R-:W-:Y:S01]  /*27530*/  I2FP.F32.S32 R2, R15 ;  /* 0x0000000f00027245 */ /* 0x000fe20000201400 */
[----:B------:R0:W-:Y:S01]  /*27540*/  STL [R1+0x88], R15 ;  /* 0x0000880f01007387 */ /* 0x0001e20000100800 */
[----:B------:R-:W-:-:S03]  /*27550*/  @P3 FMUL R24, R24, 0.25 ;  /* 0x3e80000018183820 */ /* 0x000fc60000400000 */
[----:B------:R-:W-:Y:S01]  /*27560*/  STL [R1+0x15d8], R19 ;  /* 0x0015d81301007387 */ /* 0x000fe20000100800 */
[C---:B0-----:R-:W-:Y:S01]  /*27570*/  FMUL R15, R29.reuse, R4 ;  /* 0x000000041d0f7220 */ /* 0x041fe20000400000 */
[C---:B------:R-:W-:Y:S01]  /*27580*/  FMUL R4, R29.reuse, R8 ;  /* 0x000000081d047220 */ /* 0x040fe20000400000 */
[----:B------:R-:W-:-:S03]  /*27590*/  FMUL R8, R29, R9 ;  /* 0x000000091d087220 */ /* 0x000fc60000400000 */
[----:B------:R-:W-:Y:S04]  /*275a0*/  STL [R1+0xb8], R15 ;  /* 0x0000b80f01007387 */ /* 0x000fe80000100800 */
[----:B------:R0:W-:Y:S01]  /*275b0*/  STL [R1+0xb4], R5 ;  /* 0x0000b40501007387 */ /* 0x0001e20000100800 */
[----:B------:R-:W-:-:S03]  /*275c0*/  @!P5 FMUL R21, R21, 16777216 ;  /* 0x4b8000001515d820 */ /* 0x000fc60000400000 */
[----:B------:R1:W-:Y:S01]  /*275d0*/  STL [R1+0xb0], R4 ;  /* 0x0000b00401007387 */ /* 0x0003e20000100800 */
[----:B------:R-:W-:Y:S01]  /*275e0*/  @!P5 FMUL R24, R24, 16777216 ;  /* 0x4b8000001818d820 */ /* 0x000fe20000400000 */
[C---:B0-----:R-:W-:Y:S02]  /*275f0*/  FMUL R5, R29.reuse, R12 ;  /* 0x0000000c1d057220 */ /* 0x041fe40000400000 */
[----:B------:R-:W-:Y:S01]  /*27600*/  STL [R1+0xa8], R8 ;  /* 0x0000a80801007387 */ /* 0x000fe20000100800 */
[----:B-1----:R-:W-:-:S03]  /*27610*/  FMUL R4, R29, R13 ;  /* 0x0000000d1d047220 */ /* 0x002fc60000400000 */
[----:B------:R-:W-:Y:S01]  /*27620*/  STL [R1+0x90], R5 ;  /* 0x0000900501007387 */ /* 0x000fe20000100800 */
[C---:B------:R-:W-:Y:S01]  /*27630*/  FMUL R15, R29.reuse, R21 ;  /* 0x000000151d0f7220 */ /* 0x040fe20000400000 */
[C---:B------:R-:W-:Y:S02]  /*27640*/  FMUL R14, R29.reuse, R24 ;  /* 0x000000181d0e7220 */ /* 0x040fe40000400000 */
[----:B------:R0:W-:Y:S01]  /*27650*/  STL [R1+0x80], R4 ;  /* 0x0000800401007387 */ /* 0x0001e20000100800 */
[----:B------:R-:W-:-:S03]  /*27660*/  FMUL R13, R29, R25 ;  /* 0x000000191d0d7220 */ /* 0x000fc60000400000 */
[----:B------:R-:W-:Y:S01]  /*27670*/  STL [R1+0x15ec], R18 ;  /* 0x0015ec1201007387 */ /* 0x000fe20000100800 */
[----:B0-----:R-:W0:Y:S03]  /*27680*/  LDC R4, c[0x0][0x3e8] ;  /* 0x0000fa00ff047b82 */ /* 0x001e260000000800 */
[----:B------:R-:W-:Y:S04]  /*27690*/  STL [R1+0x15f0], R17 ;  /* 0x0015f01101007387 */ /* 0x000fe80000100800 */
[----:B------:R-:W-:Y:S04]  /*276a0*/  STL [R1+0x15f4], R16 ;  /* 0x0015f41001007387 */ /* 0x000fe80000100800 */
[----:B------:R-:W-:Y:S04]  /*276b0*/  STL [R1+0x15f8], R15 ;  /* 0x0015f80f01007387 */ /* 0x000fe80000100800 */
[----:B------:R-:W-:Y:S04]  /*276c0*/  STL [R1+0x15fc], R14 ;  /* 0x0015fc0e01007387 */ /* 0x000fe80000100800 */
[----:B------:R-:W-:Y:S01]  /*276d0*/  STL [R1+0x1604], R13 ;  /* 0x0016040d01007387 */ /* 0x000fe20000100800 */
[----:B------:R-:W-:-:S03]  /*276e0*/  FMUL R9, R29, R23 ;  /* 0x000000171d097220 */ /* 0x000fc60000400000 */
[----:B------:R-:W-:Y:S04]  /*276f0*/  STL [R1+0x1608], R11 ;  /* 0x0016080b01007387 */ /* 0x000fe80000100800 */
[----:B------:R1:W-:Y:S01]  /*27700*/  STL [R1+0x160c], R10 ;  /* 0x00160c0a01007387 */ /* 0x0003e20000100800 */
[----:B------:R-:W-:-:S03]  /*27710*/  FMUL R8, R29, R0 ;  /* 0x000000001d087220 */ /* 0x000fc60000400000 */
[----:B-1----:R-:W2:Y:S04]  /*27720*/  LDL.LU R10, [R1+0x34] ;  /* 0x00003400010a7983 */ /* 0x002ea80000300800 */
[----:B------:R-:W3:Y:S04]  /*27730*/  LDL.LU R11, [R1+0x28] ;  /* 0x00002800010b7983 */ /* 0x000ee80000300800 */
[----:B------:R-:W4:Y:S04]  /*27740*/  LDL.LU R13, [R1+0x24] ;  /* 0x00002400010d7983 */ /* 0x000f280000300800 */
[----:B------:R-:W2:Y:S04]  /*27750*/  LDL.LU R28, [R1+0x78] ;  /* 0x00007800011c7983 */ /* 0x000ea80000300800 */
[----:B------:R-:W2:Y:S04]  /*27760*/  LDL.LU R25, [R1+0x74] ;  /* 0x0000740001197983 */ /* 0x000ea80000300800 */
[----:B------:R-:W2:Y:S01]  /*27770*/  LDL.LU R23, [R1+0x68] ;  /* 0x0000680001177983 */ /* 0x000ea20000300800 */
[----:B------:R-:W-:-:S03]  /*27780*/  FFMA.FTZ R2, R2, 1.1920928955078125e-07, R6 ;  /* 0x3400000002027823 */ /* 0x000fc60000010006 */
[----:B------:R1:W-:Y:S01]  /*27790*/  STL [R1+0x1610], R9 ;  /* 0x0016100901007387 */ /* 0x0003e20000100800 */
[----:B0-----:R-:W-:-:S03]  /*277a0*/  IMAD R5, R4, 0x8, R27 ;  /* 0x0000000804057824 */ /* 0x001fc600078e021b */
[----:B-1----:R-:W2:Y:S04]  /*277b0*/  LDL.LU R9, [R1+0x38] ;  /* 0x0000380001097983 */ /* 0x002ea80000300800 */
[----:B------:R-:W2:Y:S04]  /*277c0*/  LDL.LU R17, [R1+0x8] ;  /* 0x0000080001117983 */ /* 0x000ea80000300800 */
[----:B------:R-:W2:Y:S04]  /*277d0*/  LDL.LU R0, [R1+0x162c] ;  /* 0x00162c0001007983 */ /* 0x000ea80000300800 */
[----:B------:R0:W-:Y:S04]  /*277e0*/  STL [R1+0x1614], R8 ;  /* 0x0016140801007387 */ /* 0x0001e80000100800 */
[----:B0-----:R-:W2:Y:S04]  /*277f0*/  LDL.LU R8, [R1+0x44] ;  /* 0x0000440001087983 */ /* 0x001ea80000300800 */
[----:B------:R-:W2:Y:S04]  /*27800*/  LDL.LU R6, [R1+0x14] ;  /* 0x0000140001067983 */ /* 0x000ea80000300800 */
[----:B------:R-:W-:Y:S04]  /*27810*/  STL [R1+0x158], R3 ;  /* 0x0001580301007387 */ /* 0x000fe80000100800 */
[----:B------:R-:W-:Y:S04]  /*27820*/  STL [R1+0x154], R2 ;  /* 0x0001540201007387 */ /* 0x000fe80000100800 */
[----:B------:R-:W2:Y:S01]  /*27830*/  LDL.LU R27, [R1+0x1628] ;  /* 0x00162800011b7983 */ /* 0x000ea20000300800 */
[----:B------:R-:W-:-:S05]  /*27840*/  MOV R7, R22 ;  /* 0x0000001600077202 */ /* 0x000fca0000000f00 */
[----:B------:R0:W-:Y:S04]  /*27850*/  STL [R1+0x1620], R7 ;  /* 0x0016200701007387 */ /* 0x0001e80000100800 */
[----:B0-----:R-:W3:Y:S04]  /*27860*/  LDL.LU R7, [R1+0x58] ;  /* 0x0000580001077983 */ /* 0x001ee80000300800 */
[----:B------:R0:W-:Y:S04]  /*27870*/  STL [R1+0x1618], R4 ;  /* 0x0016180401007387 */ /* 0x0001e80000100800 */
[----:B0-----:R-:W3:Y:S04]  /*27880*/  LDL.LU R4, [R1+0x48] ;  /* 0x0000480001047983 */ /* 0x001ee80000300800 */
[----:B------:R-:W-:Y:S04]  /*27890*/  STL [R1+0x98], R5 ;  /* 0x0000980501007387 */ /* 0x000fe80000100800 */
[----:B------:R0:W-:Y:S04]  /*278a0*/  STL [R1+0x161c], R5 ;  /* 0x00161c0501007387 */ /* 0x0001e80000100800 */
[----:B0-----:R-:W3:Y:S01]  /*278b0*/  LDL.LU R5, [R1+0x54] ;  /* 0x0000540001057983 */ /* 0x001ee20000300800 */
[C---:B------:R-:W-:Y:S01]  /*278c0*/  FMUL R2, R26.reuse, 8388608 ;  /* 0x4b0000001a027820 */ /* 0x040fe20000400000 */
[----:B------:R-:W-:-:S04]  /*278d0*/  FSETP.GEU.AND P4, PT, R26, 1.175494350822287508e-38, PT ;  /* 0x008000001a00780b */ /* 0x000fc80003f8e000 */
[----:B------:R-:W-:Y:S02]  /*278e0*/  FSEL R14, R2, R26, !P4 ;  /* 0x0000001a020e7208 */ /* 0x000fe40006000000 */
[C---:B--2---:R-:W-:Y:S01]  /*278f0*/  FSETP.GEU.AND P3, PT, R27.reuse, 1.175494350822287508e-38, PT ;  /* 0x008000001b00780b */ /* 0x044fe20003f6e000 */
[C---:B------:R-:W-:Y:S01]  /*27900*/  FMUL R3, R27.reuse, 8388608 ;  /* 0x4b0000001b037820 */ /* 0x040fe20000400000 */
[----:B------:R-:W-:Y:S01]  /*27910*/  FSETP.GT.AND P2, PT, |R27|, 8.50705917302346158658e+37, PT ;  /* 0x7e8000001b00780b */ /* 0x000fe20003f44200 */
[----:B------:R0:W-:Y:S04]  /*27920*/  STL [R1+0x1624], R27 ;  /* 0x0016241b01007387 */ /* 0x0001e80000100800 */
[----:B0-----:R-:W2:Y:S04]  /*27930*/  LDL.LU R27, [R1+0x64] ;  /* 0x00006400011b7983 */ /* 0x001ea80000300800 */
[----:B------:R-:W2:Y:S01]  /*27940*/  LDL.LU R2, [R1+0x18] ;  /* 0x0000180001027983 */ /* 0x000ea20000300800 */
[----:B------:R-:W-:-:S02]  /*27950*/  FSETP.GT.AND P1, PT, |R26|, 8.50705917302346158658e+37, PT ;  /* 0x7e8000001a00780b */ /* 0x000fc40003f24200 */
[----:B------:R-:W-:-:S11]  /*27960*/  FSETP.GEU.AND P5, PT, |R26|, 1.175494350822287508e-38, PT ;  /* 0x008000001a00780b */ /* 0x000fd60003fae200 */
[----:B------:R-:W-:-:S04]  /*27970*/  @P1 FMUL R26, R26, 0.25 ;  /* 0x3e8000001a1a1820 */ /* 0x000fc80000400000 */
[----:B------:R-:W-:-:S06]  /*27980*/  @!P5 FMUL R26, R26, 16777216 ;  /* 0x4b8000001a1ad820 */ /* 0x000fcc0000400000 */
[----:B------:R-:W0:Y:S01]  /*27990*/  MUFU.RCP R26, R26 ;  /* 0x0000001a001a7308 */ /* 0x000e220000001000 */
[----:B------:R-:W-:Y:S01]  /*279a0*/  @P1 FMUL R28, R28, 0.25 ;  /* 0x3e8000001c1c1820 */ /* 0x000fe20000400000 */
[----:B------:R-:W-:Y:S01]  /*279b0*/  @P1 FMUL R25, R25, 0.25 ;  /* 0x3e80000019191820 */ /* 0x000fe20000400000 */
[----:B------:R-:W-:Y:S02]  /*279c0*/  @P1 FMUL R23, R23, 0.25 ;  /* 0x3e80000017171820 */ /* 0x000fe40000400000 */
[----:B------:R-:W-:Y:S01]  /*279d0*/  @!P5 FMUL R28, R28, 16777216 ;  /* 0x4b8000001c1cd820 */ /* 0x000fe20000400000 */
[----:B------:R-:W-:Y:S01]  /*279e0*/  @!P5 FMUL R25, R25, 16777216 ;  /* 0x4b8000001919d820 */ /* 0x000fe20000400000 */
[----:B------:R-:W-:Y:S01]  /*279f0*/  @!P5 FMUL R23, R23, 16777216 ;  /* 0x4b8000001717d820 */ /* 0x000fe20000400000 */
[----:B------:R-:W-:Y:S04]  /*27a00*/  STL [R1+0x21c], R14 ;  /* 0x00021c0e01007387 */ /* 0x000fe80000100800 */
[----:B------:R-:W2:Y:S01]  /*27a10*/  LDL.LU R15, [R1+0x70] ;  /* 0x00007000010f7983 */ /* 0x000ea20000300800 */
[C---:B0-----:R-:W-:Y:S01]  /*27a20*/  FMUL R12, R26.reuse, R28 ;  /* 0x0000001c1a0c7220 */ /* 0x041fe20000400000 */
[----:B------:R-:W-:-:S04]  /*27a30*/  FMUL R16, R26, R25 ;  /* 0x000000191a107220 */ /* 0x000fc80000400000 */
[----:B------:R0:W-:Y:S04]  /*27a40*/  STL [R1+0x128], R12 ;  /* 0x0001280c01007387 */ /* 0x0001e80000100800 */
[----:B------:R1:W-:Y:S01]  /*27a50*/  STL [R1+0xec], R16 ;  /* 0x0000ec1001007387 */ /* 0x0003e20000100800 */
[----:B0-----:R-:W-:-:S03]  /*27a60*/  FMUL R12, R26, R23 ;  /* 0x000000171a0c7220 */ /* 0x001fc60000400000 */
[----:B-1----:R-:W2:Y:S04]  /*27a70*/  LDL R16, [R1+0x6c] ;  /* 0x00006c0001107983 */ /* 0x002ea80000100800 */
[----:B------:R-:W2:Y:S04]  /*27a80*/  LDL.LU R29, [R1+0x5c] ;  /* 0x00005c00011d7983 */ /* 0x000ea80000300800 */
[----:B------:R0:W-:Y:S04]  /*27a90*/  STL [R1+0xfc], R12 ;  /* 0x0000fc0c01007387 */ /* 0x0001e80000100800 */
[----:B------:R-:W2:Y:S04]  /*27aa0*/  LDL.LU R18, [R1+0x50] ;  /* 0x0000500001127983 */ /* 0x000ea80000300800 */
[----:B0-----:R-:W2:Y:S04]  /*27ab0*/  LDL.LU R12, [R1+0x4c] ;  /* 0x00004c00010c7983 */ /* 0x001ea80000300800 */
[----:B------:R-:W2:Y:S04]  /*27ac0*/  LDL.LU R19, [R1+0x40] ;  /* 0x0000400001137983 */ /* 0x000ea80000300800 */
[----:B------:R-:W2:Y:S04]  /*27ad0*/  LDL.LU R28, [R1+0x3c] ;  /* 0x00003c00011c7983 */ /* 0x000ea80000300800 */
[----:B------:R-:W2:Y:S04]  /*27ae0*/  LDL.LU R22, [R1+0x30] ;  /* 0x0000300001167983 */ /* 0x000ea80000300800 */
[----:B------:R-:W2:Y:S04]  /*27af0*/  LDL.LU R25, [R1+0x2c] ;  /* 0x00002c0001197983 */ /* 0x000ea80000300800 */
[----:B------:R-:W2:Y:S04]  /*27b00*/  LDL.LU R24, [R1+0x20] ;  /* 0x0000200001187983 */ /* 0x000ea80000300800 */
[----:B------:R-:W2:Y:S04]  /*27b10*/  LDL.LU R23, [R1+0x1c] ;  /* 0x00001c0001177983 */ /* 0x000ea80000300800 */
[----:B------:R-:W2:Y:S01]  /*27b20*/  LDL.LU R21, [R1+0x10] ;  /* 0x0000100001157983 */ /* 0x000ea20000300800 */
[----:B---3--:R-:W-:-:S03]  /*27b30*/  @P1 FMUL R7, R7, 0.25 ;  /* 0x3e80000007071820 */ /* 0x008fc60000400000 */
[----:B------:R-:W3:Y:S01]  /*27b40*/  LDL.LU R20, [R1+0xc] ;  /* 0x00000c0001147983 */ /* 0x000ee20000300800 */
[----:B------:R-:W-:Y:S01]  /*27b50*/  @P1 FMUL R5, R5, 0.25 ;  /* 0x3e80000005051820 */ /* 0x000fe20000400000 */
[----:B------:R-:W-:Y:S01]  /*27b60*/  @P1 FMUL R4, R4, 0.25 ;  /* 0x3e80000004041820 */ /* 0x000fe20000400000 */
[----:B------:R-:W-:Y:S01]  /*27b70*/  @!P5 FMUL R7, R7, 16777216 ;  /* 0x4b8000000707d820 */ /* 0x000fe20000400000 */
[----:B------:R-:W-:Y:S01]  /*27b80*/  @P1 FMUL R8, R8, 0.25 ;  /* 0x3e80000008081820 */ /* 0x000fe20000400000 */
[----:B------:R-:W-:Y:S01]  /*27b90*/  @!P5 FMUL R5, R5, 16777216 ;  /* 0x4b8000000505d820 */ /* 0x000fe20000400000 */
[----:B------:R-:W-:Y:S01]  /*27ba0*/  @P1 FMUL R9, R9, 0.25 ;  /* 0x3e80000009091820 */ /* 0x000fe20000400000 */
[----:B------:R-:W-:Y:S01]  /*27bb0*/  @!P5 FMUL R4, R4, 16777216 ;  /* 0x4b8000000404d820 */ /* 0x000fe20000400000 */
[----:B------:R-:W-:Y:S01]  /*27bc0*/  FMUL R7, R26, R7 ;  /* 0x000000071a077220 */ /* 0x000fe20000400000 */
[----:B------:R-:W-:Y:S01]  /*27bd0*/  @P1 FMUL R10, R10, 0.25 ;  /* 0x3e8000000a0a1820 */ /* 0x000fe20000400000 */
[----:B------:R-:W-:Y:S01]  /*27be0*/  @!P5 FMUL R8, R8, 16777216 ;  /* 0x4b8000000808d820 */ /* 0x000fe20000400000 */
[C---:B------:R-:W-:Y:S01]  /*27bf0*/  FMUL R5, R26.reuse, R5 ;  /* 0x000000051a057220 */ /* 0x040fe20000400000 */
[----:B------:R-:W-:Y:S01]  /*27c00*/  @P1 FMUL R11, R11, 0.25 ;  /* 0x3e8000000b0b1820 */ /* 0x000fe20000400000 */
[----:B------:R-:W-:Y:S01]  /*27c10*/  @!P5 FMUL R9, R9, 16777216 ;  /* 0x4b8000000909d820 */ /* 0x000fe20000400000 */
[----:B------:R-:W-:Y:S01]  /*27c20*/  FMUL R4, R26, R4 ;  /* 0x000000041a047220 */ /* 0x000fe20000400000 */
[----:B----4-:R-:W-:Y:S01]  /*27c30*/  @P1 FMUL R13, R13, 0.25 ;  /* 0x3e8000000d0d1820 */ /* 0x010fe20000400000 */
[----:B------:R-:W-:Y:S01]  /*27c40*/  @!P5 FMUL R10, R10, 16777216 ;  /* 0x4b8000000a0ad820 */ /* 0x000fe20000400000 */
[C---:B------:R-:W-:Y:S01]  /*27c50*/  FMUL R8, R26.reuse, R8 ;  /* 0x000000081a087220 */ /* 0x040fe20000400000 */
[----:B------:R-:W-:Y:S01]  /*27c60*/  @!P5 FMUL R11, R11, 16777216 ;  /* 0x4b8000000b0bd820 */ /* 0x000fe20000400000 */
[C---:B------:R-:W-:Y:S01]  /*27c70*/  FMUL R9, R26.reuse, R9 ;  /* 0x000000091a097220 */ /* 0x040fe20000400000 */
[----:B------:R-:W-:Y:S01]  /*27c80*/  @!P5 FMUL R13, R13, 16777216 ;  /* 0x4b8000000d0dd820 */ /* 0x000fe20000400000 */
[C---:B------:R-:W-:Y:S01]  /*27c90*/  FMUL R10, R26.reuse, R10 ;  /* 0x0000000a1a0a7220 */ /* 0x040fe20000400000 */
[----:B------:R-:W-:Y:S01]  /*27ca0*/  FMUL R11, R26, R11 ;  /* 0x0000000b1a0b7220 */ /* 0x000fe20000400000 */
[----:B------:R-:W-:Y:S01]  /*27cb0*/  @P1 FMUL R6, R6, 0.25 ;  /* 0x3e80000006061820 */ /* 0x000fe20000400000 */
[----:B------:R-:W-:Y:S01]  /*27cc0*/  FMUL R13, R26, R13 ;  /* 0x0000000d1a0d7220 */ /* 0x000fe20000400000 */
[----:B------:R-:W-:Y:S01]  /*27cd0*/  @P1 FMUL R17, R17, 0.25 ;  /* 0x3e80000011111820 */ /* 0x000fe20000400000 */
[----:B------:R-:W-:Y:S01]  /*27ce0*/  @P1 FMUL R0, R0, 0.25 ;  /* 0x3e80000000001820 */ /* 0x000fe20000400000 */
[----:B------:R-:W-:-:S02]  /*27cf0*/  @!P5 FMUL R6, R6, 16777216 ;  /* 0x4b8000000606d820 */ /* 0x000fc40000400000 */
[----:B------:R-:W-:Y:S01]  /*27d00*/  @!P5 FMUL R17, R17, 16777216 ;  /* 0x4b8000001111d820 */ /* 0x000fe20000400000 */
[----:B------:R-:W-:Y:S01]  /*27d10*/  @!P5 FMUL R0, R0, 16777216 ;  /* 0x4b8000000000d820 */ /* 0x000fe20000400000 */
[----:B--2---:R-:W-:-:S04]  /*27d20*/  @P1 FMUL R27, R27, 0.25 ;  /* 0x3e8000001b1b1820 */ /* 0x004fc80000400000 */
[----:B------:R-:W-:-:S04]  /*27d30*/  @!P5 FMUL R27, R27, 16777216 ;  /* 0x4b8000001b1bd820 */ /* 0x000fc80000400000 */
[----:B------:R-:W-:-:S05]  /*27d40*/  FMUL R27, R26, R27 ;  /* 0x0000001b1a1b7220 */ /* 0x000fca0000400000 */
[----:B------:R0:W-:Y:S04]  /*27d50*/  STL [R1+0xdc], R27 ;  /* 0x0000dc1b01007387 */ /* 0x0001e80000100800 */
[----:B0-----:R-:W2:Y:S01]  /*27d60*/  LDL.LU R27, [R1+0x1624] ;  /* 0x00162400011b7983 */ /* 0x001ea20000300800 */
[----:B------:R-:W-:-:S03]  /*27d70*/  @P1 FMUL R2, R2, 0.25 ;  /* 0x3e80000002021820 */ /* 0x000fc60000400000 */
[----:B------:R0:W-:Y:S01]  /*27d80*/  STL [R1+0xe4], R7 ;  /* 0x0000e40701007387 */ /* 0x0001e20000100800 */
[----:B------:R-:W-:-:S03]  /*27d90*/  @!P5 FMUL R2, R2, 16777216 ;  /* 0x4b8000000202d820 */ /* 0x000fc60000400000 */
[----:B0-----:R-:W4:Y:S04]  /*27da0*/  LDL.LU R7, [R1+0x1620] ;  /* 0x0016200001077983 */ /* 0x001f280000300800 */
[----:B------:R0:W-:Y:S01]  /*27db0*/  STL [R1+0xc4], R5 ;  /* 0x0000c40501007387 */ /* 0x0001e20000100800 */
[----:B------:R-:W-:-:S03]  /*27dc0*/  FMUL R2, R26, R2 ;  /* 0x000000021a027220 */ /* 0x000fc60000400000 */
[----:B0-----:R-:W3:Y:S04]  /*27dd0*/  LDL.LU R5, [R1+0x161c] ;  /* 0x00161c0001057983 */ /* 0x001ee80000300800 */
[----:B------:R0:W-:Y:S04]  /*27de0*/  STL [R1+0xd8], R4 ;  /* 0x0000d80401007387 */ /* 0x0001e80000100800 */
        /* <DEDUP_REMOVED lines=11> */
[----:B------:R0:W-:Y:S02]  /*27ea0*/  STL [R1+0x68], R2 ;  /* 0x0000680201007387 */ /* 0x0001e40000100800 */
[C---:B0-----:R-:W-:Y:S01]  /*27eb0*/  FMUL R2, R26.reuse, R6 ;  /* 0x000000061a027220 */ /* 0x041fe20000400000 */
[----:B------:R-:W-:-:S04]  /*27ec0*/  FMUL R6, R26, R17 ;  /* 0x000000111a067220 */ /* 0x000fc80000400000 */
[----:B------:R0:W-:Y:S02]  /*27ed0*/  STL [R1+0x48], R2 ;  /* 0x0000480201007387 */ /* 0x0001e40000100800 */
[----:B0-----:R-:W-:Y:S02]  /*27ee0*/  FMUL R2, R26, R0 ;  /* 0x000000001a027220 */ /* 0x001fe40000400000 */
[----:B------:R-:W3:Y:S04]  /*27ef0*/  LDL.LU R0, [R1+0x1600] ;  /* 0x0016000001007983 */ /* 0x000ee80000300800 */
[----:B------:R-:W-:Y:S04]  /*27f00*/  STL [R1+0x64], R6 ;  /* 0x0000640601007387 */ /* 0x000fe80000100800 */
[----:B------:R-:W3:Y:S04]  /*27f10*/  LDL.LU R26, [R1+0x60] ;  /* 0x00006000011a7983 */ /* 0x000ee80000300800 */
[----:B------:R0:W-:Y:S01]  /*27f20*/  STL [R1+0x44], R2 ;  /* 0x0000440201007387 */ /* 0x0001e20000100800 */
[----:B------:R-:W-:Y:S01]  /*27f30*/  @P2 FMUL R15, R15, 0.25 ;  /* 0x3e8000000f0f2820 */ /* 0x000fe20000400000 */
[----:B------:R-:W-:Y:S01]  /*27f40*/  @P2 FMUL R16, R16, 0.25 ;  /* 0x3e80000010102820 */ /* 0x000fe20000400000 */
[----:B------:R-:W-:Y:S01]  /*27f50*/  @P2 FMUL R29, R29, 0.25 ;  /* 0x3e8000001d1d2820 */ /* 0x000fe20000400000 */
[----:B------:R-:W-:Y:S01]  /*27f60*/  @P2 FMUL R12, R12, 0.25 ;  /* 0x3e8000000c0c2820 */ /* 0x000fe20000400000 */
[----:B------:R-:W-:Y:S01]  /*27f70*/  @P2 FMUL R18, R18, 0.25 ;  /* 0x3e80000012122820 */ /* 0x000fe20000400000 */
[----:B------:R-:W-:Y:S01]  /*27f80*/  @P2 FMUL R19, R19, 0.25 ;  /* 0x3e80000013132820 */ /* 0x000fe20000400000 */
[----:B--2---:R-:W-:-:S02]  /*27f90*/  FSETP.GEU.AND P1, PT, |R27|, 1.175494350822287508e-38, PT ;  /* 0x008000001b00780b */ /* 0x004fc40003f2e200 */
[----:B0-----:R-:W-:Y:S01]  /*27fa0*/  FSEL R2, R3, R27, !P3 ;  /* 0x0000001b03027208 */ /* 0x001fe20005800000 */
[----:B------:R-:W-:-:S10]  /*27fb0*/  @P2 FMUL R27, R27, 0.25 ;  /* 0x3e8000001b1b2820 */ /* 0x000fd40000400000 */
[----:B------:R-:W-:-:S06]  /*27fc0*/  @!P1 FMUL R27, R27, 16777216 ;  /* 0x4b8000001b1b9820 */ /* 0x000fcc0000400000 */
[----:B------:R-:W0:Y:S01]  /*27fd0*/  MUFU.RCP R27, R27 ;  /* 0x0000001b001b7308 */ /* 0x000e220000001000 */
[----:B------:R-:W-:Y:S01]  /*27fe0*/  VIADD R6, R2, 0xc0cafb0d ;  /* 0xc0cafb0d02067836 */ /* 0x000fe20000000000 */
[----:B------:R-:W-:Y:S01]  /*27ff0*/  IADD3 R3, PT, PT, R14, -0x3f3504f3, RZ ;  /* 0xc0cafb0d0e037810 */ /* 0x000fe20007ffe0ff */
[----:B----4-:R-:W-:Y:S01]  /*28000*/  @P2 FMUL R7, R7, 0.25 ;  /* 0x3e80000007072820 */ /* 0x010fe20000400000 */
[----:B------:R-:W-:Y:S02]  /*28010*/  @!P1 FMUL R15, R15, 16777216 ;  /* 0x4b8000000f0f9820 */ /* 0x000fe40000400000 */
[----:B------:R-:W-:Y:S01]  /*28020*/  LOP3.LUT R6, R6, 0xff800000, RZ, 0xc0, !PT ;  /* 0xff80000006067812 */ /* 0x000fe200078ec0ff */
[----:B------:R-:W-:Y:S01]  /*28030*/  @!P1 FMUL R16, R16, 16777216 ;  /* 0x4b80000010109820 */ /* 0x000fe20000400000 */
[----:B---3--:R-:W-:-:S05]  /*28040*/  LEA R17, R4, R5, 0x3 ;  /* 0x0000000504117211 */ /* 0x008fca00078e18ff */
[----:B------:R-:W-:Y:S04]  /*28050*/  STL [R1+0x78], R17 ;  /* 0x0000781101007387 */ /* 0x000fe80000100800 */
[----:B------:R1:W-:Y:S04]  /*28060*/  STL [R1+0x15c8], R2 ;  /* 0x0015c80201007387 */ /* 0x0003e80000100800 */
[----:B------:R-:W2:Y:S01]  /*28070*/  LDL.LU R14, [R1+0x15fc] ;  /* 0x0015fc00010e7983 */ /* 0x000ea20000300800 */
[----:B-1----:R-:W-:Y:S02]  /*28080*/  LOP3.LUT R2, R3, 0xff800000, RZ, 0xc0, !PT ;  /* 0xff80000003027812 */ /* 0x002fe400078ec0ff */
[----:B------:R-:W-:-:S02]  /*28090*/  MOV R3, R7 ;  /* 0x0000000700037202 */ /* 0x000fc40000000f00 */
[----:B------:R-:W-:Y:S01]  /*280a0*/  I2FP.F32.S32 R7, R6 ;  /* 0x0000000600077245 */ /* 0x000fe20000201400 */
[----:B------:R0:W-:Y:S01]  /*280b0*/  STL [R1+0x8], R2 ;  /* 0x0000080201007387 */ /* 0x0001e20000100800 */
[----:B------:R-:W-:Y:S01]  /*280c0*/  I2FP.F32.S32 R6, R2 ;  /* 0x0000000200067245 */ /* 0x000fe20000201400 */
[----:B0-----:R-:W-:Y:S02]  /*280d0*/  FMUL R2, R27, R15 ;  /* 0x0000000f1b027220 */ /* 0x001fe40000400000 */
[----:B------:R-:W3:Y:S04]  /*280e0*/  LDL.LU R15, [R1+0x15f8] ;  /* 0x0015f800010f7983 */ /* 0x000ee80000300800 */
[----:B------:R0:W-:Y:S01]  /*280f0*/  STL [R1+0x38], R2 ;  /* 0x0000380201007387 */ /* 0x0001e20000100800 */
[----:B------:R-:W-:Y:S01]  /*28100*/  @!P1 FMUL R29, R29, 16777216 ;  /* 0x4b8000001d1d9820 */ /* 0x000fe20000400000 */
[----:B------:R-:W-:Y:S01]  /*28110*/  @!P1 FMUL R12, R12, 16777216 ;  /* 0x4b8000000c0c9820 */ /* 0x000fe20000400000 */
[----:B0-----:R-:W-:-:S02]  /*28120*/  FMUL R2, R27, R16 ;  /* 0x000000101b027220 */ /* 0x001fc40000400000 */
[----:B------:R-:W2:Y:S04]  /*28130*/  LDL.LU R16, [R1+0x15f4] ;  /* 0x0015f40001107983 */ /* 0x000ea80000300800 */
[----:B------:R0:W-:Y:S01]  /*28140*/  STL [R1+0x34], R2 ;  /* 0x0000340201007387 */ /* 0x0001e20000100800 */
[----:B------:R-:W-:Y:S01]  /*28150*/  @!P1 FMUL R18, R18, 16777216 ;  /* 0x4b80000012129820 */ /* 0x000fe20000400000 */
[----:B------:R-:W-:-:S03]  /*28160*/  @!P1 FMUL R19, R19, 16777216 ;  /* 0x4b80000013139820 */ /* 0x000fc60000400000 */
[----:B------:R-:W-:Y:S01]  /*28170*/  FMUL R18, R27, R18 ;  /* 0x000000121b127220 */ /* 0x000fe20000400000 */
[----:B------:R-:W-:-:S04]  /*28180*/  @P2 FMUL R26, R26, 0.25 ;  /* 0x3e8000001a1a2820 */ /* 0x000fc80000400000 */
[----:B------:R-:W-:-:S04]  /*28190*/  @!P1 FMUL R26, R26, 16777216 ;  /* 0x4b8000001a1a9820 */ /* 0x000fc80000400000 */
[C---:B0-----:R-:W-:Y:S01]  /*281a0*/  FMUL R2, R27.reuse, R26 ;  /* 0x0000001a1b027220 */ /* 0x041fe20000400000 */
[----:B------:R-:W-:-:S04]  /*281b0*/  FMUL R26, R27, R29 ;  /* 0x0000001d1b1a7220 */ /* 0x000fc80000400000 */
[----:B------:R0:W-:Y:S01]  /*281c0*/  STL [R1+0x15cc], R2 ;  /* 0x0015cc0201007387 */ /* 0x0001e20000100800 */
[----:B------:R-:W-:-:S03]  /*281d0*/  FMUL R29, R27, R19 ;  /* 0x000000131b1d7220 */ /* 0x000fc60000400000 */
[----:B------:R-:W-:Y:S01]  /*281e0*/  STL [R1+0x24], R26 ;  /* 0x0000241a01007387 */ /* 0x000fe20000100800 */
[----:B0-----:R-:W-:-:S05]  /*281f0*/  FMUL R2, R27, R12 ;  /* 0x0000000c1b027220 */ /* 0x001fca0000400000 */
[----:B------:R0:W-:Y:S04]  /*28200*/  STL [R1+0x15d0], R2 ;  /* 0x0015d00201007387 */ /* 0x0001e80000100800 */
[----:B------:R1:W-:Y:S04]  /*28210*/  STL [R1+0x18], R18 ;  /* 0x0000181201007387 */ /* 0x0003e80000100800 */
[----:B------:R-:W4:Y:S01]  /*28220*/  LDL.LU R12, [R1+0xac] ;  /* 0x0000ac00010c7983 */ /* 0x000f220000300800 */
[----:B------:R-:W-:Y:S01]  /*28230*/  @P2 FMUL R28, R28, 0.25 ;  /* 0x3e8000001c1c2820 */ /* 0x000fe20000400000 */
[----:B0-----:R-:W0:Y:S02]  /*28240*/  LDC R2, c[0x0][0x3e8] ;  /* 0x0000fa00ff027b82 */ /* 0x001e240000000800 */
[----:B------:R-:W4:Y:S01]  /*28250*/  LDL.LU R19, [R1+0xa4] ;  /* 0x0000a40001137983 */ /* 0x000f220000300800 */
[----:B------:R-:W-:Y:S01]  /*28260*/  @P2 FMUL R22, R22, 0.25 ;  /* 0x3e80000016162820 */ /* 0x000fe20000400000 */
[----:B------:R-:W-:Y:S01]  /*28270*/  @P2 FMUL R25, R25, 0.25 ;  /* 0x3e80000019192820 */ /* 0x000fe20000400000 */
[----:B------:R-:W-:-:S02]  /*28280*/  @!P1 FMUL R28, R28, 16777216 ;  /* 0x4b8000001c1c9820 */ /* 0x000fc40000400000 */
[----:B------:R-:W-:Y:S01]  /*28290*/  @!P1 FMUL R22, R22, 16777216 ;  /* 0x4b80000016169820 */ /* 0x000fe20000400000 */
[----:B------:R-:W-:Y:S01]  /*282a0*/  @!P1 FMUL R25, R25, 16777216 ;  /* 0x4b80000019199820 */ /* 0x000fe20000400000 */
[C---:B------:R-:W-:Y:S02]  /*282b0*/  FMUL R28, R27.reuse, R28 ;  /* 0x0000001c1b1c7220 */ /* 0x040fe40000400000 */
[C---:B------:R-:W-:Y:S01]  /*282c0*/  FMUL R26, R27.reuse, R22 ;  /* 0x000000161b1a7220 */ /* 0x040fe20000400000 */
[----:B------:R-:W-:Y:S01]  /*282d0*/  FMUL R25, R27, R25 ;  /* 0x000000191b197220 */ /* 0x000fe20000400000 */
[----:B------:R-:W-:Y:S01]  /*282e0*/  STL [R1+0x15dc], R29 ;  /* 0x0015dc1d01007387 */ /* 0x000fe20000100800 */
[----:B------:R-:W-:-:S03]  /*282f0*/  FSEL R5, RZ, -23, P3 ;  /* 0xc1b80000ff057808 */ /* 0x000fc60001800000 */
[----:B------:R-:W-:Y:S01]  /*28300*/  STL [R1+0x15e0], R28 ;  /* 0x0015e01c01007387 */ /* 0x000fe20000100800 */
[----:B------:R-:W-:-:S03]  /*28310*/  FSEL R4, RZ, -23, P4 ;  /* 0xc1b80000ff047808 */ /* 0x000fc60002000000 */
[----:B------:R-:W-:Y:S01]  /*28320*/  STL [R1+0x15e4], R26 ;  /* 0x0015e41a01007387 */ /* 0x000fe20000100800 */
[----:B------:R-:W-:-:S03]  /*28330*/  FFMA.FTZ R5, R7, 1.1920928955078125e-07, R5 ;  /* 0x3400000007057823 */ /* 0x000fc60000010005 */
[----:B-1----:R-:W2:Y:S04]  /*28340*/  LDL.LU R18, [R1+0xc0] ;  /* 0x0000c00001127983 */ /* 0x002ea80000300800 */
[----:B------:R1:W-:Y:S01]  /*28350*/  STL [R1+0x15e8], R25 ;  /* 0x0015e81901007387 */ /* 0x0003e20000100800 */
[----:B------:R-:W-:Y:S01]  /*28360*/  FFMA.FTZ R4, R6, 1.1920928955078125e-07, R4 ;  /* 0x3400000006047823 */ /* 0x000fe20000010004 */
[----:B------:R-:W-:Y:S01]  /*28370*/  @P2 FMUL R24, R24, 0.25 ;  /* 0x3e80000018182820 */ /* 0x000fe20000400000 */
[----:B------:R-:W-:Y:S01]  /*28380*/  @P2 FMUL R23, R23, 0.25 ;  /* 0x3e80000017172820 */ /* 0x000fe20000400000 */
[----:B------:R-:W-:Y:S01]  /*28390*/  @P2 FMUL R21, R21, 0.25 ;  /* 0x3e80000015152820 */ /* 0x000fe20000400000 */
[----:B------:R-:W-:Y:S01]  /*283a0*/  @P2 FMUL R20, R20, 0.25 ;  /* 0x3e80000014142820 */ /* 0x000fe20000400000 */
[----:B-1----:R-:W2:Y:S04]  /*283b0*/  LDL.LU R25, [R1+0xd4] ;  /* 0x0000d40001197983 */ /* 0x002ea80000300800 */
[----:B------:R-:W2:Y:S01]  /*283c0*/  LDL.LU R26, [R1+0xb4] ;  /* 0x0000b400011a7983 */ /* 0x000ea20000300800 */
[----:B------:R-:W-:-:S03]  /*283d0*/  @P2 FMUL R0, R0, 0.25 ;  /* 0x3e80000000002820 */ /* 0x000fc60000400000 */
[----:B------:R-:W2:Y:S04]  /*283e0*/  LDL.LU R28, [R1+0xb8] ;  /* 0x0000b800011c7983 */ /* 0x000ea80000300800 */
[----:B------:R-:W2:Y:S04]  /*283f0*/  LDL.LU R29, [R1+0x120] ;  /* 0x00012000011d7983 */ /* 0x000ea80000300800 */
[----:B------:R-:W2:Y:S04]  /*28400*/  LDL R22, [R1+0x7c] ;  /* 0x00007c0001167983 */ /* 0x000ea80000100800 */
[----:B------:R-:W2:Y:S01]  /*28410*/  LDL.LU R7, [R1+0xa8] ;  /* 0x0000a80001077983 */ /* 0x000ea20000300800 */
[----:B------:R-:W-:-:S03]  /*28420*/  @!P1 FMUL R24, R24, 16777216 ;  /* 0x4b80000018189820 */ /* 0x000fc60000400000 */
[----:B------:R0:W-:Y:S01]  /*28430*/  STL [R1+0x20], R5 ;  /* 0x0000200501007387 */ /* 0x0001e20000100800 */
[----:B------:R-:W-:Y:S01]  /*28440*/  @!P1 FMUL R23, R23, 16777216 ;  /* 0x4b80000017179820 */ /* 0x000fe20000400000 */
[----:B------:R-:W-:Y:S01]  /*28450*/  @!P1 FMUL R21, R21, 16777216 ;  /* 0x4b80000015159820 */ /* 0x000fe20000400000 */
[----:B------:R-:W-:Y:S01]  /*28460*/  @!P1 FMUL R20, R20, 16777216 ;  /* 0x4b80000014149820 */ /* 0x000fe20000400000 */
[----:B------:R-:W2:Y:S01]  /*28470*/  LDL.LU R6, [R1+0x80] ;  /* 0x0000800001067983 */ /* 0x000ea20000300800 */
[----:B------:R-:W-:Y:S01]  /*28480*/  @!P1 FMUL R3, R3, 16777216 ;  /* 0x4b80000003039820 */ /* 0x000fe20000400000 */
[----:B------:R-:W-:Y:S02]  /*28490*/  @!P1 FMUL R0, R0, 16777216 ;  /* 0x4b80000000009820 */ /* 0x000fe40000400000 */
[----:B------:R1:W-:Y:S01]  /*284a0*/  STL [R1+0x2c], R4 ;  /* 0x00002c0401007387 */ /* 0x0003e20000100800 */
[----:B0-----:R-:W-:-:S03]  /*284b0*/  IMAD R5, R2, 0x8, R17 ;  /* 0x0000000802057824 */ /* 0x001fc600078e0211 */
[----:B------:R-:W2:Y:S01]  /*284c0*/  LDL.LU R17, [R1+0x15f0] ;  /* 0x0015f00001117983 */ /* 0x000ea20000300800 */
[C---:B------:R-:W-:Y:S01]  /*284d0*/  FMUL R24, R27.reuse, R24 ;  /* 0x000000181b187220 */ /* 0x040fe20000400000 */
[C---:B------:R-:W-:Y:S01]  /*284e0*/  FMUL R23, R27.reuse, R23 ;  /* 0x000000171b177220 */ /* 0x040fe20000400000 */
[----:B------:R-:W-:Y:S01]  /*284f0*/  FMUL R21, R27, R21 ;  /* 0x000000151b157220 */ /* 0x000fe20000400000 */
[----:B-1----:R-:W-:Y:S02]  /*28500*/  F2FP.F16.F32.PACK_AB R4, R10, R8 ;  /* 0x000000080a04723e */ /* 0x002fe400000000ff */
[----:B------:R-:W2:Y:S01]  /*28510*/  LDL.LU R10, [R1+0x90] ;  /* 0x00009000010a7983 */ /* 0x000ea20000300800 */
[----:B------:R-:W-:Y:S01]  /*28520*/  F2FP.F16.F32.PACK_AB R8, R11, R9 ;  /* 0x000000090b08723e */ /* 0x000fe200000000ff */
[C---:B------:R-:W-:Y:S01]  /*28530*/  FMUL R20, R27.reuse, R20 ;  /* 0x000000141b147220 */ /* 0x040fe20000400000 */
[C---:B------:R-:W-:Y:S01]  /*28540*/  FMUL R3, R27.reuse, R3 ;  /* 0x000000031b037220 */ /* 0x040fe20000400000 */
[----:B------:R3:W-:Y:S01]  /*28550*/  STL [R1+0x5c], R5 ;  /* 0x00005c0501007387 */ /* 0x0007e20000100800 */
[----:B------:R-:W-:-:S03]  /*28560*/  FMUL R0, R27, R0 ;  /* 0x000000001b007220 */ /* 0x000fc60000400000 */
[----:B------:R-:W2:Y:S04]  /*28570*/  LDL.LU R11, [R1+0xb0] ;  /* 0x0000b000010b7983 */ /* 0x000ea80000300800 */
[----:B------:R-:W2:Y:S01]  /*28580*/  LDL.LU R27, [R1+0x148] ;  /* 0x00014800011b7983 */ /* 0x000ea20000300800 */
[----:B----4-:R-:W-:Y:S02]  /*28590*/  F2FP.F16.F32.PACK_AB R12, R12, R19 ;  /* 0x000000130c0c723e */ /* 0x010fe400000000ff */
[----:B------:R-:W-:Y:S02]  /*285a0*/  LEA R19, R2, R5, 0x3 ;  /* 0x0000000502137211 */ /* 0x000fe400078e18ff */
[----:B---3--:R-:W-:Y:S02]  /*285b0*/  F2FP.F16.F32.PACK_AB R5, R15, R13 ;  /* 0x0000000d0f05723e */ /* 0x008fe400000000ff */
[----:B------:R-:W3:Y:S01]  /*285c0*/  LDL.LU R13, [R1+0xbc] ;  /* 0x0000bc00010d7983 */ /* 0x000ee20000300800 */
[----:B--2---:R-:W-:-:S03]  /*285d0*/  F2FP.F16.F32.PACK_AB R9, R16, R14 ;  /* 0x0000000e1009723e */ /* 0x004fc600000000ff */
[----:B------:R-:W2:Y:S04]  /*285e0*/  LDL.LU R15, [R1+0xf8] ;  /* 0x0000f800010f7983 */ /* 0x000ea80000300800 */
[----:B------:R0:W-:Y:S04]  /*285f0*/  STL [R1+0x58], R19 ;  /* 0x0000581301007387 */ /* 0x0001e80000100800 */
[----:B------:R-:W4:Y:S04]  /*28600*/  LDL.LU R14, [R1+0xcc] ;  /* 0x0000cc00010e7983 */ /* 0x000f280000300800 */
[----:B------:R-:W2:Y:S01]  /*28610*/  LDL.LU R16, [R1+0xc8] ;  /* 0x0000c80001107983 */ /* 0x000ea20000300800 */
[----:B---3--:R-:W-:-:S03]  /*28620*/  F2FP.F16.F32.PACK_AB R13, R18, R13 ;  /* 0x0000000d120d723e */ /* 0x008fc600000000ff */
[----:B------:R-:W3:Y:S01]  /*28630*/  LDL.LU R18, [R1+0x15ec] ;  /* 0x0015ec0001127983 */ /* 0x000ee20000300800 */
[----:B0-----:R-:W-:Y:S02]  /*28640*/  LEA R19, R2, R19, 0x3 ;  /* 0x0000001302137211 */ /* 0x001fe400078e18ff */
[----:B------:R-:W-:Y:S02]  /*28650*/  F2FP.F16.F32.PACK_AB R6, R6, R17 ;  /* 0x000000110606723e */ /* 0x000fe400000000ff */
[----:B------:R-:W3:Y:S01]  /*28660*/  LDL.LU R17, [R1+0xe8] ;  /* 0x0000e80001117983 */ /* 0x000ee20000300800 */
[----:B------:R-:W-:-:S03]  /*28670*/  F2FP.F16.F32.PACK_AB R7, R26, R7 ;  /* 0x000000071a07723e */ /* 0x000fc600000000ff */
[----:B------:R0:W-:Y:S01]  /*28680*/  STL [R1+0x54], R19 ;  /* 0x0000541301007387 */ /* 0x0001e20000100800 */
[----:B----4-:R-:W-:Y:S02]  /*28690*/  F2FP.F16.F32.PACK_AB R14, R25, R14 ;  /* 0x0000000e190e723e */ /* 0x010fe400000000ff */
[----:B------:R-:W-:Y:S02]  /*286a0*/  F2FP.F16.F32.PACK_AB R11, R28, R11 ;  /* 0x0000000b1c0b723e */ /* 0x000fe400000000ff */
[----:B--2---:R-:W-:Y:S01]  /*286b0*/  F2FP.F16.F32.PACK_AB R15, R29, R15 ;  /* 0x0000000f1d0f723e */ /* 0x004fe200000000ff */
[C---:B0-----:R-:W-:Y:S01]  /*286c0*/  IMAD R19, R2.reuse, 0x8, R19 ;  /* 0x0000000802137824 */ /* 0x041fe200078e0213 */
[----:B------:R-:W-:Y:S04]  /*286d0*/  STS.128 [R22], R4 ;  /* 0x0000000416007388 */ /* 0x000fe80000000c00 */
[----:B------:R-:W-:-:S02]  /*286e0*/  LEA R2, R2, R19, 0x3 ;  /* 0x0000001302027211 */ /* 0x000fc400078e18ff */
[----:B---3--:R-:W-:Y:S02]  /*286f0*/  F2FP.F16.F32.PACK_AB R10, R10, R18 ;  /* 0x000000120a0a723e */ /* 0x008fe400000000ff */
[----:B------:R-:W2:Y:S04]  /*28700*/  LDL.LU R18, [R1+0x118] ;  /* 0x0001180001127983 */ /* 0x000ea80000300800 */
[----:B------:R-:W3:Y:S04]  /*28710*/  LDL.LU R25, [R1+0x15e8] ;  /* 0x0015e80001197983 */ /* 0x000ee80000300800 */
[----:B------:R-:W4:Y:S04]  /*28720*/  LDL.LU R26, [R1+0x15e4] ;  /* 0x0015e400011a7983 */ /* 0x000f280000300800 */
[----:B------:R-:W2:Y:S04]  /*28730*/  LDL.LU R28, [R1+0x15e0] ;  /* 0x0015e000011c7983 */ /* 0x000ea80000300800 */
[----:B------:R-:W2:Y:S04]  /*28740*/  LDL.LU R29, [R1+0x15dc] ;  /* 0x0015dc00011d7983 */ /* 0x000ea80000300800 */
[----:B------:R0:W-:Y:S04]  /*28750*/  STL [R1+0x4c], R19 ;  /* 0x00004c1301007387 */ /* 0x0001e80000100800 */
[----:B0-----:R-:W2:Y:S04]  /*28760*/  LDL.LU R19, [R1+0x15d8] ;  /* 0x0015d80001137983 */ /* 0x001ea80000300800 */
[----:B------:R-:W2:Y:S04]  /*28770*/  LDL.LU R6, [R1+0x114] ;  /* 0x0001140001067983 */ /* 0x000ea80000300800 */
[----:B------:R-:W3:Y:S04]  /*28780*/  LDL.LU R5, [R1+0x110] ;  /* 0x0001100001057983 */ /* 0x000ee80000300800 */
[----:B------:R-:W4:Y:S04]  /*28790*/  LDL.LU R4, [R1+0x14c] ;  /* 0x00014c0001047983 */ /* 0x000f280000300800 */
[----:B------:R-:W-:Y:S04]  /*287a0*/  STL [R1+0x50], R2 ;  /* 0x0000500201007387 */ /* 0x000fe80000100800 */
[----:B------:R-:W4:Y:S04]  /*287b0*/  LDL.LU R7, [R1+0x24] ;  /* 0x0000240001077983 */ /* 0x000f280000300800 */
[----:B------:R0:W-:Y:S04]  /*287c0*/  STS.128 [R22+0x200], R8 ;  /* 0x0002000816007388 */ /* 0x0001e80000000c00 */
[----:B------:R1:W-:Y:S04]  /*287d0*/  STS.128 [R22+0x80], R12 ;  /* 0x0000800c16007388 */ /* 0x0003e80000000c00 */
[----:B0-----:R-:W4:Y:S04]  /*287e0*/  LDL.LU R8, [R1+0xd0] ;  /* 0x0000d00001087983 */ /* 0x001f280000300800 */
[----:B------:R-:W4:Y:S04]  /*287f0*/  LDL.LU R9, [R1+0xf4] ;  /* 0x0000f40001097983 */ /* 0x000f280000300800 */
[----:B------:R-:W4:Y:S04]  /*28800*/  LDL.LU R11, [R1+0x140] ;  /* 0x00014000010b7983 */ /* 0x000f280000300800 */
[----:B------:R-:W4:Y:S04]  /*28810*/  LDL.LU R10, [R1+0x18] ;  /* 0x00001800010a7983 */ /* 0x000f280000300800 */
[----:B-1----:R-:W4:Y:S04]  /*28820*/  LDL.LU R22, [R1+0x15d4] ;  /* 0x0015d40001167983 */ /* 0x002f280000300800 */
[----:B------:R-:W4:Y:S04]  /*28830*/  LDL.LU R14, [R1+0x34] ;  /* 0x00003400010e7983 */ /* 0x000f280000300800 */
[----:B------:R-:W4:Y:S01]  /*28840*/  LDL.LU R15, [R1+0x38] ;  /* 0x00003800010f7983 */ /* 0x000f220000300800 */
[----:B--2---:R-:W-:-:S02]  /*28850*/  MOV R12, R6 ;  /* 0x00000006000c7202 */ /* 0x004fc40000000f00 */
[----:B------:R-:W0:Y:S01]  /*28860*/  LDC R6, c[0x0][0x3e8] ;  /* 0x0000fa00ff067b82 */ /* 0x000e220000000800 */
[----:B---3--:R-:W-:Y:S01]  /*28870*/  IMAD.MOV.U32 R13, RZ, RZ, R5 ;  /* 0x000000ffff0d7224 */ /* 0x008fe200078e0005 */
[----:B0-----:R-:W-:Y:S02]  /*28880*/  LEA R5, R6, R2, 0x3 ;  /* 0x0000000206057211 */ /* 0x001fe400078e18ff */
[----:B------:R-:W2:Y:S01]  /*28890*/  LDL.LU R2, [R1+0x15d0] ;  /* 0x0015d00001027983 */ /* 0x000ea20000300800 */
[----:B----4-:R-:W-:Y:S02]  /*288a0*/  F2FP.F16.F32.PACK_AB R16, R8, R16 ;  /* 0x000000100810723e */ /* 0x010fe400000000ff */
[C---:B------:R-:W-:Y:S02]  /*288b0*/  LEA R8, R6.reuse, R5, 0x3 ;  /* 0x0000000506087211 */ /* 0x040fe400078e18ff */
[----:B------:R-:W-:Y:S02]  /*288c0*/  F2FP.F16.F32.PACK_AB R17, R9, R17 ;  /* 0x000000110911723e */ /* 0x000fe400000000ff */
[C---:B------:R-:W-:Y:S01]  /*288d0*/  LEA R9, R6.reuse, R8, 0x3 ;  /* 0x0000000806097211 */ /* 0x040fe200078e18ff */
[----:B------:R-:W-:Y:S04]  /*288e0*/  STL [R1+0xc], R5 ;  /* 0x00000c0501007387 */ /* 0x000fe80000100800 */
[----:B------:R-:W-:Y:S01]  /*288f0*/  STL [R1+0x1c], R8 ;  /* 0x00001c0801007387 */ /* 0x000fe20000100800 */
[----:B------:R-:W-:-:S03]  /*28900*/  IMAD R6, R6, 0x8, R9 ;  /* 0x0000000806067824 */ /* 0x000fc600078e0209 */
[----:B------:R0:W-:Y:S02]  /*28910*/  STL [R1+0x10], R9 ;  /* 0x0000100901007387 */ /* 0x0001e40000100800 */
[----:B0-----:R-:W-:Y:S02]  /*28920*/  F2FP.F16.F32.PACK_AB R9, R26, R24 ;  /* 0x000000181a09723e */ /* 0x001fe400000000ff */
[----:B------:R-:W0:Y:S01]  /*28930*/  LDC R24, c[0x0][0x3e8] ;  /* 0x0000fa00ff187b82 */ /* 0x000e220000000800 */
[----:B------:R2:W-:Y:S01]  /*28940*/  STL [R1], R6 ;  /* 0x0000000601007387 */ /* 0x0005e20000100800 */
[----:B0-----:R-:W-:Y:S02]  /*28950*/  LEA R26, R24, R6, 0x3 ;  /* 0x00000006181a7211 */ /* 0x001fe400078e18ff */
[----:B--2---:R-:W-:Y:S02]  /*28960*/  F2FP.F16.F32.PACK_AB R6, R2, R28 ;  /* 0x0000001c0206723e */ /* 0x004fe400000000ff */
[----:B------:R-:W2:Y:S04]  /*28970*/  LDL.LU R2, [R1+0x15cc] ;  /* 0x0015cc0001027983 */ /* 0x000ea80000300800 */
[----:B------:R-:W3:Y:S01]  /*28980*/  LDL R28, [R1+0x7c] ;  /* 0x00007c00011c7983 */ /* 0x000ee20000100800 */
[----:B------:R-:W-:Y:S01]  /*28990*/  IMAD.IADD R5, R22, 0x1, -R19 ;  /* 0x0000000116057824 */ /* 0x000fe200078e0a13 */
[----:B------:R-:W-:-:S02]  /*289a0*/  F2FP.F16.F32.PACK_AB R19, R4, R27 ;  /* 0x0000001b0413723e */ /* 0x000fc400000000ff */
[----:B------:R-:W-:Y:S01]  /*289b0*/  F2FP.F16.F32.PACK_AB R4, R20, R0 ;  /* 0x000000001404723e */ /* 0x000fe200000000ff */
[----:B------:R-:W-:Y:S01]  /*289c0*/  FADD R0, R5, -1 ;  /* 0xbf80000005007421 */ /* 0x000fe20000000000 */
[----:B------:R-:W-:Y:S02]  /*289d0*/  MOV R27, 0x3dc6b27f ;  /* 0x3dc6b27f001b7802 */ /* 0x000fe40000000f00 */
[----:B------:R-:W-:-:S03]  /*289e0*/  F2FP.F16.F32.PACK_AB R8, R21, R3 ;  /* 0x000000031508723e */ /* 0x000fc600000000ff */
[----:B------:R-:W-:Y:S01]  /*289f0*/  FFMA.FTZ R3, R0, R27, -0.16845393180847167969 ;  /* 0xbe2c7f3000037423 */ /* 0x000fe2000001001b */
[----:B------:R-:W-:-:S03]  /*28a00*/  F2FP.F16.F32.PACK_AB R18, R11, R18 ;  /* 0x000000120b12723e */ /* 0x000fc600000000ff */
[C---:B------:R-:W-:Y:S01]  /*28a10*/  FFMA.FTZ R11, R0.reuse, R3, 0.1716887056827545166 ;  /* 0x3e2fcf2a000b7423 */ /* 0x040fe20000010003 */
[----:B------:R-:W-:Y:S01]  /*28a20*/  F2FP.F16.F32.PACK_AB R5, R25, R23 ;  /* 0x000000171905723e */ /* 0x000fe200000000ff */
[----:B------:R-:W-:Y:S01]  /*28a30*/  IMAD.MOV.U32 R21, RZ, RZ, R13 ;  /* 0x000000ffff157224 */ /* 0x000fe200078e000d */
[----:B------:R-:W4:Y:S01]  /*28a40*/  LDL.LU R23, [R1+0x44] ;  /* 0x0000440001177983 */ /* 0x000f220000300800 */
[----:B------:R-:W-:Y:S01]  /*28a50*/  FFMA.FTZ R13, R0, R11, -0.17900948226451873779 ;  /* 0xbe374e43000d7423 */ /* 0x000fe2000001000b */
[----:B------:R-:W-:Y:S02]  /*28a60*/  LEA R3, R24, R26, 0x3 ;  /* 0x0000001a18037211 */ /* 0x000fe400078e18ff */
[----:B------:R0:W-:Y:S01]  /*28a70*/  STL [R1+0x159c], R26 ;  /* 0x00159c1a01007387 */ /* 0x0001e20000100800 */
[----:B------:R-:W-:Y:S02]  /*28a80*/  F2FP.F16.F32.PACK_AB R10, R10, R29 ;  /* 0x0000001d0a0a723e */ /* 0x000fe400000000ff */
[----:B------:R-:W-:-:S02]  /*28a90*/  MOV R25, R12 ;  /* 0x0000000c00197202 */ /* 0x000fc40000000f00 */
[----:B------:R-:W-:Y:S02]  /*28aa0*/  LEA R12, R24, R3, 0x3 ;  /* 0x00000003180c7211 */ /* 0x000fe400078e18ff */
[----:B------:R-:W-:Y:S01]  /*28ab0*/  F2FP.F16.F32.PACK_AB R7, R14, R7 ;  /* 0x000000070e07723e */ /* 0x000fe200000000ff */
[----:B------:R-:W-:Y:S01]  /*28ac0*/  FFMA.FTZ R14, R0, R13, 0.20512372255325317383 ;  /* 0x3e520bf4000e7423 */ /* 0x000fe2000001000d */
[----:B--2---:R-:W-:Y:S02]  /*28ad0*/  F2FP.F16.F32.PACK_AB R11, R15, R2 ;  /* 0x000000020f0b723e */ /* 0x004fe400000000ff */
[----:B------:R-:W2:Y:S04]  /*28ae0*/  LDL.LU R2, [R1+0x15c8] ;  /* 0x0015c80001027983 */ /* 0x000ea80000300800 */
[----:B------:R-:W2:Y:S04]  /*28af0*/  LDL.LU R15, [R1+0xa0] ;  /* 0x0000a000010f7983 */ /* 0x000ea80000300800 */
[----:B0-----:R-:W2:Y:S04]  /*28b00*/  LDL.LU R26, [R1+0x128] ;  /* 0x00012800011a7983 */ /* 0x001ea80000300800 */
[----:B------:R-:W2:Y:S04]  /*28b10*/  LDL.LU R29, [R1+0xfc] ;  /* 0x0000fc00011d7983 */ /* 0x000ea80000300800 */
[----:B------:R-:W2:Y:S04]  /*28b20*/  LDL.LU R20, [R1+0x88] ;  /* 0x0000880001147983 */ /* 0x000ea80000300800 */
[----:B------:R0:W-:Y:S04]  /*28b30*/  STL [R1+0x1598], R3 ;  /* 0x0015980301007387 */ /* 0x0001e80000100800 */
[----:B---3--:R1:W-:Y:S04]  /*28b40*/  STS.128 [R28+0x280], R16 ;  /* 0x000280101c007388 */ /* 0x0083e80000000c00 */
[----:B0-----:R-:W3:Y:S04]  /*28b50*/  LDL.LU R3, [R1+0xd8] ;  /* 0x0000d80001037983 */ /* 0x001ee80000300800 */
[----:B-1----:R-:W4:Y:S04]  /*28b60*/  LDL.LU R17, [R1+0x48] ;  /* 0x0000480001117983 */ /* 0x002f280000300800 */
[----:B------:R-:W2:Y:S04]  /*28b70*/  LDL.LU R19, [R1+0x64] ;  /* 0x0000640001137983 */ /* 0x000ea80000300800 */
[----:B------:R-:W2:Y:S04]  /*28b80*/  LDL.LU R16, [R1+0x74] ;  /* 0x0000740001107983 */ /* 0x000ea80000300800 */
[----:B------:R-:W3:Y:S04]  /*28b90*/  LDL.LU R18, [R1+0xe4] ;  /* 0x0000e40001127983 */ /* 0x000ee80000300800 */
[----:B------:R-:W2:Y:S04]  /*28ba0*/  LDL.LU R13, [R1+0x21c] ;  /* 0x00021c00010d7983 */ /* 0x000ea80000300800 */
[----:B------:R0:W-:Y:S04]  /*28bb0*/  STS.128 [R28+0x100], R4 ;  /* 0x000100041c007388 */ /* 0x0001e80000000c00 */
[----:B------:R-:W-:Y:S04]  /*28bc0*/  STS.128 [R28+0x300], R8 ;  /* 0x000300081c007388 */ /* 0x000fe80000000c00 */
[----:B0-----:R-:W3:Y:S04]  /*28bd0*/  LDL.LU R5, [R1+0x84] ;  /* 0x0000840001057983 */ /* 0x001ee80000300800 */
[----:B------:R-:W3:Y:S04]  /*28be0*/  LDL.LU R6, [R1+0xc4] ;  /* 0x0000c40001067983 */ /* 0x000ee80000300800 */
[----:B------:R-:W3:Y:S04]  /*28bf0*/  LDL.LU R7, [R1+0xdc] ;  /* 0x0000dc0001077983 */ /* 0x000ee80000300800 */
[----:B------:R0:W-:Y:S01]  /*28c00*/  STL [R1+0x1594], R12 ;  /* 0x0015940c01007387 */ /* 0x0001e20000100800 */
[----:B--2---:R-:W-:Y:S01]  /*28c10*/  IMAD.MOV.U32 R4, RZ, RZ, R13 ;  /* 0x000000ffff047224 */ /* 0x004fe200078e000d */
[----:B------:R-:W-:-:S02]  /*28c20*/  LEA R13, R24, R12, 0x3 ;  /* 0x0000000c180d7211 */ /* 0x000fc400078e18ff */
[----:B0-----:R-:W2:Y:S04]  /*28c30*/  LDL.LU R12, [R1+0xec] ;  /* 0x0000ec00010c7983 */ /* 0x001ea80000300800 */
[----:B------:R-:W2:Y:S04]  /*28c40*/  LDL.LU R8, [R1+0x68] ;  /* 0x0000680001087983 */ /* 0x000ea80000300800 */
[----:B------:R-:W2:Y:S04]  /*28c50*/  LDL.LU R9, [R1+0x94] ;  /* 0x0000940001097983 */ /* 0x000ea80000300800 */
[----:B------:R-:W2:Y:S01]  /*28c60*/  LDL.LU R10, [R1+0x8c] ;  /* 0x00008c00010a7983 */ /* 0x000ea20000300800 */
[----:B------:R-:W-:-:S02]  /*28c70*/  MOV R11, R4 ;  /* 0x00000004000b7202 */ /* 0x000fc40000000f00 */
[----:B----4-:R-:W-:Y:S01]  /*28c80*/  F2FP.F16.F32.PACK_AB R4, R17, R23 ;  /* 0x000000171104723e */ /* 0x010fe200000000ff */
[----:B------:R-:W-:Y:S01]  /*28c90*/  IMAD R17, R24, 0x8, R13 ;  /* 0x0000000818117824 */ /* 0x000fe200078e020d */
[----:B------:R-:W4:Y:S04]  /*28ca0*/  LDL.LU R23, [R1+0x8] ;  /* 0x0000080001177983 */ /* 0x000f280000300800 */
[----:B------:R0:W-:Y:S04]  /*28cb0*/  STL [R1+0x1590], R13 ;  /* 0x0015900d01007387 */ /* 0x0001e80000100800 */
[----:B0-----:R-:W4:Y:S01]  /*28cc0*/  LDL.LU R13, [R1+0x9c] ;  /* 0x00009c00010d7983 */ /* 0x001f220000300800 */
[----:B------:R-:W-:Y:S01]  /*28cd0*/  FFMA.FTZ R14, R0, R14, -0.24046532809734344482 ;  /* 0xbe763c8b000e7423 */ /* 0x000fe2000001000e */
[----:B---3--:R-:W-:-:S02]  /*28ce0*/  F2FP.F16.F32.PACK_AB R5, R5, R16 ;  /* 0x000000100505723e */ /* 0x008fc400000000ff */
[----:B------:R-:W-:Y:S02]  /*28cf0*/  LEA R16, R24, R17, 0x3 ;  /* 0x0000001118107211 */ /* 0x000fe400078e18ff */
[----:B------:R-:W-:Y:S02]  /*28d00*/  F2FP.F16.F32.PACK_AB R6, R6, R15 ;  /* 0x0000000f0606723e */ /* 0x000fe400000000ff */
[----:B------:R-:W-:Y:S01]  /*28d10*/  LEA R15, R24, R16, 0x3 ;  /* 0x00000010180f7211 */ /* 0x000fe200078e18ff */
[----:B------:R0:W-:Y:S02]  /*28d20*/  STL.64 [R1+0x1588], R16 ;  /* 0x0015881001007387 */ /* 0x0001e40000100a00 */
[----:B0-----:R-:W-:Y:S01]  /*28d30*/  IMAD.MOV.U32 R16, RZ, RZ, R11 ;  /* 0x000000ffff107224 */ /* 0x001fe200078e000b */
[----:B------:R-:W-:Y:S02]  /*28d40*/  F2FP.F16.F32.PACK_AB R11, R26, R29 ;  /* 0x0000001d1a0b723e */ /* 0x000fe400000000ff */
[----:B--2---:R-:W-:Y:S01]  /*28d50*/  F2FP.F16.F32.PACK_AB R8, R8, R19 ;  /* 0x000000130808723e */ /* 0x004fe200000000ff */
[----:B------:R-:W-:-:S04]  /*28d60*/  FFMA.FTZ R19, R0, R14, 0.28857114911079406738 ;  /* 0x3e93bf9900137423 */ /* 0x000fc8000001000e */
[----:B------:R-:W-:Y:S01]  /*28d70*/  FFMA.FTZ R19, R0, R19, -0.36067417263984680176 ;  /* 0xbeb8aa4900137423 */ /* 0x000fe20000010013 */
[----:B------:R-:W-:-:S03]  /*28d80*/  LEA R14, R24, R15, 0x3 ;  /* 0x0000000f180e7211 */ /* 0x000fc600078e18ff */
[----:B------:R-:W-:Y:S01]  /*28d90*/  FFMA.FTZ R19, R0, R19, 0.48089820146560668945 ;  /* 0x3ef6384a00137423 */ /* 0x000fe20000010013 */
[----:B------:R-:W-:Y:S02]  /*28da0*/  F2FP.F16.F32.PACK_AB R7, R12, R7 ;  /* 0x000000070c07723e */ /* 0x000fe400000000ff */
[----:B------:R-:W-:Y:S01]  /*28db0*/  F2FP.F16.F32.PACK_AB R9, R9, R10 ;  /* 0x0000000a0909723e */ /* 0x000fe200000000ff */
[----:B------:R-:W-:Y:S01]  /*28dc0*/  FFMA.FTZ R19, R0, R19, -0.72134751081466674805 ;  /* 0xbf38aa3b00137423 */ /* 0x000fe20000010013 */
[----:B------:R-:W-:Y:S02]  /*28dd0*/  F2FP.F16.F32.PACK_AB R10, R18, R3 ;  /* 0x00000003120a723e */ /* 0x000fe400000000ff */
[----:B------:R-:W-:Y:S01]  /*28de0*/  LEA R18, R24, R14, 0x3 ;  /* 0x0000000e18127211 */ /* 0x000fe200078e18ff */
[----:B------:R0:W-:Y:S04]  /*28df0*/  STS.128 [R28+0x180], R4 ;  /* 0x000180041c007388 */ /* 0x0001e80000000c00 */
[----:B------:R-:W-:Y:S01]  /*28e00*/  STL.64 [R1+0x1580], R14 ;  /* 0x0015800e01007387 */ /* 0x000fe20000100a00 */
[----:B0-----:R-:W-:Y:S01]  /*28e10*/  FMUL R4, R0, R19 ;  /* 0x0000001300047220 */ /* 0x001fe20000400000 */
[----:B------:R-:W-:-:S05]  /*28e20*/  LEA R19, R24, R18, 0x3 ;  /* 0x0000001218137211 */ /* 0x000fca00078e18ff */
[----:B------:R0:W-:Y:S04]  /*28e30*/  STL.64 [R1+0x1578], R18 ;  /* 0x0015781201007387 */ /* 0x0001e80000100a00 */
[----:B------:R-:W2:Y:S04]  /*28e40*/  LDL.LU R3, [R1+0x158] ;  /* 0x0001580001037983 */ /* 0x000ea80000300800 */
[----:B0-----:R-:W3:Y:S04]  /*28e50*/  LDL.LU R18, [R1+0x154] ;  /* 0x0001540001127983 */ /* 0x001ee80000300800 */
[----:B------:R-:W3:Y:S04]  /*28e60*/  LDL.LU R15, [R1+0x20] ;  /* 0x00002000010f7983 */ /* 0x000ee80000300800 */
[----:B------:R-:W3:Y:S04]  /*28e70*/  LDL.LU R17, [R1+0x2c] ;  /* 0x00002c0001117983 */ /* 0x000ee80000300800 */
[----:B------:R0:W-:Y:S02]  /*28e80*/  STS.128 [R28+0x380], R8 ;  /* 0x000380081c007388 */ /* 0x0001e40000000c00 */
[----:B0-----:R-:W-:-:S02]  /*28e90*/  LEA R11, R24, R19, 0x3 ;  /* 0x00000013180b7211 */ /* 0x001fc400078e18ff */
[----:B------:R-:W0:Y:S01]  /*28ea0*/  LDC R19, c[0x0][0x3e8] ;  /* 0x0000fa00ff137b82 */ /* 0x000e220000000800 */
[----:B----4-:R-:W-:Y:S01]  /*28eb0*/  IMAD.IADD R6, R13, 0x1, -R20 ;  /* 0x000000010d067824 */ /* 0x010fe200078e0a14 */
[----:B------:R-:W-:Y:S01]  /*28ec0*/  IADD3 R20, PT, PT, R2, -0x3f3504f3, RZ ;  /* 0xc0cafb0d02147810 */ /* 0x000fe20007ffe0ff */
[----:B------:R-:W-:Y:S01]  /*28ed0*/  FMUL R7, R0, R4 ;  /* 0x0000000400077220 */ /* 0x000fe20000400000 */
[----:B------:R-:W-:Y:S02]  /*28ee0*/  IADD3 R4, PT, PT, R16, -R23, RZ ;  /* 0x8000001710047210 */ /* 0x000fe40007ffe0ff */
[----:B------:R-:W-:Y:S01]  /*28ef0*/  LOP3.LUT R20, R20, 0xff800000, RZ, 0xc0, !PT ;  /* 0xff80000014147812 */ /* 0x000fe200078ec0ff */
[----:B------:R-:W-:Y:S01]  /*28f00*/  FFMA.FTZ R7, R0, 1.4426950216293334961, R7 ;  /* 0x3fb8aa3b00077823 */ /* 0x000fe20000010007 */
[----:B0-----:R-:W-:-:S05]  /*28f10*/  LEA R10, R19, R11, 0x3 ;  /* 0x0000000b130a7211 */ /* 0x001fca00078e18ff */
[----:B------:R-:W-:-:S05]  /*28f20*/  IMAD R9, R19, 0x8, R10 ;  /* 0x0000000813097824 */ /* 0x000fca00078e020a */
[----:B------:R-:W-:-:S04]  /*28f30*/  LEA R8, R19, R9, 0x3 ;  /* 0x0000000913087211 */ /* 0x000fc800078e18ff */
[----:B------:R-:W-:Y:S01]  /*28f40*/  LEA R5, R19, R8, 0x3 ;  /* 0x0000000813057211 */ /* 0x000fe200078e18ff */
[----:B------:R-:W-:Y:S01]  /*28f50*/  FADD R0, R4, -1 ;  /* 0xbf80000004007421 */ /* 0x000fe20000000000 */
[----:B------:R-:W-:-:S03]  /*28f60*/  IMAD.IADD R20, R2, 0x1, -R20 ;  /* 0x0000000102147824 */ /* 0x000fc600078e0a14 */
[C---:B------:R-:W-:Y:S02]  /*28f70*/  IMAD R4, R19.reuse, 0x8, R5 ;  /* 0x0000000813047824 */ /* 0x040fe400078e0205 */
[----:B------:R-:W-:Y:S01]  /*28f80*/  FADD R6, R6, -1 ;  /* 0xbf80000006067421 */ /* 0x000fe20000000000 */
[----:B------:R-:W-:Y:S02]  /*28f90*/  IMAD.MOV.U32 R12, RZ, RZ, R25 ;  /* 0x000000ffff0c7224 */ /* 0x000fe400078e0019 */
[----:B------:R-:W-:Y:S01]  /*28fa0*/  FADD R20, R20, -1 ;  /* 0xbf80000014147421 */ /* 0x000fe20000000000 */
[C---:B------:R-:W-:Y:S01]  /*28fb0*/  LEA R25, R19.reuse, R4, 0x3 ;  /* 0x0000000413197211 */ /* 0x040fe200078e18ff */
[----:B------:R-:W-:Y:S01]  /*28fc0*/  FFMA.FTZ R24, R6, R27, -0.16845393180847167969 ;  /* 0xbe2c7f3006187423 */ /* 0x000fe2000001001b */
[----:B------:R-:W-:Y:S01]  /*28fd0*/  MOV R26, R21 ;  /* 0x00000015001a7202 */ /* 0x000fe20000000f00 */
[-C--:B------:R-:W-:Y:S01]  /*28fe0*/  FFMA.FTZ R21, R20, R27.reuse, -0.16845393180847167969 ;  /* 0xbe2c7f3014157423 */ /* 0x080fe2000001001b */
[----:B------:R-:W-:Y:S01]  /*28ff0*/  FFMA.FTZ R23, R0, R27, -0.16845393180847167969 ;  /* 0xbe2c7f3000177423 */ /* 0x000fe2000001001b */
[C---:B------:R-:W-:Y:S01]  /*29000*/  LEA R27, R19.reuse, R25, 0x3 ;  /* 0x00000019131b7211 */ /* 0x040fe200078e18ff */
[----:B------:R-:W-:Y:S04]  /*29010*/  STL [R1+0x15a0], R11 ;  /* 0x0015a00b01007387 */ /* 0x000fe80000100800 */
[----:B------:R-:W-:Y:S01]  /*29020*/  STL [R1+0x15a4], R10 ;  /* 0x0015a40a01007387 */ /* 0x000fe20000100800 */
[----:B------:R-:W-:-:S03]  /*29030*/  IMAD R28, R19, 0x8, R27 ;  /* 0x00000008131c7824 */ /* 0x000fc600078e021b */
[----:B------:R-:W-:Y:S01]  /*29040*/  STL [R1+0x15a8], R9 ;  /* 0x0015a80901007387 */ /* 0x000fe20000100800 */
[----:B------:R-:W-:-:S03]  /*29050*/  FFMA.FTZ R23, R0, R23, 0.1716887056827545166 ;  /* 0x3e2fcf2a00177423 */ /* 0x000fc60000010017 */
[----:B------:R-:W-:Y:S04]  /*29060*/  STL [R1+0x15ac], R8 ;  /* 0x0015ac0801007387 */ /* 0x000fe80000100800 */
[----:B------:R-:W-:Y:S01]  /*29070*/  STL [R1+0x15b0], R5 ;  /* 0x0015b00501007387 */ /* 0x000fe20000100800 */
[----:B------:R-:W-:-:S03]  /*29080*/  LEA R29, R19, R28, 0x3 ;  /* 0x0000001c131d7211 */ /* 0x000fc600078e18ff */
[----:B------:R-:W-:Y:S04]  /*29090*/  STL [R1+0x15b4], R4 ;  /* 0x0015b40401007387 */ /* 0x000fe80000100800 */
[----:B------:R-:W-:Y:S01]  /*290a0*/  STL [R1+0x15b8], R25 ;  /* 0x0015b81901007387 */ /* 0x000fe20000100800 */
[----:B------:R-:W-:-:S03]  /*290b0*/  FFMA.FTZ R23, R0, R23, -0.17900948226451873779 ;  /* 0xbe374e4300177423 */ /* 0x000fc60000010017 */
[----:B------:R-:W-:Y:S04]  /*290c0*/  STL [R1+0x15bc], R27 ;  /* 0x0015bc1b01007387 */ /* 0x000fe80000100800 */
[----:B------:R0:W-:Y:S01]  /*290d0*/  STL [R1+0x15c0], R28 ;  /* 0x0015c01c01007387 */ /* 0x0001e20000100800 */
[----:B------:R-:W-:Y:S01]  /*290e0*/  FFMA.FTZ R21, R20, R21, 0.1716887056827545166 ;  /* 0x3e2fcf2a14157423 */ /* 0x000fe20000010015 */
[----:B------:R-:W-:Y:S01]  /*290f0*/  FFMA.FTZ R24, R6, R24, 0.1716887056827545166 ;  /* 0x3e2fcf2a06187423 */ /* 0x000fe20000010018 */
[----:B------:R-:W-:Y:S01]  /*29100*/  FFMA.FTZ R23, R0, R23, 0.20512372255325317383 ;  /* 0x3e520bf400177423 */ /* 0x000fe20000010017 */
[----:B0-----:R-:W0:Y:S01]  /*29110*/  LDC R28, c[0x0][0x3e8] ;  /* 0x0000fa00ff1c7b82 */ /* 0x001e220000000800 */
[----:B------:R-:W-:Y:S01]  /*29120*/  FFMA.FTZ R21, R20, R21, -0.17900948226451873779 ;  /* 0xbe374e4314157423 */ /* 0x000fe20000010015 */
[----:B------:R-:W-:Y:S01]  /*29130*/  FFMA.FTZ R24, R6, R24, -0.17900948226451873779 ;  /* 0xbe374e4306187423 */ /* 0x000fe20000010018 */
[----:B------:R-:W-:-:S02]  /*29140*/  FFMA.FTZ R23, R0, R23, -0.24046532809734344482 ;  /* 0xbe763c8b00177423 */ /* 0x000fc40000010017 */
[----:B------:R-:W-:Y:S01]  /*29150*/  FFMA.FTZ R21, R20, R21, 0.20512372255325317383 ;  /* 0x3e520bf414157423 */ /* 0x000fe20000010015 */
[----:B------:R-:W-:Y:S01]  /*29160*/  FFMA.FTZ R24, R6, R24, 0.20512372255325317383 ;  /* 0x3e520bf406187423 */ /* 0x000fe20000010018 */
[----:B------:R-:W-:Y:S02]  /*29170*/  FFMA.FTZ R23, R0, R23, 0.28857114911079406738 ;  /* 0x3e93bf9900177423 */ /* 0x000fe40000010017 */
[----:B------:R-:W-:Y:S01]  /*29180*/  FFMA.FTZ R21, R20, R21, -0.24046532809734344482 ;  /* 0xbe763c8b14157423 */ /* 0x000fe20000010015 */
[----:B------:R-:W-:Y:S01]  /*29190*/  FFMA.FTZ R24, R6, R24, -0.24046532809734344482 ;  /* 0xbe763c8b06187423 */ /* 0x000fe20000010018 */
[----:B------:R-:W-:Y:S02]  /*291a0*/  FFMA.FTZ R23, R0, R23, -0.36067417263984680176 ;  /* 0xbeb8aa4900177423 */ /* 0x000fe40000010017 */
[----:B------:R-:W-:Y:S01]  /*291b0*/  FFMA.FTZ R21, R20, R21, 0.28857114911079406738 ;  /* 0x3e93bf9914157423 */ /* 0x000fe20000010015 */
[----:B------:R-:W-:Y:S01]  /*291c0*/  FFMA.FTZ R24, R6, R24, 0.28857114911079406738 ;  /* 0x3e93bf9906187423 */ /* 0x000fe20000010018 */
[----:B------:R-:W-:Y:S01]  /*291d0*/  FFMA.FTZ R23, R0, R23, 0.48089820146560668945 ;  /* 0x3ef6384a00177423 */ /* 0x000fe20000010017 */
[----:B------:R-:W-:Y:S01]  /*291e0*/  ISETP.GE.U32.AND P1, PT, R22, 0x7f800000, PT ;  /* 0x7f8000001600780c */ /* 0x000fe20003f26070 */
[----:B------:R-:W-:Y:S01]  /*291f0*/  FFMA.FTZ R21, R20, R21, -0.36067417263984680176 ;  /* 0xbeb8aa4914157423 */ /* 0x000fe20000010015 */
[----:B------:R-:W-:Y:S01]  /*29200*/  FFMA.FTZ R24, R6, R24, -0.36067417263984680176 ;  /* 0xbeb8aa4906187423 */ /* 0x000fe20000010018 */
[----:B------:R-:W-:Y:S01]  /*29210*/  FFMA.FTZ R23, R0, R23, -0.72134751081466674805 ;  /* 0xbf38aa3b00177423 */ /* 0x000fe20000010017 */
[----:B0-----:R-:W-:Y:S01]  /*29220*/  LEA R14, R28, R29, 0x3 ;  /* 0x0000001d1c0e7211 */ /* 0x001fe200078e18ff */
[----:B------:R-:W-:Y:S01]  /*29230*/  FFMA.FTZ R21, R20, R21, 0.48089820146560668945 ;  /* 0x3ef6384a14157423 */ /* 0x000fe20000010015 */
[----:B------:R-:W-:Y:S01]  /*29240*/  FFMA.FTZ R24, R6, R24, 0.48089820146560668945 ;  /* 0x3ef6384a06187423 */ /* 0x000fe20000010018 */
[----:B------:R-:W-:-:S02]  /*29250*/  FMUL R23, R0, R23 ;  /* 0x0000001700177220 */ /* 0x000fc40000400000 */
[----:B------:R-:W-:Y:S02]  /*29260*/  IMAD R4, R28, 0x8, R14 ;  /* 0x000000081c047824 */ /* 0x000fe400078e020e */
[----:B------:R-:W-:Y:S01]  /*29270*/  FFMA.FTZ R21, R20, R21, -0.72134751081466674805 ;  /* 0xbf38aa3b14157423 */ /* 0x000fe20000010015 */
[----:B------:R-:W-:Y:S01]  /*29280*/  ISETP.GE.U32.AND P6, PT, R13, 0x7f800000, PT ;  /* 0x7f8000000d00780c */ /* 0x000fe20003fc6070 */
[----:B------:R-:W-:Y:S01]  /*29290*/  FFMA.FTZ R24, R6, R24, -0.72134751081466674805 ;  /* 0xbf38aa3b06187423 */ /* 0x000fe20000010018 */
[----:B------:R-:W-:Y:S01]  /*292a0*/  STL [R1+0x15c4], R29 ;  /* 0x0015c41d01007387 */ /* 0x000fe20000100800 */
[----:B------:R-:W-:Y:S01]  /*292b0*/  FMUL R23, R0, R23 ;  /* 0x0000001700177220 */ /* 0x000fe20000400000 */
[----:B------:R-:W-:Y:S02]  /*292c0*/  FMUL R21, R20, R21 ;  /* 0x0000001514157220 */ /* 0x000fe40000400000 */
[----:B------:R0:W-:Y:S01]  /*292d0*/  STL [R1+0x44], R4 ;  /* 0x0000440401007387 */ /* 0x0001e20000100800 */
[----:B------:R-:W-:Y:S01]  /*292e0*/  FMUL R24, R6, R24 ;  /* 0x0000001806187220 */ /* 0x000fe20000400000 */
[----:B------:R-:W-:Y:S01]  /*292f0*/  FFMA.FTZ R23, R0, 1.4426950216293334961, R23 ;  /* 0x3fb8aa3b00177823 */ /* 0x000fe20000010017 */
[----:B------:R-:W-:-:S02]  /*29300*/  @P1 IMAD.MOV.U32 R0, RZ, RZ, 0x7f800000 ;  /* 0x7f800000ff001424 */ /* 0x000fc400078e00ff */
[----:B------:R-:W-:Y:S01]  /*29310*/  FMUL R21, R20, R21 ;  /* 0x0000001514157220 */ /* 0x000fe20000400000 */
[----:B0-----:R-:W-:Y:S01]  /*29320*/  LEA R4, R28, R4, 0x3 ;  /* 0x000000041c047211 */ /* 0x001fe200078e18ff */
[----:B------:R-:W-:-:S04]  /*29330*/  FMUL R24, R6, R24 ;  /* 0x0000001806187220 */ /* 0x000fc80000400000 */
[----:B------:R0:W-:Y:S01]  /*29340*/  STL [R1+0x40], R4 ;  /* 0x0000400401007387 */ /* 0x0001e20000100800 */
[----:B------:R-:W-:Y:S01]  /*29350*/  FFMA.FTZ R21, R20, 1.4426950216293334961, R21 ;  /* 0x3fb8aa3b14157823 */ /* 0x000fe20000010015 */
[----:B------:R-:W-:Y:S01]  /*29360*/  FFMA.FTZ R24, R6, 1.4426950216293334961, R24 ;  /* 0x3fb8aa3b06187823 */ /* 0x000fe20000010018 */
[----:B------:R-:W-:Y:S02]  /*29370*/  @P6 MOV R20, 0x7f800000 ;  /* 0x7f80000000146802 */ /* 0x000fe40000000f00 */
[----:B0-----:R-:W-:-:S05]  /*29380*/  LEA R4, R28, R4, 0x3 ;  /* 0x000000041c047211 */ /* 0x001fca00078e18ff */
[----:B------:R-:W-:Y:S01]  /*29390*/  STL [R1+0x30], R4 ;  /* 0x0000300401007387 */ /* 0x000fe20000100800 */
[----:B------:R-:W-:Y:S01]  /*293a0*/  ISETP.GE.U32.AND P4, PT, R2, 0x7f800000, PT ;  /* 0x7f8000000200780c */ /* 0x000fe20003f86070 */
[----:B------:R-:W-:Y:S01]  /*293b0*/  IMAD R14, R28, 0x8, R4 ;  /* 0x000000081c0e7824 */ /* 0x000fe200078e0204 */
[----:B------:R-:W-:Y:S01]  /*293c0*/  MOV R11, R12 ;  /* 0x0000000c000b7202 */ /* 0x000fe20000000f00 */
[----:B------:R-:W-:Y:S02]  /*293d0*/  IMAD.MOV.U32 R12, RZ, RZ, R26 ;  /* 0x000000ffff0c7224 */ /* 0x000fe400078e001a */
[----:B--2---:R-:W-:Y:S01]  /*293e0*/  FADD R3, R3, R7 ;  /* 0x0000000703037221 */ /* 0x004fe20000000000 */
[----:B------:R-:W-:Y:S01]  /*293f0*/  @P1 FFMA.FTZ R3, R22, R0, +INF ;  /* 0x7f80000016031423 */ /* 0x000fe20000010000 */
[----:B------:R-:W0:Y:S04]  /*29400*/  LDC.64 R6, c[0x0][0x398] ;  /* 0x0000e600ff067b82 */ /* 0x000e280000000a00 */
[----:B------:R1:W-:Y:S01]  /*29410*/  STL [R1+0x230], R3 ;  /* 0x0002300301007387 */ /* 0x0003e20000100800 */
[----:B---3--:R-:W-:Y:S01]  /*29420*/  FADD R8, R18, R24 ;  /* 0x0000001812087221 */ /* 0x008fe20000000000 */
[----:B------:R-:W-:Y:S01]  /*29430*/  @P6 FFMA.FTZ R8, R13, R20, +INF ;  /* 0x7f8000000d086423 */ /* 0x000fe20000010014 */
[----:B-1----:R-:W1:Y:S04]  /*29440*/  S2R R3, SR_TID.X ;  /* 0x0000000000037919 */ /* 0x002e680000002100 */
[----:B------:R2:W-:Y:S01]  /*29450*/  STL [R1+0x22c], R8 ;  /* 0x00022c0801007387 */ /* 0x0005e20000100800 */
[----:B------:R-:W-:Y:S01]  /*29460*/  FADD R5, R15, R21 ;  /* 0x000000150f057221 */ /* 0x000fe20000000000 */
[----:B--2---:R-:W2:Y:S01]  /*29470*/  S2R R8, SR_CTAID.X ;  /* 0x0000000000087919 */ /* 0x004ea20000002500 */
[----:B------:R-:W-:-:S02]  /*29480*/  @P4 MOV R0, 0x7f800000 ;  /* 0x7f80000000004802 */ /* 0x000fc40000000f00 */
[----:B------:R-:W-:Y:S01]  /*29490*/  MOV R21, R16 ;  /* 0x0000001000157202 */ /* 0x000fe20000000f00 */
[----:B------:R-:W3:Y:S01]  /*294a0*/  LDL.LU R10, [R1+0x160] ;  /* 0x00016000010a7983 */ /* 0x000ee20000300800 */
[----:B------:R-:W-:-:S03]  /*294b0*/  LEA R18, R28, R14, 0x3 ;  /* 0x0000000e1c127211 */ /* 0x000fc600078e18ff */
[----:B------:R-:W4:Y:S01]  /*294c0*/  LDL.LU R16, [R1+0x15c] ;  /* 0x00015c0001107983 */ /* 0x000f220000300800 */
[----:B------:R-:W-:Y:S01]  /*294d0*/  LEA R15, R28, R18, 0x3 ;  /* 0x000000121c0f7211 */ /* 0x000fe200078e18ff */
[----:B------:R-:W-:Y:S01]  /*294e0*/  @P4 FFMA.FTZ R5, R2, R0, +INF ;  /* 0x7f80000002054423 */ /* 0x000fe20000010000 */
[----:B------:R-:W-:-:S03]  /*294f0*/  FADD R4, R17, R23 ;  /* 0x0000001711047221 */ /* 0x000fc60000000000 */
[C---:B------:R-:W-:Y:S01]  /*29500*/  IMAD R23, R28.reuse, 0x8, R15 ;  /* 0x000000081c177824 */ /* 0x040fe200078e020f */
[----:B------:R-:W-:Y:S04]  /*29510*/  STL [R1+0x228], R5 ;  /* 0x0002280501007387 */ /* 0x000fe80000100800 */
[----:B------:R-:W4:Y:S01]  /*29520*/  LDL.LU R17, [R1+0x168] ;  /* 0x0001680001117983 */ /* 0x000f220000300800 */
[----:B-1----:R-:W-:Y:S01]  /*29530*/  LOP3.LUT R9, R3, 0x1f, RZ, 0xc0, !PT ;  /* 0x0000001f03097812 */ /* 0x002fe200078ec0ff */
[----:B------:R-:W-:Y:S02]  /*29540*/  IMAD R3, R28, 0x8, R23 ;  /* 0x000000081c037824 */ /* 0x000fe400078e0217 */
[----:B------:R-:W4:Y:S01]  /*29550*/  LDL.LU R27, [R1+0x144] ;  /* 0x00014400011b7983 */ /* 0x000f220000300800 */
[----:B------:R-:W-:-:S03]  /*29560*/  ISETP.GE.U32.AND P5, PT, R21, 0x7f800000, PT ;  /* 0x7f8000001500780c */ /* 0x000fc60003fa6070 */
[----:B------:R-:W4:Y:S01]  /*29570*/  LDL.LU R25, [R1+0x13c] ;  /* 0x00013c0001197983 */ /* 0x000f220000300800 */
[----:B------:R-:W-:Y:S02]  /*29580*/  LEA R3, R28, R3, 0x3 ;  /* 0x000000031c037211 */ /* 0x000fe400078e18ff */
[----:B--2---:R-:W-:-:S03]  /*29590*/  LEA R8, R8, R9, 0x5 ;  /* 0x0000000908087211 */ /* 0x004fc600078e28ff */
[----:B------:R-:W-:Y:S02]  /*295a0*/  IMAD R3, R28, 0x8, R3 ;  /* 0x000000081c037824 */ /* 0x000fe400078e0203 */
[----:B------:R-:W-:Y:S02]  /*295b0*/  IMAD R20, R8, UR5, RZ ;  /* 0x0000000508147c24 */ /* 0x000fe4000f8e02ff */
[----:B------:R-:W2:Y:S01]  /*295c0*/  LDL.LU R8, [R1+0x138] ;  /* 0x0001380001087983 */ /* 0x000ea20000300800 */
[----:B------:R-:W-:-:S03]  /*295d0*/  @P5 MOV R0, 0x7f800000 ;  /* 0x7f80000000005802 */ /* 0x000fc60000000f00 */
[----:B------:R1:W-:Y:S04]  /*295e0*/  STL [R1+0x218], R3 ;  /* 0x0002180301007387 */ /* 0x0003e80000100800 */
[----:B------:R-:W2:Y:S01]  /*295f0*/  LDL.LU R9, [R1+0x134] ;  /* 0x0001340001097983 */ /* 0x000ea20000300800 */
[----:B------:R-:W-:-:S05]  /*29600*/  @P5 FFMA.FTZ R4, R21, R0, +INF ;  /* 0x7f80000015045423 */ /* 0x000fca0000010000 */
[----:B------:R0:W-:Y:S04]  /*29610*/  STL [R1+0x224], R4 ;  /* 0x0002240401007387 */ /* 0x0001e80000100800 */
[----:B------:R-:W2:Y:S01]  /*29620*/  LDL.LU R26, [R1+0x130] ;  /* 0x00013000011a7983 */ /* 0x000ea20000300800 */
[----:B------:R-:W-:Y:S01]  /*29630*/  BAR.SYNC.DEFER_BLOCKING 0x0 ;  /* 0x0000000000007b1d */ /* 0x000fe20000010000 */
[----:B------:R-:W-:Y:S01]  /*29640*/  FSETP.NEU.AND P2, PT, R13, RZ, PT ;  /* 0x000000ff0d00720b */ /* 0x000fe20003f4d000 */
[----:B------:R-:W-:-:S04]  /*29650*/  UIMAD UR4, UR7, UR4, URZ ;  /* 0x00000004070472a4 */ /* 0x000fc8000f8e02ff */
[----:B------:R-:W1:Y:S01]  /*29660*/  S2R R13, SR_TID.X ;  /* 0x00000000000d7919 */ /* 0x000e620000002100 */
[----:B------:R-:W-:Y:S01]  /*29670*/  USHF.L.U32 UR8, UR4, 0x1, URZ ;  /* 0x0000000104087899 */ /* 0x000fe200080006ff */
[----:B------:R-:W-:Y:S02]  /*29680*/  FSETP.NEU.AND P1, PT, R2, RZ, PT ;  /* 0x000000ff0200720b */ /* 0x000fe40003f2d000 */
[C---:B------:R-:W-:Y:S01]  /*29690*/  SHF.L.U32 R2, R20.reuse, 0x1, RZ ;  /* 0x0000000114027819 */ /* 0x040fe200000006ff */
[----:B------:R-:W-:Y:S01]  /*296a0*/  UIMAD.WIDE UR4, UR4, 0x2, URZ ;  /* 0x00000002040478a5 */ /* 0x000fe2000f8e02ff */
[----:B------:R-:W-:Y:S02]  /*296b0*/  IMAD.HI R20, R20, 0x2, RZ ;  /* 0x0000000214147827 */ /* 0x000fe400078e02ff */
[----:B0-----:R-:W-:Y:S01]  /*296c0*/  IADD3 R2, P4, P6, R2, UR8, R6 ;  /* 0x0000000802027c10 */ /* 0x001fe2000fe9e006 */
[----:B------:R-:W0:Y:S03]  /*296d0*/  S2R R29, SR_TID.X ;  /* 0x00000000001d7919 */ /* 0x000e260000002100 */
[----:B------:R-:W-:-:S02]  /*296e0*/  IADD3.X R0, PT, PT, R20, UR5, R7, P4, P6 ;  /* 0x0000000514007c10 */ /* 0x000fc4000a7ec407 */
[----:B------:R-:W0:Y:S01]  /*296f0*/  LDC R20, c[0x0][0x3e8] ;  /* 0x0000fa00ff147b82 */ /* 0x000e220000000800 */
[----:B------:R-:W-:Y:S01]  /*29700*/  FSETP.NEU.AND P3, PT, R22, RZ, PT ;  /* 0x000000ff1600720b */ /* 0x000fe20003f6d000 */
[----:B------:R-:W0:Y:S01]  /*29710*/  LDCU UR4, c[0x0][0x3ec] ;  /* 0x00007d80ff0477ac */ /* 0x000e220008000800 */
[----:B------:R-:W-:Y:S02]  /*29720*/  LEA R22, R28, R3, 0x3 ;  /* 0x000000031c167211 */ /* 0x000fe400078e18ff */
[----:B-1----:R-:W2:Y:S01]  /*29730*/  LDL.LU R3, [R1+0x12c] ;  /* 0x00012c0001037983 */ /* 0x002ea20000300800 */
[----:B------:R-:W-:-:S04]  /*29740*/  SHF.R.U32.HI R13, RZ, 0x5, R13 ;  /* 0x00000005ff0d7819 */ /* 0x000fc8000001160d */
[----:B------:R-:W-:Y:S02]  /*29750*/  SGXT.U32 R13, R13, 0x3 ;  /* 0x000000030d0d781a */ /* 0x000fe40000000000 */
[----:B0-----:R-:W-:-:S03]  /*29760*/  LEA R5, R20, R22, 0x3 ;  /* 0x0000001614057211 */ /* 0x001fc600078e18ff */
[----:B------:R-:W-:Y:S01]  /*29770*/  IMAD R13, R13, R19, RZ ;  /* 0x000000130d0d7224 */ /* 0x000fe200078e02ff */
[----:B------:R-:W-:-:S04]  /*29780*/  SHF.R.U32.HI R24, RZ, 0x5, R29 ;  /* 0x00000005ff187819 */ /* 0x000fc8000001161d */
[----:B------:R-:W-:Y:S02]  /*29790*/  LEA R4, P4, R13, R2, 0x1 ;  /* 0x000000020d047211 */ /* 0x000fe400078808ff */
[----:B------:R-:W2:Y:S04]  /*297a0*/  LDL.LU R13, [R1+0x124] ;  /* 0x00012400010d7983 */ /* 0x000ea80000300800 */
[----:B------:R0:W-:Y:S01]  /*297b0*/  STL [R1+0x220], R5 ;  /* 0x0002200501007387 */ /* 0x0001e20000100800 */
[----:B------:R-:W-:-:S03]  /*297c0*/  SGXT.U32 R24, R24, 0x3 ;  /* 0x000000031818781a */ /* 0x000fc60000000000 */
[----:B------:R-:W2:Y:S01]  /*297d0*/  LDL.LU R19, [R1+0x11c] ;  /* 0x00011c0001137983 */ /* 0x000ea20000300800 */
[----:B0-----:R-:W-:-:S04]  /*297e0*/  SHF.R.U32.HI R5, RZ, 0x5, R29 ;  /* 0x00000005ff057819 */ /* 0x001fc8000001161d */
[----:B------:R-:W-:Y:S01]  /*297f0*/  SGXT.U32 R5, R5, 0x3 ;  /* 0x000000030505781a */ /* 0x000fe20000000000 */
[----:B------:R-:W-:-:S04]  /*29800*/  IMAD R24, R24, R28, RZ ;  /* 0x0000001c18187224 */ /* 0x000fc800078e02ff */
[----:B------:R-:W-:Y:S02]  /*29810*/  IMAD R5, R5, R28, RZ ;  /* 0x0000001c05057224 */ /* 0x000fe400078e02ff */
[----:B------:R-:W-:-:S03]  /*29820*/  IMAD R24, R28, 0x8, R24 ;  /* 0x000000081c187824 */ /* 0x000fc600078e0218 */
[----:B------:R-:W-:Y:S01]  /*29830*/  LEA.HI.X.SX32 R5, R5, R0, 0x1, P4 ;  /* 0x0000000005057211 */ /* 0x000fe200020f0eff */
[----:B------:R-:W-:Y:S01]  /*29840*/  STL.64 [R1+0x1570], R22 ;  /* 0x0015701601007387 */ /* 0x000fe20000100a00 */
[----:B------:R-:W-:-:S03]  /*29850*/  LEA R6, P6, R24, R2, 0x1 ;  /* 0x0000000218067211 */ /* 0x000fc600078c08ff */
[----:B------:R-:W-:Y:S01]  /*29860*/  STL.64 [R1+0x1568], R20 ;  /* 0x0015681401007387 */ /* 0x000fe20000100a00 */
[----:B------:R-:W-:-:S03]  /*29870*/  LEA.HI.X.SX32 R7, R24, R0, 0x1, P6 ;  /* 0x0000000018077211 */ /* 0x000fc600030f0eff */
[----:B------:R4:W-:Y:S04]  /*29880*/  STL.64 [R1+0x208], R4 ;  /* 0x0002080401007387 */ /* 0x0009e80000100a00 */
[----:B------:R-:W-:Y:S01]  /*29890*/  STL.64 [R1+0x200], R6 ;  /* 0x0002000601007387 */ /* 0x000fe20000100a00 */
[----:B------:R-:W-:Y:S02]  /*298a0*/  MOV R24, R11 ;  /* 0x0000000b00187202 */ /* 0x000fe40000000f00 */
[-C--:B---3--:R-:W-:Y:S02]  /*298b0*/  LEA R28, P5, R10, R2.reuse, 0x1 ;  /* 0x000000020a1c7211 */ /* 0x088fe400078a08ff */
[----:B----4-:R-:W-:Y:S02]  /*298c0*/  LEA R4, P4, R16, R2, 0x1 ;  /* 0x0000000210047211 */ /* 0x010fe400078808ff */
[----:B------:R-:W-:-:S02]  /*298d0*/  LEA.HI.X.SX32 R29, R10, R0, 0x1, P5 ;  /* 0x000000000a1d7211 */ /* 0x000fc400028f0eff */
[----:B------:R-:W-:-:S03]  /*298e0*/  LEA.HI.X.SX32 R5, R16, R0, 0x1, P4 ;  /* 0x0000000010057211 */ /* 0x000fc600020f0eff */
[----:B------:R0:W-:Y:S04]  /*298f0*/  STL.64 [R1+0x1f8], R28 ;  /* 0x0001f81c01007387 */ /* 0x0001e80000100a00 */
[----:B------:R1:W-:Y:S01]  /*29900*/  STL.64 [R1+0x1f0], R4 ;  /* 0x0001f00401007387 */ /* 0x0003e20000100a00 */
[----:B------:R-:W-:-:S03]  /*29910*/  LEA R10, P5, R27, R2, 0x1 ;  /* 0x000000021b0a7211 */ /* 0x000fc600078a08ff */
[----:B0-----:R-:W3:Y:S01]  /*29920*/  LDL.LU R29, [R1+0x108] ;  /* 0x00010800011d7983 */ /* 0x001ee20000300800 */
[----:B------:R-:W-:Y:S02]  /*29930*/  LEA.HI.X.SX32 R11, R27, R0, 0x1, P5 ;  /* 0x000000001b0b7211 */ /* 0x000fe400028f0eff */
[-C--:B-1----:R-:W-:Y:S01]  /*29940*/  LEA R4, P4, R25, R2.reuse, 0x1 ;  /* 0x0000000219047211 */ /* 0x082fe200078808ff */
[----:B------:R-:W4:Y:S01]  /*29950*/  LDL.LU R28, [R1+0x10c] ;  /* 0x00010c00011c7983 */ /* 0x000f220000300800 */
[----:B------:R-:W-:Y:S02]  /*29960*/  LEA R6, P6, R17, R2, 0x1 ;  /* 0x0000000211067211 */ /* 0x000fe400078c08ff */
[-C--:B------:R-:W-:Y:S01]  /*29970*/  LEA.HI.X.SX32 R5, R25, R0.reuse, 0x1, P4 ;  /* 0x0000000019057211 */ /* 0x080fe200020f0eff */
[----:B------:R-:W4:Y:S04]  /*29980*/  LDL.LU R27, [R1+0x100] ;  /* 0x00010000011b7983 */ /* 0x000f280000300800 */
[----:B------:R0:W-:Y:S04]  /*29990*/  STL.64 [R1+0x1e0], R10 ;  /* 0x0001e00a01007387 */ /* 0x0001e80000100a00 */
[----:B------:R-:W4:Y:S01]  /*299a0*/  LDL.LU R25, [R1+0x104] ;  /* 0x0001040001197983 */ /* 0x000f220000300800 */
[----:B------:R-:W-:-:S02]  /*299b0*/  LEA.HI.X.SX32 R7, R17, R0, 0x1, P6 ;  /* 0x0000000011077211 */ /* 0x000fc400030f0eff */
[C---:B--2---:R-:W-:Y:S01]  /*299c0*/  LEA R16, P6, R8.reuse, R2, 0x1 ;  /* 0x0000000208107211 */ /* 0x044fe200078c08ff */
[----:B------:R1:W-:Y:S03]  /*299d0*/  STL.64 [R1+0x1d8], R4 ;  /* 0x0001d80401007387 */ /* 0x0003e60000100a00 */
[----:B------:R-:W-:Y:S02]  /*299e0*/  LEA.HI.X.SX32 R17, R8, R0, 0x1, P6 ;  /* 0x0000000008117211 */ /* 0x000fe400030f0eff */
[C---:B0-----:R-:W-:Y:S01]  /*299f0*/  LEA R10, P5, R9.reuse, R2, 0x1 ;  /* 0x00000002090a7211 */ /* 0x041fe200078a08ff */
[----:B-1----:R-:W2:Y:S04]  /*29a00*/  LDL.LU R4, [R1+0xe0] ;  /* 0x0000e00001047983 */ /* 0x002ea80000300800 */
[----:B------:R-:W2:Y:S01]  /*29a10*/  LDL.LU R5, [R1+0x98] ;  /* 0x0000980001057983 */ /* 0x000ea20000300800 */
[----:B------:R-:W-:-:S03]  /*29a20*/  LEA.HI.X.SX32 R11, R9, R0, 0x1, P5 ;  /* 0x00000000090b7211 */ /* 0x000fc600028f0eff */
[----:B------:R-:W2:Y:S04]  /*29a30*/  LDL.LU R8, [R1+0x78] ;  /* 0x0000780001087983 */ /* 0x000ea80000300800 */
[----:B------:R-:W-:Y:S04]  /*29a40*/  STL.64 [R1+0x1d0], R16 ;  /* 0x0001d01001007387 */ /* 0x000fe80000100a00 */
[----:B------:R-:W2:Y:S01]  /*29a50*/  LDL.LU R9, [R1+0x5c] ;  /* 0x00005c0001097983 */ /* 0x000ea20000300800 */
[----:B------:R-:W-:-:S03]  /*29a60*/  LEA R22, P4, R26, R2, 0x1 ;  /* 0x000000021a167211 */ /* 0x000fc600078808ff */
[----:B------:R0:W-:Y:S01]  /*29a70*/  STL.64 [R1+0x1c8], R10 ;  /* 0x0001c80a01007387 */ /* 0x0001e20000100a00 */
[----:B------:R-:W-:-:S03]  /*29a80*/  LEA.HI.X.SX32 R23, R26, R0, 0x1, P4 ;  /* 0x000000001a177211 */ /* 0x000fc600020f0eff */
[----:B0-----:R-:W2:Y:S04]  /*29a90*/  LDL.LU R10, [R1+0x58] ;  /* 0x00005800010a7983 */ /* 0x001ea80000300800 */
[----:B------:R-:W2:Y:S04]  /*29aa0*/  LDL.LU R11, [R1+0x54] ;  /* 0x00005400010b7983 */ /* 0x000ea80000300800 */
[----:B------:R-:W2:Y:S01]  /*29ab0*/  LDL.LU R26, [R1+0x4c] ;  /* 0x00004c00011a7983 */ /* 0x000ea20000300800 */
[----:B------:R-:W-:-:S04]  /*29ac0*/  LEA R16, P6, R3, R2, 0x1 ;  /* 0x0000000203107211 */ /* 0x000fc800078c08ff */
[----:B------:R-:W-:Y:S01]  /*29ad0*/  LEA.HI.X.SX32 R17, R3, R0, 0x1, P6 ;  /* 0x0000000003117211 */ /* 0x000fe200030f0eff */
[----:B------:R0:W-:Y:S04]  /*29ae0*/  STL.64 [R1+0x1c0], R22 ;  /* 0x0001c01601007387 */ /* 0x0001e80000100a00 */
[----:B------:R-:W2:Y:S01]  /*29af0*/  LDL.LU R3, [R1+0x50] ;  /* 0x0000500001037983 */ /* 0x000ea20000300800 */
[C---:B------:R-:W-:Y:S02]  /*29b00*/  LEA R20, P5, R13.reuse, R2, 0x1 ;  /* 0x000000020d147211 */ /* 0x040fe400078a08ff */
[----:B0-----:R-:W-:Y:S02]  /*29b10*/  MOV R23, R12 ;  /* 0x0000000c00177202 */ /* 0x001fe40000000f00 */
[----:B------:R-:W-:Y:S01]  /*29b20*/  LEA.HI.X.SX32 R21, R13, R0, 0x1, P5 ;  /* 0x000000000d157211 */ /* 0x000fe200028f0eff */
[----:B------:R-:W2:Y:S01]  /*29b30*/  LDL.LU R12, [R1+0xc] ;  /* 0x00000c00010c7983 */ /* 0x000ea20000300800 */
[----:B------:R-:W-:-:S03]  /*29b40*/  LEA R22, P4, R19, R2, 0x1 ;  /* 0x0000000213167211 */ /* 0x000fc600078808ff */
[----:B------:R0:W-:Y:S04]  /*29b50*/  STL.64 [R1+0x1b8], R16 ;  /* 0x0001b81001007387 */ /* 0x0001e80000100a00 */
[----:B------:R-:W2:Y:S01]  /*29b60*/  LDL.LU R13, [R1+0x1c] ;  /* 0x00001c00010d7983 */ /* 0x000ea20000300800 */
[----:B0-----:R-:W-:Y:S01]  /*29b70*/  LEA R16, P6, R24, R2, 0x1 ;  /* 0x0000000218107211 */ /* 0x001fe200078c08ff */
[----:B------:R-:W-:Y:S02]  /*29b80*/  IMAD.MOV.U32 R17, RZ, RZ, R24 ;  /* 0x000000ffff117224 */ /* 0x000fe400078e0018 */
[----:B------:R-:W2:Y:S04]  /*29b90*/  LDL.LU R24, [R1+0x10] ;  /* 0x0000100001187983 */ /* 0x000ea80000300800 */
[----:B------:R0:W-:Y:S01]  /*29ba0*/  STL.64 [R1+0x1b0], R20 ;  /* 0x0001b01401007387 */ /* 0x0001e20000100a00 */
[----:B------:R-:W-:-:S02]  /*29bb0*/  LEA.HI.X.SX32 R17, R17, R0, 0x1, P6 ;  /* 0x0000000011117211 */ /* 0x000fc400030f0eff */
[----:B0-----:R-:W-:Y:S02]  /*29bc0*/  LEA R20, P5, R23, R2, 0x1 ;  /* 0x0000000217147211 */ /* 0x001fe400078a08ff */
[----:B------:R-:W-:Y:S02]  /*29bd0*/  MOV R21, R23 ;  /* 0x0000001700157202 */ /* 0x000fe40000000f00 */
[-C--:B------:R-:W-:Y:S02]  /*29be0*/  LEA.HI.X.SX32 R23, R19, R0.reuse, 0x1, P4 ;  /* 0x0000000013177211 */ /* 0x080fe400020f0eff */
[----:B------:R-:W2:Y:S01]  /*29bf0*/  LDL.LU R19, [R1] ;  /* 0x0000000001137983 */ /* 0x000ea20000300800 */
[----:B------:R-:W-:-:S03]  /*29c00*/  LEA.HI.X.SX32 R21, R21, R0, 0x1, P5 ;  /* 0x0000000015157211 */ /* 0x000fc600028f0eff */
[----:B------:R3:W-:Y:S04]  /*29c10*/  STL.64 [R1+0x1a8], R22 ;  /* 0x0001a81601007387 */ /* 0x0007e80000100a00 */
[----:B------:R4:W-:Y:S04]  /*29c20*/  STL.64 [R1+0x1a0], R16 ;  /* 0x0001a01001007387 */ /* 0x0009e80000100a00 */
[----:B------:R0:W-:Y:S01]  /*29c30*/  STL.64 [R1+0x198], R20 ;  /* 0x0001981401007387 */ /* 0x0001e20000100a00 */
[----:B---3--:R-:W-:-:S04]  /*29c40*/  LEA R22, P4, R29, R2, 0x1 ;  /* 0x000000021d167211 */ /* 0x008fc800078808ff */
[----:B------:R-:W-:Y:S02]  /*29c50*/  LEA.HI.X.SX32 R23, R29, R0, 0x1, P4 ;  /* 0x000000001d177211 */ /* 0x000fe400020f0eff */
[-C--:B----4-:R-:W-:Y:S01]  /*29c60*/  LEA R16, P6, R28, R2.reuse, 0x1 ;  /* 0x000000021c107211 */ /* 0x090fe200078c08ff */
[----:B------:R-:W3:Y:S01]  /*29c70*/  LDL.LU R29, [R1+0x15c4] ;  /* 0x0015c400011d7983 */ /* 0x000ee20000300800 */
[----:B0-----:R-:W-:-:S03]  /*29c80*/  LEA R20, P5, R27, R2, 0x1 ;  /* 0x000000021b147211 */ /* 0x001fc600078a08ff */
[----:B------:R0:W-:Y:S01]  /*29c90*/  STL.64 [R1+0x190], R22 ;  /* 0x0001901601007387 */ /* 0x0001e20000100a00 */
[-C--:B------:R-:W-:Y:S02]  /*29ca0*/  LEA.HI.X.SX32 R17, R28, R0.reuse, 0x1, P6 ;  /* 0x000000001c117211 */ /* 0x080fe400030f0eff */
[----:B------:R-:W-:Y:S01]  /*29cb0*/  LEA.HI.X.SX32 R21, R27, R0, 0x1, P5 ;  /* 0x000000001b157211 */ /* 0x000fe200028f0eff */
[----:B------:R-:W4:Y:S04]  /*29cc0*/  LDL.LU R28, [R1+0x15c0] ;  /* 0x0015c000011c7983 */ /* 0x000f280000300800 */
[----:B------:R2:W-:Y:S01]  /*29cd0*/  STL.64 [R1+0x188], R16 ;  /* 0x0001881001007387 */ /* 0x0005e20000100a00 */
[----:B0-----:R-:W-:-:S03]  /*29ce0*/  LEA R22, P4, R25, R2, 0x1 ;  /* 0x0000000219167211 */ /* 0x001fc600078808ff */
[----:B------:R-:W3:Y:S01]  /*29cf0*/  LDL.LU R27, [R1+0x15bc] ;  /* 0x0015bc00011b7983 */ /* 0x000ee20000300800 */
[----:B------:R-:W-:-:S03]  /*29d00*/  LEA.HI.X.SX32 R23, R25, R0, 0x1, P4 ;  /* 0x0000000019177211 */ /* 0x000fc600020f0eff */
[----:B------:R0:W-:Y:S04]  /*29d10*/  STL.64 [R1+0x180], R20 ;  /* 0x0001801401007387 */ /* 0x0001e80000100a00 */
[----:B------:R-:W3:Y:S01]  /*29d20*/  LDL.LU R25, [R1+0x15b8] ;  /* 0x0015b80001197983 */ /* 0x000ee20000300800 */
[----:B--2---:R-:W-:-:S03]  /*29d30*/  LEA R16, P6, R4, R2, 0x1 ;  /* 0x0000000204107211 */ /* 0x004fc600078c08ff */
[----:B------:R1:W-:Y:S01]  /*29d40*/  STL.64 [R1+0x178], R22 ;  /* 0x0001781601007387 */ /* 0x0003e20000100a00 */
[----:B------:R-:W-:Y:S02]  /*29d50*/  LEA.HI.X.SX32 R17, R4, R0, 0x1, P6 ;  /* 0x0000000004117211 */ /* 0x000fe400030f0eff */
[C---:B0-----:R-:W-:Y:S01]  /*29d60*/  LEA R20, P5, R5.reuse, R2, 0x1 ;  /* 0x0000000205147211 */ /* 0x041fe200078a08ff */
[----:B------:R-:W2:Y:S03]  /*29d70*/  LDL.LU R4, [R1+0x15b4] ;  /* 0x0015b40001047983 */ /* 0x000ea60000300800 */
[----:B------:R-:W-:Y:S02]  /*29d80*/  LEA.HI.X.SX32 R21, R5, R0, 0x1, P5 ;  /* 0x0000000005157211 */ /* 0x000fe400028f0eff */
[C---:B-1----:R-:W-:Y:S01]  /*29d90*/  LEA R22, P4, R8.reuse, R2, 0x1 ;  /* 0x0000000208167211 */ /* 0x042fe200078808ff */
[----:B------:R0:W-:Y:S03]  /*29da0*/  STL.64 [R1+0x170], R16 ;  /* 0x0001701001007387 */ /* 0x0001e60000100a00 */
[----:B------:R-:W-:Y:S01]  /*29db0*/  LEA.HI.X.SX32 R23, R8, R0, 0x1, P4 ;  /* 0x0000000008177211 */ /* 0x000fe200020f0eff */
[----:B------:R-:W2:Y:S04]  /*29dc0*/  LDL.LU R5, [R1+0x15b0] ;  /* 0x0015b00001057983 */ /* 0x000ea80000300800 */
[----:B------:R1:W-:Y:S01]  /*29dd0*/  STL.64 [R1+0x168], R20 ;  /* 0x0001681401007387 */ /* 0x0003e20000100a00 */
[----:B0-----:R-:W-:-:S03]  /*29de0*/  LEA R16, P6, R9, R2, 0x1 ;  /* 0x0000000209107211 */ /* 0x001fc600078c08ff */
[----:B------:R-:W2:Y:S01]  /*29df0*/  LDL.LU R8, [R1+0x15ac] ;  /* 0x0015ac0001087983 */ /* 0x000ea20000300800 */
[----:B------:R-:W-:-:S03]  /*29e00*/  LEA.HI.X.SX32 R17, R9, R0, 0x1, P6 ;  /* 0x0000000009117211 */ /* 0x000fc600030f0eff */
[----:B------:R0:W-:Y:S01]  /*29e10*/  STL.64 [R1+0x160], R22 ;  /* 0x0001601601007387 */ /* 0x0001e20000100a00 */
[----:B-1----:R-:W-:-:S03]  /*29e20*/  LEA R20, P5, R10, R2, 0x1 ;  /* 0x000000020a147211 */ /* 0x002fc600078a08ff */
[----:B------:R-:W2:Y:S01]  /*29e30*/  LDL.LU R9, [R1+0x15a8] ;  /* 0x0015a80001097983 */ /* 0x000ea20000300800 */
[----:B------:R-:W-:-:S03]  /*29e40*/  LEA.HI.X.SX32 R21, R10, R0, 0x1, P5 ;  /* 0x000000000a157211 */ /* 0x000fc600028f0eff */
        /* <DEDUP_REMOVED lines=8> */
[----:B------:R1:W-:Y:S04]  /*29ed0*/  STL.64 [R1+0x148], R22 ;  /* 0x0001481601007387 */ /* 0x0003e80000100a00 */
[----:B------:R-:W2:Y:S01]  /*29ee0*/  LDL.LU R26, [R1+0x159c] ;  /* 0x00159c00011a7983 */ /* 0x000ea20000300800 */
[----:B0-----:R-:W-:-:S03]  /*29ef0*/  LEA R20, P5, R3, R2, 0x1 ;  /* 0x0000000203147211 */ /* 0x001fc600078a08ff */
[----:B------:R0:W-:Y:S01]  /*29f00*/  STL.64 [R1+0x140], R16 ;  /* 0x0001401001007387 */ /* 0x0001e20000100a00 */
[----:B------:R-:W-:Y:S02]  /*29f10*/  LEA.HI.X.SX32 R21, R3, R0, 0x1, P5 ;  /* 0x0000000003157211 */ /* 0x000fe400028f0eff */
[C---:B-1----:R-:W-:Y:S01]  /*29f20*/  LEA R22, P4, R12.reuse, R2, 0x1 ;  /* 0x000000020c167211 */ /* 0x042fe200078808ff */
[----:B------:R-:W3:Y:S03]  /*29f30*/  LDL.LU R3, [R1+0x1598] ;  /* 0x0015980001037983 */ /* 0x000ee60000300800 */
[----:B------:R-:W-:Y:S02]  /*29f40*/  LEA.HI.X.SX32 R23, R12, R0, 0x1, P4 ;  /* 0x000000000c177211 */ /* 0x000fe400020f0eff */
[C---:B0-----:R-:W-:Y:S01]  /*29f50*/  LEA R16, P6, R13.reuse, R2, 0x1 ;  /* 0x000000020d107211 */ /* 0x041fe200078c08ff */
[----:B------:R0:W-:Y:S03]  /*29f60*/  STL.64 [R1+0x138], R20 ;  /* 0x0001381401007387 */ /* 0x0001e60000100a00 */
[----:B------:R-:W-:Y:S01]  /*29f70*/  LEA.HI.X.SX32 R17, R13, R0, 0x1, P6 ;  /* 0x000000000d117211 */ /* 0x000fe200030f0eff */
[----:B------:R-:W4:Y:S04]  /*29f80*/  LDL.LU R12, [R1+0x1594] ;  /* 0x00159400010c7983 */ /* 0x000f280000300800 */
[----:B------:R1:W-:Y:S01]  /*29f90*/  STL.64 [R1+0x130], R22 ;  /* 0x0001301601007387 */ /* 0x0003e20000100a00 */
[----:B0-----:R-:W-:-:S03]  /*29fa0*/  LEA R20, P5, R24, R2, 0x1 ;  /* 0x0000000218147211 */ /* 0x001fc600078a08ff */
[----:B------:R-:W4:Y:S04]  /*29fb0*/  LDL.LU R13, [R1+0x1590] ;  /* 0x00159000010d7983 */ /* 0x000f280000300800 */
[----:B------:R2:W-:Y:S01]  /*29fc0*/  STL.64 [R1+0x128], R16 ;  /* 0x0001281001007387 */ /* 0x0005e20000100a00 */
[----:B------:R-:W-:Y:S02]  /*29fd0*/  LEA.HI.X.SX32 R21, R24, R0, 0x1, P5 ;  /* 0x0000000018157211 */ /* 0x000fe400028f0eff */
[----:B-1----:R-:W-:-:S04]  /*29fe0*/  LEA R22, P4, R19, R2, 0x1 ;  /* 0x0000000213167211 */ /* 0x002fc800078808ff */
[----:B------:R-:W-:Y:S01]  /*29ff0*/  LEA.HI.X.SX32 R23, R19, R0, 0x1, P4 ;  /* 0x0000000013177211 */ /* 0x000fe200020f0eff */
[----:B------:R-:W-:Y:S04]  /*2a000*/  STL.64 [R1+0x120], R20 ;  /* 0x0001201401007387 */ /* 0x000fe80000100a00 */
[----:B------:R-:W-:Y:S01]  /*2a010*/  STL.64 [R1+0x118], R22 ;  /* 0x0001181601007387 */ /* 0x000fe20000100a00 */
[----:B--2---:R-:W-:-:S04]  /*2a020*/  LEA R16, P6, R26, R2, 0x1 ;  /* 0x000000021a107211 */ /* 0x004fc800078c08ff */
[----:B------:R-:W-:-:S05]  /*2a030*/  LEA.HI.X.SX32 R17, R26, R0, 0x1, P6 ;  /* 0x000000001a117211 */ /* 0x000fca00030f0eff */
[----:B------:R0:W-:Y:S04]  /*2a040*/  STL.64 [R1+0x110], R16 ;  /* 0x0001101001007387 */ /* 0x0001e80000100a00 */
[----:B0-----:R-:W2:Y:S01]  /*2a050*/  LDL.LU.64 R16, [R1+0x1588] ;  /* 0x0015880001107983 */ /* 0x001ea20000300a00 */
[C---:B---3--:R-:W-:Y:S02]  /*2a060*/  LEA R20, P5, R3.reuse, R2, 0x1 ;  /* 0x0000000203147211 */ /* 0x048fe400078a08ff */
[----:B------:R-:W-:Y:S01]  /*2a070*/  MOV R22, R18 ;  /* 0x0000001200167202 */ /* 0x000fe20000000f00 */
[----:B------:R-:W3:Y:S01]  /*2a080*/  LDL.LU R24, [R1+0x214] ;  /* 0x0002140001187983 */ /* 0x000ee20000300800 */
[----:B----4-:R-:W-:Y:S02]  /*2a090*/  LEA R18, P4, R12, R2, 0x1 ;  /* 0x000000020c127211 */ /* 0x010fe400078808ff */
[----:B------:R-:W-:-:S02]  /*2a0a0*/  LEA.HI.X.SX32 R21, R3, R0, 0x1, P5 ;  /* 0x0000000003157211 */ /* 0x000fc400028f0eff */
[----:B------:R-:W-:Y:S02]  /*2a0b0*/  LEA.HI.X.SX32 R19, R12, R0, 0x1, P4 ;  /* 0x000000000c137211 */ /* 0x000fe400020f0eff */
[----:B------:R-:W-:Y:S01]  /*2a0c0*/  MOV R23, R14 ;  /* 0x0000000e00177202 */ /* 0x000fe20000000f00 */
[----:B------:R-:W-:Y:S01]  /*2a0d0*/  STL.64 [R1+0x108], R20 ;  /* 0x0001081401007387 */ /* 0x000fe20000100a00 */
[C---:B------:R-:W-:Y:S01]  /*2a0e0*/  LEA R14, P6, R13.reuse, R2, 0x1 ;  /* 0x000000020d0e7211 */ /* 0x040fe200078c08ff */
[----:B------:R-:W-:Y:S02]  /*2a0f0*/  IMAD.MOV.U32 R26, RZ, RZ, R15 ;  /* 0x000000ffff1a7224 */ /* 0x000fe400078e000f */
[----:B------:R-:W-:Y:S01]  /*2a100*/  STL.64 [R1+0x100], R18 ;  /* 0x0001001201007387 */ /* 0x000fe20000100a00 */
[----:B------:R-:W-:-:S05]  /*2a110*/  LEA.HI.X.SX32 R15, R13, R0, 0x1, P6 ;  /* 0x000000000d0f7211 */ /* 0x000fca00030f0eff */
[----:B------:R0:W-:Y:S04]  /*2a120*/  STL.64 [R1+0xf8], R14 ;  /* 0x0000f80e01007387 */ /* 0x0001e80000100a00 */
[----:B0-----:R-:W4:Y:S01]  /*2a130*/  LDL.LU.64 R14, [R1+0x1580] ;  /* 0x00158000010e7983 */ /* 0x001f220000300a00 */
[CC--:B--2---:R-:W-:Y:S02]  /*2a140*/  LEA R20, P5, R17.reuse, R2.reuse, 0x1 ;  /* 0x0000000211147211 */ /* 0x0c4fe400078a08ff */
[C---:B------:R-:W-:Y:S02]  /*2a150*/  LEA R18, P4, R16.reuse, R2, 0x1 ;  /* 0x0000000210127211 */ /* 0x040fe400078808ff */
[-C--:B------:R-:W-:Y:S02]  /*2a160*/  LEA.HI.X.SX32 R21, R17, R0.reuse, 0x1, P5 ;  /* 0x0000000011157211 */ /* 0x080fe400028f0eff */
[----:B------:R-:W-:-:S03]  /*2a170*/  LEA.HI.X.SX32 R19, R16, R0, 0x1, P4 ;  /* 0x0000000010137211 */ /* 0x000fc600020f0eff */
[----:B------:R-:W-:Y:S04]  /*2a180*/  STL.64 [R1+0xf0], R20 ;  /* 0x0000f01401007387 */ /* 0x000fe80000100a00 */
[----:B------:R0:W-:Y:S04]  /*2a190*/  STL.64 [R1+0xe8], R18 ;  /* 0x0000e81201007387 */ /* 0x0001e80000100a00 */
[----:B0-----:R-:W2:Y:S01]  /*2a1a0*/  LDL.LU.64 R18, [R1+0x1578] ;  /* 0x0015780001127983 */ /* 0x001ea20000300a00 */
[-C--:B----4-:R-:W-:Y:S02]  /*2a1b0*/  LEA R12, P6, R15, R2.reuse, 0x1 ;  /* 0x000000020f0c7211 */ /* 0x090fe400078c08ff */
[----:B------:R-:W-:-:S02]  /*2a1c0*/  LEA R20, P5, R14, R2, 0x1 ;  /* 0x000000020e147211 */ /* 0x000fc400078a08ff */
[-C--:B------:R-:W-:Y:S02]  /*2a1d0*/  LEA.HI.X.SX32 R13, R15, R0.reuse, 0x1, P6 ;  /* 0x000000000f0d7211 */ /* 0x080fe400030f0eff */
[----:B------:R-:W-:-:S03]  /*2a1e0*/  LEA.HI.X.SX32 R21, R14, R0, 0x1, P5 ;  /* 0x000000000e157211 */ /* 0x000fc600028f0eff */
[----:B------:R-:W-:Y:S04]  /*2a1f0*/  STL.64 [R1+0xe0], R12 ;  /* 0x0000e00c01007387 */ /* 0x000fe80000100a00 */
[----:B------:R0:W-:Y:S02]  /*2a200*/  STL.64 [R1+0xd8], R20 ;  /* 0x0000d81401007387 */ /* 0x0001e40000100a00 */
[----:B0-----:R-:W-:-:S04]  /*2a210*/  LEA R20, P5, R11, R2, 0x1 ;  /* 0x000000020b147211 */ /* 0x001fc800078a08ff */
[----:B------:R-:W-:Y:S01]  /*2a220*/  LEA.HI.X.SX32 R21, R11, R0, 0x1, P5 ;  /* 0x000000000b157211 */ /* 0x000fe200028f0eff */
[----:B------:R-:W-:Y:S01]  /*2a230*/  IMAD.MOV.U32 R3, RZ, RZ, R22 ;  /* 0x000000ffff037224 */ /* 0x000fe200078e0016 */
[----:B------:R-:W-:Y:S02]  /*2a240*/  MOV R14, R26 ;  /* 0x0000001a000e7202 */ /* 0x000fe40000000f00 */
[----:B------:R-:W-:Y:S02]  /*2a250*/  MOV R26, R6 ;  /* 0x00000006001a7202 */ /* 0x000fe40000000f00 */
[----:B--2---:R-:W-:-:S04]  /*2a260*/  LEA R16, P4, R18, R2, 0x1 ;  /* 0x0000000212107211 */ /* 0x004fc800078808ff */
[----:B------:R-:W-:Y:S02]  /*2a270*/  LEA.HI.X.SX32 R17, R18, R0, 0x1, P4 ;  /* 0x0000000012117211 */ /* 0x000fe400020f0eff */
[C---:B------:R-:W-:Y:S01]  /*2a280*/  LEA R12, P6, R19.reuse, R2, 0x1 ;  /* 0x00000002130c7211 */ /* 0x040fe200078c08ff */
[----:B------:R-:W0:Y:S02]  /*2a290*/  LDC R18, c[0x0][0x3e8] ;  /* 0x0000fa00ff127b82 */ /* 0x000e240000000800 */
[----:B------:R1:W-:Y:S01]  /*2a2a0*/  STL.64 [R1+0xd0], R16 ;  /* 0x0000d01001007387 */ /* 0x0003e20000100a00 */
[----:B------:R-:W-:Y:S02]  /*2a2b0*/  LEA.HI.X.SX32 R13, R19, R0, 0x1, P6 ;  /* 0x00000000130d7211 */ /* 0x000fe400030f0eff */
[----:B-1----:R-:W-:-:S03]  /*2a2c0*/  LEA R16, P4, R10, R2, 0x1 ;  /* 0x000000020a107211 */ /* 0x002fc600078808ff */
[----:B------:R1:W-:Y:S01]  /*2a2d0*/  STL.64 [R1+0xc8], R12 ;  /* 0x0000c80c01007387 */ /* 0x0003e20000100a00 */
[----:B------:R-:W-:-:S03]  /*2a2e0*/  LEA.HI.X.SX32 R17, R10, R0, 0x1, P4 ;  /* 0x000000000a117211 */ /* 0x000fc600020f0eff */
[----:B------:R2:W-:Y:S04]  /*2a2f0*/  STL.64 [R1+0xc0], R20 ;  /* 0x0000c01401007387 */ /* 0x0005e80000100a00 */
[----:B------:R4:W-:Y:S01]  /*2a300*/  STL.64 [R1+0xb8], R16 ;  /* 0x0000b81001007387 */ /* 0x0009e20000100a00 */
[CC--:B-1----:R-:W-:Y:S02]  /*2a310*/  LEA R12, P6, R9.reuse, R2.reuse, 0x1 ;  /* 0x00000002090c7211 */ /* 0x0c2fe400078c08ff */
[----:B--2---:R-:W-:Y:S02]  /*2a320*/  LEA R20, P5, R8, R2, 0x1 ;  /* 0x0000000208147211 */ /* 0x004fe400078a08ff */
[----:B------:R-:W-:Y:S02]  /*2a330*/  LEA.HI.X.SX32 R13, R9, R0, 0x1, P6 ;  /* 0x00000000090d7211 */ /* 0x000fe400030f0eff */
[----:B----4-:R-:W-:-:S02]  /*2a340*/  LEA R16, P4, R5, R2, 0x1 ;  /* 0x0000000205107211 */ /* 0x010fc400078808ff */
[-C--:B------:R-:W-:Y:S02]  /*2a350*/  LEA.HI.X.SX32 R21, R8, R0.reuse, 0x1, P5 ;  /* 0x0000000008157211 */ /* 0x080fe400028f0eff */
[----:B------:R-:W-:Y:S01]  /*2a360*/  LEA.HI.X.SX32 R17, R5, R0, 0x1, P4 ;  /* 0x0000000005117211 */ /* 0x000fe200020f0eff */
[----:B------:R-:W-:Y:S04]  /*2a370*/  STL.64 [R1+0xb0], R12 ;  /* 0x0000b00c01007387 */ /* 0x000fe80000100a00 */
[----:B------:R-:W-:Y:S04]  /*2a380*/  STL.64 [R1+0xa8], R20 ;  /* 0x0000a81401007387 */ /* 0x000fe80000100a00 */
[----:B------:R1:W-:Y:S02]  /*2a390*/  STL.64 [R1+0xa0], R16 ;  /* 0x0000a01001007387 */ /* 0x0003e40000100a00 */
[----:B-1----:R-:W-:Y:S01]  /*2a3a0*/  MOV R17, R23 ;  /* 0x0000001700117202 */ /* 0x002fe20000000f00 */
[----:B------:R-:W1:Y:S01]  /*2a3b0*/  LDC R16, c[0x0][0x3e8] ;  /* 0x0000fa00ff107b82 */ /* 0x000e620000000800 */
[----:B---3--:R-:W2:Y:S01]  /*2a3c0*/  LDS.128 R20, [R24+UR6] ;  /* 0x0000000618147984 */ /* 0x008ea20008000c00 */
[----:B------:R-:W-:-:S02]  /*2a3d0*/  LEA R12, P6, R4, R2, 0x1 ;  /* 0x00000002040c7211 */ /* 0x000fc400078c08ff */
[C---:B------:R-:W-:Y:S02]  /*2a3e0*/  LEA R10, P5, R25.reuse, R2, 0x1 ;  /* 0x00000002190a7211 */ /* 0x040fe400078a08ff */
[-C--:B------:R-:W-:Y:S02]  /*2a3f0*/  LEA.HI.X.SX32 R13, R4, R0.reuse, 0x1, P6 ;  /* 0x00000000040d7211 */ /* 0x080fe400030f0eff */
[----:B------:R-:W-:-:S03]  /*2a400*/  LEA.HI.X.SX32 R11, R25, R0, 0x1, P5 ;  /* 0x00000000190b7211 */ /* 0x000fc600028f0eff */
[----:B------:R-:W-:Y:S04]  /*2a410*/  STL.64 [R1+0x98], R12 ;  /* 0x0000980c01007387 */ /* 0x000fe80000100a00 */
[----:B------:R-:W-:Y:S04]  /*2a420*/  STL.64 [R1+0x90], R10 ;  /* 0x0000900a01007387 */ /* 0x000fe80000100a00 */
[----:B--2---:R-:W-:Y:S04]  /*2a430*/  STL.64 [R1+0x10], R20 ;  /* 0x0000101401007387 */ /* 0x004fe80000100a00 */
[----:B------:R-:W-:Y:S04]  /*2a440*/  STL.64 [R1+0x18], R22 ;  /* 0x0000181601007387 */ /* 0x000fe80000100a00 */
[----:B------:R-:W2:Y:S01]  /*2a450*/  LDS.128 R20, [R24+UR6+0x400] ;  /* 0x0004000618147984 */ /* 0x000ea20008000c00 */
[----:B------:R-:W-:-:S02]  /*2a460*/  LEA R4, P5, R29, R2, 0x1 ;  /* 0x000000021d047211 */ /* 0x000fc400078a08ff */
[----:B------:R-:W-:-:S04]  /*2a470*/  LEA R8, P4, R27, R2, 0x1 ;  /* 0x000000021b087211 */ /* 0x000fc800078808ff */
[----:B------:R-:W-:Y:S01]  /*2a480*/  LEA.HI.X.SX32 R9, R27, R0, 0x1, P4 ;  /* 0x000000001b097211 */ /* 0x000fe200020f0eff */
[----:B------:R-:W-:Y:S01]  /*2a490*/  IMAD.MOV.U32 R27, RZ, RZ, R7 ;  /* 0x000000ffff1b7224 */ /* 0x000fe200078e0007 */
[----:B--2---:R-:W-:Y:S04]  /*2a4a0*/  STL.64 [R1], R20 ;  /* 0x0000001401007387 */ /* 0x004fe80000100a00 */
[----:B------:R-:W-:Y:S04]  /*2a4b0*/  STL [R1+0x78], R4 ;  /* 0x0000780401007387 */ /* 0x000fe80000100800 */
[----:B------:R2:W-:Y:S04]  /*2a4c0*/  STL.64 [R1+0x8], R22 ;  /* 0x0000081601007387 */ /* 0x0005e80000100a00 */
[----:B------:R-:W3:Y:S04]  /*2a4d0*/  LDS.128 R4, [R24+UR6+0x800] ;  /* 0x0008000618047984 */ /* 0x000ee80008000c00 */
[----:B--2---:R-:W2:Y:S04]  /*2a4e0*/  LDL.LU.64 R22, [R1+0x1570] ;  /* 0x0015700001167983 */ /* 0x004ea80000300a00 */
[----:B------:R-:W2:Y:S04]  /*2a4f0*/  LDL.LU.64 R20, [R1+0x1568] ;  /* 0x0015680001147983 */ /* 0x000ea80000300a00 */
[----:B------:R-:W-:Y:S04]  /*2a500*/  STL.64 [R1+0x88], R8 ;  /* 0x0000880801007387 */ /* 0x000fe80000100a00 */
[----:B------:R-:W4:Y:S04]  /*2a510*/  LDS.128 R8, [R24+UR6+0xc00] ;  /* 0x000c000618087984 */ /* 0x000f280008000c00 */
[----:B---3--:R3:W-:Y:S04]  /*2a520*/  STL [R1+0x1560], R4 ;  /* 0x0015600401007387 */ /* 0x0087e80000100800 */
[----:B---3--:R-:W3:Y:S04]  /*2a530*/  LDL.LU R4, [R1+0x30] ;  /* 0x0000300001047983 */ /* 0x008ee80000300800 */
[----:B------:R-:W-:Y:S04]  /*2a540*/  STL [R1+0x1540], R5 ;  /* 0x0015400501007387 */ /* 0x000fe80000100800 */
[----:B------:R0:W-:Y:S04]  /*2a550*/  STL.64 [R1+0x14c0], R6 ;  /* 0x0014c00601007387 */ /* 0x0001e80000100a00 */
[----:B0-----:R0:W3:Y:S01]  /*2a560*/  LDL.64 R6, [R1+0x78] ;  /* 0x0000780001067983 */ /* 0x0010e20000100a00 */
[----:B-1----:R-:W-:-:S02]  /*2a570*/  LEA R25, R16, R29, 0x3 ;  /* 0x0000001d10197211 */ /* 0x002fc400078e18ff */
[C---:B------:R-:W-:Y:S02]  /*2a580*/  LEA R12, P6, R28.reuse, R2, 0x1 ;  /* 0x000000021c0c7211 */ /* 0x040fe400078c08ff */
[----:B------:R-:W-:Y:S02]  /*2a590*/  MOV R5, R14 ;  /* 0x0000000e00057202 */ /* 0x000fe40000000f00 */
[----:B------:R-:W-:Y:S02]  /*2a5a0*/  LEA R14, P4, R25, R2, 0x1 ;  /* 0x00000002190e7211 */ /* 0x000fe400078808ff */
[----:B------:R-:W-:Y:S01]  /*2a5b0*/  LEA.HI.X.SX32 R13, R28, R0, 0x1, P6 ;  /* 0x000000001c0d7211 */ /* 0x000fe200030f0eff */
[----:B----4-:R-:W-:Y:S04]  /*2a5c0*/  STL.64 [R1+0x1558], R8 ;  /* 0x0015580801007387 */ /* 0x010fe80000100a00 */
[----:B------:R-:W-:Y:S04]  /*2a5d0*/  STL [R1+0x70], R14 ;  /* 0x0000700e01007387 */ /* 0x000fe80000100800 */
[----:B------:R1:W-:Y:S04]  /*2a5e0*/  STL.64 [R1+0x14c8], R10 ;  /* 0x0014c80a01007387 */ /* 0x0003e80000100a00 */
[----:B------:R-:W-:Y:S01]  /*2a5f0*/  STL.64 [R1+0x80], R12 ;  /* 0x0000800c01007387 */ /* 0x000fe20000100a00 */
[----:B-1----:R-:W-:-:S02]  /*2a600*/  MOV R10, R14 ;  /* 0x0000000e000a7202 */ /* 0x002fc40000000f00 */
[----:B------:R-:W-:Y:S02]  /*2a610*/  MOV R11, R15 ;  /* 0x0000000f000b7202 */ /* 0x000fe40000000f00 */
[----:B------:R-:W1:Y:S01]  /*2a620*/  LDS.128 R12, [R24+UR6+0x1000] ;  /* 0x00100006180c7984 */ /* 0x000e620008000c00 */
[----:B------:R-:W-:-:S03]  /*2a630*/  IMAD.MOV.U32 R28, RZ, RZ, R3 ;  /* 0x000000ffff1c7224 */ /* 0x000fc600078e0003 */
[----:B-1----:R1:W-:Y:S04]  /*2a640*/  STL.64 [R1+0x14b8], R14 ;  /* 0x0014b80e01007387 */ /* 0x0023e80000100a00 */
[----:B-1----:R-:W4:Y:S01]  /*2a650*/  LDL.LU R15, [R1+0x40] ;  /* 0x00004000010f7983 */ /* 0x002f220000300800 */
[----:B------:R-:W-:Y:S01]  /*2a660*/  MOV R14, R17 ;  /* 0x00000011000e7202 */ /* 0x000fe20000000f00 */
[----:B--2---:R-:W-:-:S05]  /*2a670*/  IMAD R20, R20, 0x8, R23 ;  /* 0x0000000814147824 */ /* 0x004fca00078e0217 */
[----:B------:R-:W-:Y:S02]  /*2a680*/  MOV R9, R20 ;  /* 0x0000001400097202 */ /* 0x000fe40000000f00 */
[----:B------:R-:W-:-:S05]  /*2a690*/  LEA R20, R18, R23, 0x3 ;  /* 0x0000001712147211 */ /* 0x000fca00078e18ff */
[----:B------:R-:W-:-:S05]  /*2a6a0*/  IMAD R20, R18, 0x8, R20 ;  /* 0x0000000812147824 */ /* 0x000fca00078e0214 */
[----:B------:R-:W-:Y:S02]  /*2a6b0*/  MOV R3, R20 ;  /* 0x0000001400037202 */ /* 0x000fe40000000f00 */
[----:B------:R-:W-:-:S05]  /*2a6c0*/  LEA R20, R16, R29, 0x3 ;  /* 0x0000001d10147211 */ /* 0x000fca00078e18ff */
[----:B------:R-:W-:-:S05]  /*2a6d0*/  IMAD R20, R16, 0x8, R20 ;  /* 0x0000000810147824 */ /* 0x000fca00078e0214 */
[----:B------:R-:W-:-:S05]  /*2a6e0*/  LEA R18, P6, R20, R2, 0x1 ;  /* 0x0000000214127211 */ /* 0x000fca00078c08ff */
[----:B------:R-:W-:Y:S04]  /*2a6f0*/  STL [R1+0x68], R18 ;  /* 0x0000681201007387 */ /* 0x000fe80000100800 */
[----:B------:R-:W1:Y:S01]  /*2a700*/  LDS.128 R16, [R24+UR6+0x1400] ;  /* 0x0014000618107984 */ /* 0x000e620008000c00 */
[----:B---3--:R-:W-:Y:S02]  /*2a710*/  LEA.HI.X.SX32 R7, R29, R0, 0x1, P5 ;  /* 0x000000001d077211 */ /* 0x008fe400028f0eff */
[----:B------:R-:W-:Y:S01]  /*2a720*/  MOV R29, R23 ;  /* 0x00000017001d7202 */ /* 0x000fe20000000f00 */
[----:B-1----:R1:W-:Y:S02]  /*2a730*/  STL.64 [R1+0x1550], R16 ;  /* 0x0015501001007387 */ /* 0x0023e40000100a00 */
[----:B-1----:R-:W-:Y:S01]  /*2a740*/  IMAD.MOV.U32 R17, RZ, RZ, R22 ;  /* 0x000000ffff117224 */ /* 0x002fe200078e0016 */
[----:B------:R-:W-:-:S02]  /*2a750*/  MOV R16, R21 ;  /* 0x0000001500107202 */ /* 0x000fc40000000f00 */
[----:B------:R-:W1:Y:S04]  /*2a760*/  LDS.128 R20, [R24+UR6+0x1800] ;  /* 0x0018000618147984 */ /* 0x000e680008000c00 */
[----:B------:R2:W-:Y:S04]  /*2a770*/  STL.64 [R1+0x14d0], R18 ;  /* 0x0014d01201007387 */ /* 0x0005e80000100a00 */
[----:B------:R-:W-:Y:S04]  /*2a780*/  STL [R1+0x7c], R7 ;  /* 0x00007c0701007387 */ /* 0x000fe80000100800 */
[----:B--2---:R-:W2:Y:S04]  /*2a790*/  LDL.LU R18, [R1+0x220] ;  /* 0x0002200001127983 */ /* 0x004ea80000300800 */
[----:B-1----:R1:W-:Y:S04]  /*2a7a0*/  STL.64 [R1+0x14b0], R22 ;  /* 0x0014b01601007387 */ /* 0x0023e80000100a00 */
[----:B-1----:R0:W3:Y:S01]  /*2a7b0*/  LDL.64 R22, [R1+0x68] ;  /* 0x0000680001167983 */ /* 0x0020e20000100a00 */
[----:B------:R-:W-:Y:S01]  /*2a7c0*/  LEA.HI.X.SX32 R11, R25, R0, 0x1, P4 ;  /* 0x00000000190b7211 */ /* 0x000fe200020f0eff */
[----:B------:R-:W-:Y:S01]  /*2a7d0*/  IMAD.MOV.U32 R10, RZ, RZ, R26 ;  /* 0x000000ffff0a7224 */ /* 0x000fe200078e001a */
[----:B------:R-:W-:Y:S01]  /*2a7e0*/  MOV R7, R5 ;  /* 0x0000000500077202 */ /* 0x000fe20000000f00 */
[----:B---3--:R-:W3:Y:S04]  /*2a7f0*/  LDL.LU R23, [R1+0x44] ;  /* 0x0000440001177983 */ /* 0x008ee80000300800 */
[----:B------:R1:W-:Y:S02]  /*2a800*/  STL [R1+0x74], R11 ;  /* 0x0000740b01007387 */ /* 0x0003e40000100800 */
[----:B-1----:R-:W-:-:S02]  /*2a810*/  MOV R11, R27 ;  /* 0x0000001b000b7202 */ /* 0x002fc40000000f00 */
[----:B------:R-:W1:Y:S04]  /*2a820*/  LDS.128 R24, [R24+UR6+0x1c00] ;  /* 0x001c000618187984 */ /* 0x000e680008000c00 */
[----:B-1----:R-:W-:Y:S04]  /*2a830*/  STL.64 [R1+0x1548], R24 ;  /* 0x0015481801007387 */ /* 0x002fe80000100a00 */
[----:B------:R-:W2:Y:S04]  /*2a840*/  LDL.LU R19, [R1+0x10] ;  /* 0x0000100001137983 */ /* 0x000ea80000300800 */
[----:B------:R-:W2:Y:S04]  /*2a850*/  LDL.LU R5, [R1] ;  /* 0x0000000001057983 */ /* 0x000ea80000300800 */
[----:B------:R1:W-:Y:S04]  /*2a860*/  STL.64 [R1+0x14a8], R26 ;  /* 0x0014a81a01007387 */ /* 0x0003e80000100a00 */
[----:B-1----:R-:W2:Y:S01]  /*2a870*/  LDL.LU R27, [R1+0x218] ;  /* 0x00021800011b7983 */ /* 0x002ea20000300800 */
[----:B----4-:R-:W-:-:S02]  /*2a880*/  LEA R6, P5, R15, R2, 0x1 ;  /* 0x000000020f067211 */ /* 0x010fc400078a08ff */
[----:B------:R-:W-:Y:S01]  /*2a890*/  MOV R26, R9 ;  /* 0x00000009001a7202 */ /* 0x000fe20000000f00 */
[----:B------:R-:W-:Y:S01]  /*2a8a0*/  IMAD.MOV.U32 R9, RZ, RZ, R7 ;  /* 0x000000ffff097224 */ /* 0x000fe200078e0007 */
[----:B------:R-:W-:Y:S02]  /*2a8b0*/  LEA R8, P4, R4, R2, 0x1 ;  /* 0x0000000204087211 */ /* 0x000fe400078808ff */
[----:B------:R-:W-:Y:S02]  /*2a8c0*/  LEA.HI.X.SX32 R7, R15, R0, 0x1, P5 ;  /* 0x000000000f077211 */ /* 0x000fe400028f0eff */
[----:B------:R-:W-:Y:S02]  /*2a8d0*/  MOV R25, R14 ;  /* 0x0000000e00197202 */ /* 0x000fe40000000f00 */
[----:B------:R-:W-:Y:S02]  /*2a8e0*/  LEA R22, P5, R28, R2, 0x1 ;  /* 0x000000021c167211 */ /* 0x000fe400078a08ff */
[----:B---3--:R-:W-:-:S02]  /*2a8f0*/  LEA.HI.X.SX32 R23, R23, R0, 0x1, P6 ;  /* 0x0000000017177211 */ /* 0x008fc400030f0eff */
[----:B------:R-:W-:-:S03]  /*2a900*/  LEA R24, P6, R14, R2, 0x1 ;  /* 0x000000020e187211 */ /* 0x000fc600078c08ff */
[----:B------:R1:W-:Y:S01]  /*2a910*/  STL [R1+0x6c], R23 ;  /* 0x00006c1701007387 */ /* 0x0003e20000100800 */
[----:B------:R-:W-:-:S03]  /*2a920*/  LEA.HI.X.SX32 R25, R25, R0, 0x1, P6 ;  /* 0x0000000019197211 */ /* 0x000fc600030f0eff */
[----:B------:R-:W3:Y:S01]  /*2a930*/  LDL.LU.64 R14, [R1+0x208] ;  /* 0x00020800010e7983 */ /* 0x000ee20000300a00 */
[----:B-1----:R-:W-:Y:S02]  /*2a940*/  MOV R23, R9 ;  /* 0x0000000900177202 */ /* 0x002fe40000000f00 */
[----:B------:R-:W-:Y:S01]  /*2a950*/  LEA.HI.X.SX32 R9, R4, R0, 0x1, P4 ;  /* 0x0000000004097211 */ /* 0x000fe200020f0eff */
[----:B------:R1:W-:Y:S04]  /*2a960*/  STL.64 [R1+0x60], R6 ;  /* 0x0000600601007387 */ /* 0x0003e80000100a00 */
[----:B-1----:R-:W4:Y:S04]  /*2a970*/  LDL.LU.64 R6, [R1+0x1f8] ;  /* 0x0001f80001067983 */ /* 0x002f280000300a00 */
[----:B------:R-:W4:Y:S04]  /*2a980*/  LDL.LU R4, [R1+0x1560] ;  /* 0x0015600001047983 */ /* 0x000f280000300800 */
[----:B------:R1:W-:Y:S04]  /*2a990*/  STL.64 [R1+0x58], R8 ;  /* 0x0000580801007387 */ /* 0x0003e80000100a00 */
[----:B------:R0:W-:Y:S01]  /*2a9a0*/  STL.64 [R1+0x50], R24 ;  /* 0x0000501801007387 */ /* 0x0001e20000100a00 */
[----:B-1----:R-:W-:Y:S01]  /*2a9b0*/  IMAD.MOV.U32 R9, RZ, RZ, R23 ;  /* 0x000000ffff097224 */ /* 0x002fe200078e0017 */
[----:B------:R-:W-:-:S02]  /*2a9c0*/  LEA R8, P4, R23, R2, 0x1 ;  /* 0x0000000217087211 */ /* 0x000fc400078808ff */
[----:B------:R-:W-:Y:S02]  /*2a9d0*/  LEA.HI.X.SX32 R23, R28, R0, 0x1, P5 ;  /* 0x000000001c177211 */ /* 0x000fe400028f0eff */
[----:B0-----:R-:W-:Y:S02]  /*2a9e0*/  LEA R24, P6, R29, R2, 0x1 ;  /* 0x000000021d187211 */ /* 0x001fe400078c08ff */
[----:B------:R-:W-:Y:S02]  /*2a9f0*/  MOV R25, R29 ;  /* 0x0000001d00197202 */ /* 0x000fe40000000f00 */
[-C--:B------:R-:W-:Y:S01]  /*2aa00*/  LEA.HI.X.SX32 R9, R9, R0.reuse, 0x1, P4 ;  /* 0x0000000009097211 */ /* 0x080fe200020f0eff */
[----:B------:R0:W-:Y:S01]  /*2aa10*/  STL.64 [R1+0x48], R22 ;  /* 0x0000481601007387 */ /* 0x0001e20000100a00 */
[----:B------:R-:W-:Y:S02]  /*2aa20*/  LEA.HI.X.SX32 R25, R25, R0, 0x1, P6 ;  /* 0x0000000019197211 */ /* 0x000fe400030f0eff */
[----:B------:R-:W-:-:S04]  /*2aa30*/  LEA R28, P5, R26, R2, 0x1 ;  /* 0x000000021a1c7211 */ /* 0x000fc800078a08ff */
[----:B------:R-:W-:Y:S01]  /*2aa40*/  LEA.HI.X.SX32 R29, R26, R0, 0x1, P5 ;  /* 0x000000001a1d7211 */ /* 0x000fe200028f0eff */
[----:B0-----:R-:W3:Y:S04]  /*2aa50*/  LDL.LU.64 R22, [R1+0x1f0] ;  /* 0x0001f00001167983 */ /* 0x001ee80000300a00 */
[----:B------:R0:W-:Y:S04]  /*2aa60*/  STL.64 [R1+0x40], R8 ;  /* 0x0000400801007387 */ /* 0x0001e80000100a00 */
[----:B------:R2:W-:Y:S01]  /*2aa70*/  STL.64 [R1+0x38], R24 ;  /* 0x0000381801007387 */ /* 0x0005e20000100a00 */
[----:B0-----:R-:W-:-:S02]  /*2aa80*/  LEA R8, P4, R3, R2, 0x1 ;  /* 0x0000000203087211 */ /* 0x001fc400078808ff */
[----:B--2---:R-:W-:Y:S02]  /*2aa90*/  LEA R24, P6, R27, R2, 0x1 ;  /* 0x000000021b187211 */ /* 0x004fe400078c08ff */
[-C--:B------:R-:W-:Y:S01]  /*2aaa0*/  LEA.HI.X.SX32 R9, R3, R0.reuse, 0x1, P4 ;  /* 0x0000000003097211 */ /* 0x080fe200020f0eff */
[----:B------:R0:W-:Y:S01]  /*2aab0*/  STL.64 [R1+0x30], R28 ;  /* 0x0000301c01007387 */ /* 0x0001e20000100a00 */
[----:B------:R-:W-:-:S03]  /*2aac0*/  LEA.HI.X.SX32 R25, R27, R0, 0x1, P6 ;  /* 0x000000001b197211 */ /* 0x000fc600030f0eff */
[----:B------:R1:W-:Y:S01]  /*2aad0*/  STL.64 [R1+0x28], R8 ;  /* 0x0000280801007387 */ /* 0x0003e20000100a00 */
[----:B------:R-:W-:Y:S02]  /*2aae0*/  FSETP.NEU.AND P6, PT, R16, RZ, PT ;  /* 0x000000ff1000720b */ /* 0x000fe40003fcd000 */
[----:B------:R-:W-:Y:S02]  /*2aaf0*/  MOV R16, R10 ;  /* 0x0000000a00107202 */ /* 0x000fe40000000f00 */
[C---:B0-----:R-:W-:Y:S01]  /*2ab00*/  LEA R28, P5, R17.reuse, R2, 0x1 ;  /* 0x00000002111c7211 */ /* 0x041fe200078a08ff */
[----:B-1----:R-:W2:Y:S03]  /*2ab10*/  LDL.LU.64 R8, [R1+0x1558] ;  /* 0x0015580001087983 */ /* 0x002ea60000300a00 */
[----:B------:R-:W-:Y:S01]  /*2ab20*/  LEA.HI.X.SX32 R29, R17, R0, 0x1, P5 ;  /* 0x00000000111d7211 */ /* 0x000fe200028f0eff */
[----:B------:R-:W-:Y:S01]  /*2ab30*/  IMAD.MOV.U32 R17, RZ, RZ, R11 ;  /* 0x000000ffff117224 */ /* 0x000fe200078e000b */
[----:B------:R-:W-:Y:S04]  /*2ab40*/  STL.64 [R1+0x20], R24 ;  /* 0x0000201801007387 */ /* 0x000fe80000100a00 */
[----:B------:R-:W2:Y:S04]  /*2ab50*/  LDL.LU.64 R26, [R1+0x1e0] ;  /* 0x0001e000011a7983 */ /* 0x000ea80000300a00 */
[----:B------:R-:W2:Y:S04]  /*2ab60*/  LDL.LU R10, [R1+0x14] ;  /* 0x00001400010a7983 */ /* 0x000ea80000300800 */
[----:B------:R-:W2:Y:S01]  /*2ab70*/  LDL.LU R11, [R1+0x4] ;  /* 0x00000400010b7983 */ /* 0x000ea20000300800 */
[----:B------:R-:W-:-:S03]  /*2ab80*/  LEA R2, P4, R18, R2, 0x1 ;  /* 0x0000000212027211 */ /* 0x000fc600078808ff */
[----:B--2---:R0:W-:Y:S04]  /*2ab90*/  STL.64 [R1+0x1510], R10 ;  /* 0x0015100a01007387 */ /* 0x0041e80000100a00 */
[----:B0-----:R-:W2:Y:S01]  /*2aba0*/  LDL.LU.64 R10, [R1+0x200] ;  /* 0x00020000010a7983 */ /* 0x001ea20000300a00 */
[----:B------:R-:W-:-:S03]  /*2abb0*/  LEA.HI.X.SX32 R3, R18, R0, 0x1, P4 ;  /* 0x0000000012037211 */ /* 0x000fc600020f0eff */
[----:B------:R-:W-:Y:S04]  /*2abc0*/  STL.64 [R1+0x1448], R28 ;  /* 0x0014481c01007387 */ /* 0x000fe80000100a00 */
[----:B------:R-:W4:Y:S04]  /*2abd0*/  LDL.LU.64 R24, [R1+0x1d8] ;  /* 0x0001d80001187983 */ /* 0x000f280000300a00 */
[----:B---3--:R0:W-:Y:S04]  /*2abe0*/  STG.E.U16 desc[UR10][R14.64], R19 ;  /* 0x000000130e007986 */ /* 0x0081e8000c10150a */
[----:B------:R-:W-:Y:S04]  /*2abf0*/  STL.64 [R1+0x1450], R2 ;  /* 0x0014500201007387 */ /* 0x000fe80000100a00 */
[----:B0-----:R-:W3:Y:S04]  /*2ac00*/  LDL.LU.64 R14, [R1+0x1d0] ;  /* 0x0001d000010e7983 */ /* 0x001ee80000300a00 */
[----:B--2---:R-:W-:Y:S04]  /*2ac10*/  STG.E.U16 desc[UR10][R10.64], R5 ;  /* 0x000000050a007986 */ /* 0x004fe8000c10150a */
[----:B----4-:R0:W-:Y:S04]  /*2ac20*/  STG.E.U16 desc[UR10][R6.64], R4 ;  /* 0x0000000406007986 */ /* 0x0101e8000c10150a */
[----:B0-----:R-:W2:Y:S04]  /*2ac30*/  LDL.LU.64 R6, [R1+0x1b8] ;  /* 0x0001b80001067983 */ /* 0x001ea80000300a00 */
[----:B--2---:R0:W-:Y:S04]  /*2ac40*/  STL.64 [R1+0x1530], R6 ;  /* 0x0015300601007387 */ /* 0x0041e80000100a00 */
[----:B0-----:R-:W2:Y:S04]  /*2ac50*/  LDL.LU.64 R6, [R1+0x1c0] ;  /* 0x0001c00001067983 */ /* 0x001ea80000300a00 */
[----:B------:R-:W-:Y:S04]  /*2ac60*/  STG.E.U16 desc[UR10][R22.64], R8 ;  /* 0x0000000816007986 */ /* 0x000fe8000c10150a */
[----:B--2---:R0:W-:Y:S04]  /*2ac70*/  STL.64 [R1+0x1538], R6 ;  /* 0x0015380601007387 */ /* 0x0041e80000100a00 */
[----:B0-----:R-:W2:Y:S04]  /*2ac80*/  LDL.LU.64 R6, [R1+0x1c8] ;  /* 0x0001c80001067983 */ /* 0x001ea80000300a00 */
[----:B------:R-:W4:Y:S04]  /*2ac90*/  LDL.LU.64 R22, [R1+0x1a8] ;  /* 0x0001a80001167983 */ /* 0x000f280000300a00 */
[----:B----4-:R0:W-:Y:S04]  /*2aca0*/  STL.64 [R1+0x1528], R22 ;  /* 0x0015281601007387 */ /* 0x0101e80000100a00 */
[----:B0-----:R-:W4:Y:S04]  /*2acb0*/  LDL.LU.64 R22, [R1+0x1b0] ;  /* 0x0001b00001167983 */ /* 0x001f280000300a00 */
[----:B------:R-:W2:Y:S04]  /*2acc0*/  LDL.LU.64 R10, [R1+0x190] ;  /* 0x00019000010a7983 */ /* 0x000ea80000300a00 */
[----:B--2---:R0:W-:Y:S04]  /*2acd0*/  STL.64 [R1+0x1518], R10 ;  /* 0x0015180a01007387 */ /* 0x0041e80000100a00 */
[----:B0-----:R-:W2:Y:S04]  /*2ace0*/  LDL.LU.64 R10, [R1+0x198] ;  /* 0x00019800010a7983 */ /* 0x001ea80000300a00 */
[----:B--2---:R0:W-:Y:S04]  /*2acf0*/  STL.64 [R1+0x1520], R10 ;  /* 0x0015200a01007387 */ /* 0x0041e80000100a00 */
[----:B0-----:R-:W2:Y:S04]  /*2ad00*/  LDL.LU.64 R10, [R1+0x1a0] ;  /* 0x0001a000010a7983 */ /* 0x001ea80000300a00 */
[----:B------:R-:W2:Y:S04]  /*2ad10*/  LDL.LU.64 R2, [R1+0x170] ;  /* 0x0001700001027983 */ /* 0x000ea80000300a00 */
[----:B--2---:R0:W-:Y:S04]  /*2ad20*/  STL.64 [R1+0x14f8], R2 ;  /* 0x0014f80201007387 */ /* 0x0041e80000100a00 */
[----:B0-----:R-:W2:Y:S04]  /*2ad30*/  LDL.LU.64 R2, [R1+0x178] ;  /* 0x0001780001027983 */ /* 0x001ea80000300a00 */
[----:B--2---:R0:W-:Y:S04]  /*2ad40*/  STL.64 [R1+0x1500], R2 ;  /* 0x0015000201007387 */ /* 0x0041e80000100a00 */
[----:B0-----:R-:W2:Y:S04]  /*2ad50*/  LDL.LU.64 R2, [R1+0x180] ;  /* 0x0001800001027983 */ /* 0x001ea80000300a00 */
[----:B------:R-:W-:Y:S04]  /*2ad60*/  STG.E.U16 desc[UR10][R16.64], R12 ;  /* 0x0000000c10007986 */ /* 0x000fe8000c10150a */
[----:B--2---:R0:W-:Y:S04]  /*2ad70*/  STL.64 [R1+0x1508], R2 ;  /* 0x0015080201007387 */ /* 0x0041e80000100a00 */
[----:B0-----:R-:W2:Y:S04]  /*2ad80*/  LDL.LU.64 R2, [R1+0x188] ;  /* 0x0001880001027983 */ /* 0x001ea80000300a00 */
[----:B------:R-:W2:Y:S04]  /*2ad90*/  LDL.LU.64 R28, [R1+0x168] ;  /* 0x00016800011c7983 */ /* 0x000ea80000300a00 */
[----:B------:R-:W2:Y:S01]  /*2ada0*/  LDL.LU.64 R16, [R1+0x1550] ;  /* 0x0015500001107983 */ /* 0x000ea20000300a00 */
[----:B------:R-:W-:-:S03]  /*2adb0*/  PRMT R4, R19, 0x7632, R4 ;  /* 0x0000763213047816 */ /* 0x000fc60000000004 */
[----:B--2---:R0:W-:Y:S04]  /*2adc0*/  STG.E.U16 desc[UR10][R26.64], R16 ;  /* 0x000000101a007986 */ /* 0x0041e8000c10150a */
[----:B------:R1:W-:Y:S04]  /*2add0*/  STG.E.U16 desc[UR10][R24.64], R20 ;  /* 0x0000001418007986 */ /* 0x0003e8000c10150a */
[----:B0-----:R-:W2:Y:S04]  /*2ade0*/  LDL.LU.64 R26, [R1+0x160] ;  /* 0x00016000011a7983 */ /* 0x001ea80000300a00 */
[----:B-1----:R-:W3:Y:S01]  /*2adf0*/  LDL.LU.64 R24, [R1+0x1548] ;  /* 0x0015480001187983 */ /* 0x002ee20000300a00 */
[----:B------:R-:W-:-:S03]  /*2ae00*/  PRMT R0, R5, 0x7632, R0 ;  /* 0x0000763205007816 */ /* 0x000fc60000000000 */
[----:B------:R-:W2:Y:S04]  /*2ae10*/  LDL.LU.64 R18, [R1+0x158] ;  /* 0x0001580001127983 */ /* 0x000ea80000300a00 */
[----:B---3--:R0:W-:Y:S04]  /*2ae20*/  STG.E.U16 desc[UR10][R14.64], R24 ;  /* 0x000000180e007986 */ /* 0x0081e8000c10150a */
[----:B------:R1:W-:Y:S04]  /*2ae30*/  STG.E.U16 desc[UR10][R6.64], R4 ;  /* 0x0000000406007986 */ /* 0x0003e8000c10150a */
[----:B0-----:R-:W3:Y:S04]  /*2ae40*/  LDL.LU.64 R14, [R1+0x150] ;  /* 0x00015000010e7983 */ /* 0x001ee80000300a00 */
[----:B------:R-:W2:Y:S04]  /*2ae50*/  LDL.LU R5, [R1+0x1540] ;  /* 0x0015400001057983 */ /* 0x000ea80000300800 */
[----:B-1----:R-:W2:Y:S01]  /*2ae60*/  LDL.LU.64 R6, [R1+0x1538] ;  /* 0x0015380001067983 */ /* 0x002ea20000300a00 */
[----:B------:R-:W-:-:S02]  /*2ae70*/  PRMT R4, R4, 0x7632, R4 ;  /* 0x0000763204047816 */ /* 0x000fc40000000004 */
[----:B------:R-:W-:Y:S01]  /*2ae80*/  PRMT R8, R8, 0x7632, R8 ;  /* 0x0000763208087816 */ /* 0x000fe20000000008 */
[----:B--2---:R0:W-:Y:S04]  /*2ae90*/  STG.E.U16 desc[UR10][R6.64], R0 ;  /* 0x0000000006007986 */ /* 0x0041e8000c10150a */
[----:B0-----:R-:W2:Y:S01]  /*2aea0*/  LDL.LU.64 R6, [R1+0x1530] ;  /* 0x0015300001067983 */ /* 0x001ea20000300a00 */
[----:B------:R-:W-:-:S03]  /*2aeb0*/  PRMT R12, R12, 0x7632, R12 ;  /* 0x000076320c0c7816 */ /* 0x000fc6000000000c */
[----:B--2---:R0:W-:Y:S04]  /*2aec0*/  STG.E.U16 desc[UR10][R6.64], R4 ;  /* 0x0000000406007986 */ /* 0x0041e8000c10150a */
[----:B----4-:R1:W-:Y:S04]  /*2aed0*/  STG.E.U16 desc[UR10][R22.64], R8 ;  /* 0x0000000816007986 */ /* 0x0103e8000c10150a */
[----:B0-----:R-:W2:Y:S04]  /*2aee0*/  LDL.LU.64 R6, [R1+0x148] ;  /* 0x0001480001067983 */ /* 0x001ea80000300a00 */
[----:B-1----:R-:W4:Y:S01]  /*2aef0*/  LDL.LU.64 R22, [R1+0x1528] ;  /* 0x0015280001167983 */ /* 0x002f220000300a00 */
[----:B------:R-:W-:-:S02]  /*2af00*/  PRMT R16, R16, 0x7632, R16 ;  /* 0x0000763210107816 */ /* 0x000fc40000000010 */
[----:B------:R-:W-:Y:S01]  /*2af10*/  PRMT R20, R20, 0x7632, R20 ;  /* 0x0000763214147816 */ /* 0x000fe20000000014 */
[----:B----4-:R0:W-:Y:S04]  /*2af20*/  STG.E.U16 desc[UR10][R22.64], R12 ;  /* 0x0000000c16007986 */ /* 0x0101e8000c10150a */
[----:B------:R1:W-:Y:S04]  /*2af30*/  STG.E.U16 desc[UR10][R10.64], R16 ;  /* 0x000000100a007986 */ /* 0x0003e8000c10150a */
[----:B0-----:R-:W4:Y:S04]  /*2af40*/  LDL.LU.64 R22, [R1+0x140] ;  /* 0x0001400001167983 */ /* 0x001f280000300a00 */
[----:B-1----:R-:W2:Y:S01]  /*2af50*/  LDL.LU.64 R10, [R1+0x1520] ;  /* 0x00152000010a7983 */ /* 0x002ea20000300a00 */
[----:B------:R-:W-:-:S03]  /*2af60*/  PRMT R24, R24, 0x7632, R24 ;  /* 0x0000763218187816 */ /* 0x000fc60000000018 */
[----:B--2---:R0:W-:Y:S04]  /*2af70*/  STG.E.U16 desc[UR10][R10.64], R20 ;  /* 0x000000140a007986 */ /* 0x0041e8000c10150a */
[----:B0-----:R-:W2:Y:S04]  /*2af80*/  LDL.LU.64 R10, [R1+0x1518] ;  /* 0x00151800010a7983 */ /* 0x001ea80000300a00 */
        /* <DEDUP_REMOVED lines=8> */
[----:B------:R-:W3:Y:S04]  /*2b010*/  LDL.LU R24, [R1+0x8] ;  /* 0x0000080001187983 */ /* 0x000ee80000300800 */
[----:B------:R-:W-:Y:S04]  /*2b020*/  STL.64 [R1+0x14f0], R12 ;  /* 0x0014f00c01007387 */ /* 0x000fe80000100a00 */
[----:B--2---:R-:W-:Y:S04]  /*2b030*/  STG.E.U16 desc[UR10][R2.64], R9 ;  /* 0x0000000902007986 */ /* 0x004fe8000c10150a */
[----:B------:R0:W-:Y:S04]  /*2b040*/  STG.E.U16 desc[UR10][R28.64], R13 ;  /* 0x0000000d1c007986 */ /* 0x0001e8000c10150a */
[----:B------:R-:W-:Y:S04]  /*2b050*/  STG.E.U16 desc[UR10][R26.64], R17 ;  /* 0x000000111a007986 */ /* 0x000fe8000c10150a */
[----:B------:R-:W-:Y:S04]  /*2b060*/  STG.E.U16 desc[UR10][R18.64], R21 ;  /* 0x0000001512007986 */ /* 0x000fe8000c10150a */
[----:B0-----:R-:W2:Y:S04]  /*2b070*/  LDL.LU.64 R12, [R1+0x138] ;  /* 0x00013800010c7983 */ /* 0x001ea80000300a00 */
[----:B------:R0:W-:Y:S04]  /*2b080*/  STL [R1+0x14e8], R17 ;  /* 0x0014e81101007387 */ /* 0x0001e80000100800 */
[----:B0-----:R-:W2:Y:S04]  /*2b090*/  LDL.LU.64 R16, [R1+0x130] ;  /* 0x0001300001107983 */ /* 0x001ea80000300a00 */
[----:B------:R-:W2:Y:S01]  /*2b0a0*/  LDL.LU.64 R18, [R1+0x110] ;  /* 0x0001100001127983 */ /* 0x000ea20000300a00 */
[----:B------:R-:W-:-:S03]  /*2b0b0*/  PRMT R4, R10, 0x7632, R4 ;  /* 0x000076320a047816 */ /* 0x000fc60000000004 */
[----:B--2---:R0:W-:Y:S04]  /*2b0c0*/  STL.64 [R1+0x14d8], R18 ;  /* 0x0014d81201007387 */ /* 0x0041e80000100a00 */
[----:B0-----:R-:W2:Y:S01]  /*2b0d0*/  LDL.LU.64 R18, [R1+0x118] ;  /* 0x0001180001127983 */ /* 0x001ea20000300a00 */
[----:B------:R-:W-:-:S03]  /*2b0e0*/  PRMT R0, R11, 0x7632, R0 ;  /* 0x000076320b007816 */ /* 0x000fc60000000000 */
[----:B---3--:R-:W-:Y:S01]  /*2b0f0*/  STG.E.U16 desc[UR10][R14.64], R25 ;  /* 0x000000190e007986 */ /* 0x008fe2000c10150a */
[----:B------:R-:W-:-:S03]  /*2b100*/  PRMT R5, R5, 0x7632, R5 ;  /* 0x0000763205057816 */ /* 0x000fc60000000005 */
[----:B------:R-:W-:Y:S01]  /*2b110*/  STG.E.U16 desc[UR10][R6.64], R4 ;  /* 0x0000000406007986 */ /* 0x000fe2000c10150a */
[----:B------:R-:W-:-:S03]  /*2b120*/  PRMT R9, R9, 0x7632, R9 ;  /* 0x0000763209097816 */ /* 0x000fc60000000009 */
[----:B----4-:R-:W-:Y:S04]  /*2b130*/  STG.E.U16 desc[UR10][R22.64], R0 ;  /* 0x0000000016007986 */ /* 0x010fe8000c10150a */
[----:B------:R-:W-:Y:S04]  /*2b140*/  STG.E.U16 desc[UR10][R12.64], R5 ;  /* 0x000000050c007986 */ /* 0x000fe8000c10150a */
[----:B------:R-:W-:Y:S04]  /*2b150*/  STG.E.U16 desc[UR10][R16.64], R9 ;  /* 0x0000000910007986 */ /* 0x000fe8000c10150a */
[----:B--2---:R0:W-:Y:S04]  /*2b160*/  STL.64 [R1+0x14e0], R18 ;  /* 0x0014e01201007387 */ /* 0x0041e80000100a00 */
[----:B0-----:R-:W2:Y:S04]  /*2b170*/  LDL.LU.64 R18, [R1+0x120] ;  /* 0x0001200001127983 */ /* 0x001ea80000300a00 */
[----:B------:R-:W3:Y:S04]  /*2b180*/  LDL.LU.64 R10, [R1+0x108] ;  /* 0x00010800010a7983 */ /* 0x000ee80000300a00 */
[----:B------:R-:W4:Y:S04]  /*2b190*/  LDL.LU.64 R6, [R1+0x100] ;  /* 0x0001000001067983 */ /* 0x000f280000300a00 */
[----:B------:R-:W2:Y:S04]  /*2b1a0*/  LDL.LU.64 R2, [R1+0xf8] ;  /* 0x0000f80001027983 */ /* 0x000ea80000300a00 */
[----:B------:R-:W2:Y:S04]  /*2b1b0*/  LDL.LU.64 R14, [R1+0xf0] ;  /* 0x0000f000010e7983 */ /* 0x000ea80000300a00 */
[----:B------:R-:W2:Y:S04]  /*2b1c0*/  LDL.LU.64 R28, [R1+0xe8] ;  /* 0x0000e800011c7983 */ /* 0x000ea80000300a00 */
[----:B------:R-:W2:Y:S04]  /*2b1d0*/  LDL.LU.64 R22, [R1+0xe0] ;  /* 0x0000e00001167983 */ /* 0x000ea80000300a00 */
[----:B------:R-:W2:Y:S04]  /*2b1e0*/  LDL.LU.64 R26, [R1+0xd8] ;  /* 0x0000d800011a7983 */ /* 0x000ea80000300a00 */
[----:B------:R-:W2:Y:S04]  /*2b1f0*/  LDL.LU.64 R12, [R1+0x14f0] ;  /* 0x0014f000010c7983 */ /* 0x000ea80000300a00 */
[----:B------:R-:W3:Y:S04]  /*2b200*/  LDL.LU R17, [R1+0x14e8] ;  /* 0x0014e80001117983 */ /* 0x000ee80000300800 */
[----:B------:R0:W-:Y:S04]  /*2b210*/  STL.64 [R1+0x1480], R8 ;  /* 0x0014800801007387 */ /* 0x0001e80000100a00 */
[----:B0-----:R-:W3:Y:S01]  /*2b220*/  LDL.LU.64 R8, [R1+0x128] ;  /* 0x0001280001087983 */ /* 0x001ee20000300a00 */
[----:B--2---:R-:W-:-:S03]  /*2b230*/  PRMT R13, R13, 0x7632, R13 ;  /* 0x000076320d0d7816 */ /* 0x004fc6000000000d */
[----:B------:R-:W-:Y:S04]  /*2b240*/  STL [R1+0x1490], R12 ;  /* 0x0014900c01007387 */ /* 0x000fe80000100800 */
[----:B---3--:R0:W-:Y:S04]  /*2b250*/  STG.E.U16 desc[UR10][R8.64], R13 ;  /* 0x0000000d08007986 */ /* 0x0081e8000c10150a */
[----:B0-----:R-:W2:Y:S01]  /*2b260*/  LDL.LU.64 R12, [R1+0xb0] ;  /* 0x0000b000010c7983 */ /* 0x001ea20000300a00 */
[----:B------:R-:W-:-:S03]  /*2b270*/  PRMT R17, R17, 0x7632, R17 ;  /* 0x0000763211117816 */ /* 0x000fc60000000011 */
[----:B--2---:R0:W-:Y:S04]  /*2b280*/  STL.64 [R1+0x1498], R12 ;  /* 0x0014980c01007387 */ /* 0x0041e80000100a00 */
[----:B0-----:R-:W2:Y:S04]  /*2b290*/  LDL.LU.64 R12, [R1+0xc0] ;  /* 0x0000c000010c7983 */ /* 0x001ea80000300a00 */
[----:B------:R-:W-:Y:S04]  /*2b2a0*/  STG.E.U16 desc[UR10][R18.64], R17 ;  /* 0x0000001112007986 */ /* 0x000fe8000c10150a */
[----:B--2---:R0:W-:Y:S04]  /*2b2b0*/  STL.64 [R1+0x14a0], R12 ;  /* 0x0014a00c01007387 */ /* 0x0041e80000100a00 */
[----:B0-----:R-:W2:Y:S04]  /*2b2c0*/  LDL.LU.64 R12, [R1+0xd0] ;  /* 0x0000d000010c7983 */ /* 0x001ea80000300a00 */
[----:B------:R-:W3:Y:S04]  /*2b2d0*/  LDL.LU.64 R8, [R1+0xa8] ;  /* 0x0000a80001087983 */ /* 0x000ee80000300a00 */
[----:B------:R-:W2:Y:S01]  /*2b2e0*/  LDL.LU.64 R18, [R1+0x14e0] ;  /* 0x0014e00001127983 */ /* 0x000ea20000300a00 */
[----:B------:R-:W-:-:S03]  /*2b2f0*/  PRMT R21, R21, 0x7632, R21 ;  /* 0x0000763215157816 */ /* 0x000fc60000000015 */
[----:B------:R-:W3:Y:S04]  /*2b300*/  LDL.LU.64 R16, [R1+0xb8] ;  /* 0x0000b80001107983 */ /* 0x000ee80000300a00 */
[----:B--2---:R0:W-:Y:S04]  /*2b310*/  STG.E.U16 desc[UR10][R18.64], R21 ;  /* 0x0000001512007986 */ /* 0x0041e8000c10150a */
[----:B0-----:R-:W2:Y:S01]  /*2b320*/  LDL.LU.64 R18, [R1+0x14d8] ;  /* 0x0014d80001127983 */ /* 0x001ea20000300a00 */
[----:B------:R-:W-:-:S03]  /*2b330*/  PRMT R25, R25, 0x7632, R25 ;  /* 0x0000763219197816 */ /* 0x000fc60000000019 */
[----:B------:R-:W3:Y:S04]  /*2b340*/  LDL.LU.64 R20, [R1+0xc8] ;  /* 0x0000c80001147983 */ /* 0x000ee80000300a00 */
[----:B--2---:R0:W-:Y:S04]  /*2b350*/  STG.E.U16 desc[UR10][R18.64], R25 ;  /* 0x0000001912007986 */ /* 0x0041e8000c10150a */
[----:B0-----:R-:W2:Y:S04]  /*2b360*/  LDL.LU.64 R18, [R1+0x14d0] ;  /* 0x0014d00001127983 */ /* 0x001ea80000300a00 */
[----:B------:R-:W2:Y:S04]  /*2b370*/  LDL.LU R25, [R1+0x18] ;  /* 0x0000180001197983 */ /* 0x000ea80000300800 */
[----:B--2---:R0:W-:Y:S04]  /*2b380*/  STG.E.U16 desc[UR10][R10.64], R25 ;  /* 0x000000190a007986 */ /* 0x0041e8000c10150a */
[----:B----4-:R1:W-:Y:S04]  /*2b390*/  STG.E.U16 desc[UR10][R6.64], R24 ;  /* 0x0000001806007986 */ /* 0x0103e8000c10150a */
[----:B0-----:R-:W2:Y:S04]  /*2b3a0*/  LDL.LU.64 R10, [R1+0x14c8] ;  /* 0x0014c800010a7983 */ /* 0x001ea80000300a00 */
[----:B-1----:R-:W4:Y:S04]  /*2b3b0*/  LDL.LU.64 R6, [R1+0x14c0] ;  /* 0x0014c00001067983 */ /* 0x002f280000300a00 */
[----:B----4-:R0:W-:Y:S04]  /*2b3c0*/  STG.E.U16 desc[UR10][R2.64], R6 ;  /* 0x0000000602007986 */ /* 0x0101e8000c10150a */
[----:B--2---:R1:W-:Y:S04]  /*2b3d0*/  STG.E.U16 desc[UR10][R14.64], R10 ;  /* 0x0000000a0e007986 */ /* 0x0043e8000c10150a */
[----:B0-----:R-:W2:Y:S04]  /*2b3e0*/  LDL.LU.64 R2, [R1+0x98] ;  /* 0x0000980001027983 */ /* 0x001ea80000300a00 */
[----:B-1----:R-:W4:Y:S04]  /*2b3f0*/  LDL.LU.64 R14, [R1+0x14b8] ;  /* 0x0014b800010e7983 */ /* 0x002f280000300a00 */
[----:B----4-:R0:W-:Y:S04]  /*2b400*/  STG.E.U16 desc[UR10][R28.64], R14 ;  /* 0x0000000e1c007986 */ /* 0x0101e8000c10150a */
[----:B------:R1:W-:Y:S04]  /*2b410*/  STG.E.U16 desc[UR10][R22.64], R18 ;  /* 0x0000001216007986 */ /* 0x0003e8000c10150a */
[----:B0-----:R-:W4:Y:S04]  /*2b420*/  LDL.LU.64 R28, [R1+0x90] ;  /* 0x00009000011c7983 */ /* 0x001f280000300a00 */
[----:B-1----:R-:W2:Y:S04]  /*2b430*/  LDL.LU.64 R22, [R1+0x14b0] ;  /* 0x0014b00001167983 */ /* 0x002ea80000300a00 */
[----:B--2---:R0:W-:Y:S04]  /*2b440*/  STG.E.U16 desc[UR10][R26.64], R22 ;  /* 0x000000161a007986 */ /* 0x0041e8000c10150a */
[----:B0-----:R-:W2:Y:S01]  /*2b450*/  LDL.LU.64 R26, [R1+0x14a8] ;  /* 0x0014a800011a7983 */ /* 0x001ea20000300a00 */
[----:B------:R-:W-:-:S02]  /*2b460*/  PRMT R4, R25, 0x7632, R4 ;  /* 0x0000763219047816 */ /* 0x000fc40000000004 */
[----:B------:R-:W-:Y:S01]  /*2b470*/  PRMT R0, R24, 0x7632, R0 ;  /* 0x0000763218007816 */ /* 0x000fe20000000000 */
[----:B--2---:R0:W-:Y:S04]  /*2b480*/  STG.E.U16 desc[UR10][R12.64], R26 ;  /* 0x0000001a0c007986 */ /* 0x0041e8000c10150a */
[----:B0-----:R-:W2:Y:S04]  /*2b490*/  LDL.LU.64 R12, [R1+0x14a0] ;  /* 0x0014a000010c7983 */ /* 0x001ea80000300a00 */
[----:B---3--:R0:W-:Y:S04]  /*2b4a0*/  STG.E.U16 desc[UR10][R20.64], R4 ;  /* 0x0000000414007986 */ /* 0x0081e8000c10150a */
[----:B------:R-:W3:Y:S04]  /*2b4b0*/  LDL.LU.64 R24, [R1+0x88] ;  /* 0x0000880001187983 */ /* 0x000ee80000300a00 */
[----:B0-----:R-:W3:Y:S04]  /*2b4c0*/  LDL.LU R20, [R1+0x1c] ;  /* 0x00001c0001147983 */ /* 0x001ee80000300800 */
[----:B------:R0:W-:Y:S04]  /*2b4d0*/  STL.64 [R1+0x1470], R4 ;  /* 0x0014700401007387 */ /* 0x0001e80000100a00 */
[----:B0-----:R-:W3:Y:S04]  /*2b4e0*/  LDL.LU.64 R4, [R1+0xa0] ;  /* 0x0000a00001047983 */ /* 0x001ee80000300a00 */
[----:B--2---:R0:W-:Y:S04]  /*2b4f0*/  STG.E.U16 desc[UR10][R12.64], R0 ;  /* 0x000000000c007986 */ /* 0x0041e8000c10150a */
[----:B0-----:R-:W2:Y:S01]  /*2b500*/  LDL.LU.64 R12, [R1+0x1498] ;  /* 0x00149800010c7983 */ /* 0x001ea20000300a00 */
[----:B------:R-:W-:-:S02]  /*2b510*/  PRMT R6, R6, 0x7632, R6 ;  /* 0x0000763206067816 */ /* 0x000fc40000000006 */
[----:B------:R-:W-:Y:S02]  /*2b520*/  PRMT R10, R10, 0x7632, R10 ;  /* 0x000076320a0a7816 */ /* 0x000fe4000000000a */
[----:B------:R-:W-:Y:S01]  /*2b530*/  PRMT R14, R14, 0x7632, R14 ;  /* 0x000076320e0e7816 */ /* 0x000fe2000000000e */
[----:B------:R-:W-:Y:S01]  /*2b540*/  STG.E.U16 desc[UR10][R16.64], R6 ;  /* 0x0000000610007986 */ /* 0x000fe2000c10150a */
[----:B------:R-:W-:-:S03]  /*2b550*/  PRMT R18, R18, 0x7632, R18 ;  /* 0x0000763212127816 */ /* 0x000fc60000000012 */
[----:B------:R0:W-:Y:S04]  /*2b560*/  STL.64 [R1+0x1488], R6 ;  /* 0x0014880601007387 */ /* 0x0001e80000100a00 */
[----:B0-----:R-:W4:Y:S04]  /*2b570*/  LDL.LU.64 R6, [R1+0x80] ;  /* 0x0000800001067983 */ /* 0x001f280000300a00 */
[----:B------:R-:W4:Y:S04]  /*2b580*/  LDL.LU R16, [R1+0xc] ;  /* 0x00000c0001107983 */ /* 0x000f280000300800 */
[----:B--2---:R0:W-:Y:S04]  /*2b590*/  STG.E.U16 desc[UR10][R12.64], R10 ;  /* 0x0000000a0c007986 */ /* 0x0041e8000c10150a */
[----:B------:R1:W-:Y:S04]  /*2b5a0*/  STG.E.U16 desc[UR10][R8.64], R14 ;  /* 0x0000000e08007986 */ /* 0x0003e8000c10150a */
[----:B---3--:R2:W-:Y:S04]  /*2b5b0*/  STG.E.U16 desc[UR10][R4.64], R18 ;  /* 0x0000001204007986 */ /* 0x0085e8000c10150a */
[----:B0-----:R-:W3:Y:S04]  /*2b5c0*/  LDL.LU R12, [R1+0x1490] ;  /* 0x00149000010c7983 */ /* 0x001ee80000300800 */
[----:B-1----:R-:W3:Y:S04]  /*2b5d0*/  LDL.LU.64 R8, [R1+0x78] ;  /* 0x0000780001087983 */ /* 0x002ee80000300a00 */
[----:B--2---:R-:W2:Y:S01]  /*2b5e0*/  LDL.LU.64 R4, [R1+0x68] ;  /* 0x0000680001047983 */ /* 0x004ea20000300a00 */
[----:B------:R-:W-:-:S02]  /*2b5f0*/  PRMT R22, R22, 0x7632, R22 ;  /* 0x0000763216167816 */ /* 0x000fc40000000016 */
[----:B------:R-:W-:-:S03]  /*2b600*/  PRMT R26, R26, 0x7632, R26 ;  /* 0x000076321a1a7816 */ /* 0x000fc6000000001a */
[----:B------:R-:W-:Y:S04]  /*2b610*/  STG.E.U16 desc[UR10][R2.64], R22 ;  /* 0x0000001602007986 */ /* 0x000fe8000c10150a */
[----:B----4-:R-:W-:Y:S04]  /*2b620*/  STG.E.U16 desc[UR10][R28.64], R26 ;  /* 0x0000001a1c007986 */ /* 0x010fe8000c10150a */
[----:B--2---:R0:W-:Y:S04]  /*2b630*/  STL.64 [R1+0x1478], R4 ;  /* 0x0014780401007387 */ /* 0x0041e80000100a00 */
[----:B0-----:R-:W2:Y:S04]  /*2b640*/  LDL.LU.64 R4, [R1+0x70] ;  /* 0x0000700001047983 */ /* 0x001ea80000300a00 */
[----:B------:R0:W-:Y:S04]  /*2b650*/  STL [R1+0x146c], R23 ;  /* 0x00146c1701007387 */ /* 0x0001e80000100800 */
[----:B0-----:R-:W4:Y:S04]  /*2b660*/  LDL.LU.64 R22, [R1+0x60] ;  /* 0x0000600001167983 */ /* 0x001f280000300a00 */
[----:B------:R0:W-:Y:S04]  /*2b670*/  STL [R1+0x1468], R27 ;  /* 0x0014681b01007387 */ /* 0x0001e80000100800 */
[----:B0-----:R-:W2:Y:S04]  /*2b680*/  LDL.LU.64 R26, [R1+0x58] ;  /* 0x00005800011a7983 */ /* 0x001ea80000300a00 */
[----:B------:R-:W2:Y:S04]  /*2b690*/  LDL.LU.64 R2, [R1+0x40] ;  /* 0x0000400001027983 */ /* 0x000ea80000300a00 */
[----:B--2---:R0:W-:Y:S04]  /*2b6a0*/  STL.64 [R1+0x1458], R2 ;  /* 0x0014580201007387 */ /* 0x0041e80000100a00 */
[----:B0-----:R-:W2:Y:S04]  /*2b6b0*/  LDL.LU.64 R2, [R1+0x48] ;  /* 0x0000480001027983 */ /* 0x001ea80000300a00 */
[----:B------:R-:W-:Y:S04]  /*2b6c0*/  STG.E.U16 desc[UR10][R24.64], R20 ;  /* 0x0000001418007986 */ /* 0x000fe8000c10150a */
[----:B------:R-:W-:Y:S04]  /*2b6d0*/  STG.E.U16 desc[UR10][R6.64], R16 ;  /* 0x0000001006007986 */ /* 0x000fe8000c10150a */
[----:B--2---:R0:W-:Y:S04]  /*2b6e0*/  STL.64 [R1+0x1460], R2 ;  /* 0x0014600201007387 */ /* 0x0041e80000100a00 */
[----:B0-----:R-:W2:Y:S04]  /*2b6f0*/  LDL.LU.64 R2, [R1+0x50] ;  /* 0x0000500001027983 */ /* 0x001ea80000300a00 */
[----:B------:R-:W2:Y:S04]  /*2b700*/  LDL.LU.64 R28, [R1+0x38] ;  /* 0x00003800011c7983 */ /* 0x000ea80000300a00 */
[----:B------:R-:W2:Y:S04]  /*2b710*/  LDL.LU R14, [R1+0x230] ;  /* 0x00023000010e7983 */ /* 0x000ea80000300800 */
[----:B------:R-:W2:Y:S04]  /*2b720*/  LDL.LU R13, [R1+0x22c] ;  /* 0x00022c00010d7983 */ /* 0x000ea80000300800 */
[----:B------:R-:W2:Y:S04]  /*2b730*/  LDL.LU R18, [R1+0x228] ;  /* 0x0002280001127983 */ /* 0x000ea80000300800 */
[----:B------:R-:W2:Y:S04]  /*2b740*/  LDL.LU R25, [R1+0x224] ;  /* 0x0002240001197983 */ /* 0x000ea80000300800 */
[----:B------:R-:W2:Y:S04]  /*2b750*/  LDL.LU R21, [R1+0x2d4] ;  /* 0x0002d40001157983 */ /* 0x000ea80000300800 */
[----:B------:R-:W2:Y:S01]  /*2b760*/  LDL.LU.64 R6, [R1+0x1488] ;  /* 0x0014880001067983 */ /* 0x000ea20000300a00 */
[----:B------:R-:W-:-:S03]  /*2b770*/  PRMT R10, R16, 0x7632, R10 ;  /* 0x00007632100a7816 */ /* 0x000fc6000000000a */
[----:B------:R-:W4:Y:S01]  /*2b780*/  LDL.LU R16, [R1+0x2d0] ;  /* 0x0002d00001107983 */ /* 0x000f220000300800 */
[----:B---3--:R-:W-:-:S03]  /*2b790*/  PRMT R12, R20, 0x7632, R12 ;  /* 0x00007632140c7816 */ /* 0x008fc6000000000c */
[----:B------:R-:W3:Y:S04]  /*2b7a0*/  LDL.LU R17, [R1+0x2cc] ;  /* 0x0002cc0001117983 */ /* 0x000ee80000300800 */
[----:B------:R-:W3:Y:S04]  /*2b7b0*/  LDL.LU R24, [R1+0x2bc] ;  /* 0x0002bc0001187983 */ /* 0x000ee80000300800 */
[----:B------:R-:W3:Y:S04]  /*2b7c0*/  LDL.LU R20, [R1+0x1444] ;  /* 0x0014440001147983 */ /* 0x000ee80000300800 */
[----:B--2---:R0:W-:Y:S04]  /*2b7d0*/  STG.E.U16 desc[UR10][R8.64], R7 ;  /* 0x0000000708007986 */ /* 0x0041e8000c10150a */
[----:B------:R1:W-:Y:S04]  /*2b7e0*/  STG.E.U16 desc[UR10][R4.64], R11 ;  /* 0x0000000b04007986 */ /* 0x0003e8000c10150a */
[----:B0-----:R-:W2:Y:S04]  /*2b7f0*/  LDL.LU.64 R8, [R1+0x1480] ;  /* 0x0014800001087983 */ /* 0x001ea80000300a00 */
[----:B-1----:R-:W2:Y:S04]  /*2b800*/  LDL.LU.64 R4, [R1+0x1478] ;  /* 0x0014780001047983 */ /* 0x002ea80000300a00 */
[----:B--2---:R0:W-:Y:S04]  /*2b810*/  STG.E.U16 desc[UR10][R4.64], R15 ;  /* 0x0000000f04007986 */ /* 0x0041e8000c10150a */
[----:B----4-:R1:W-:Y:S04]  /*2b820*/  STG.E.U16 desc[UR10][R22.64], R19 ;  /* 0x0000001316007986 */ /* 0x0103e8000c10150a */
[----:B0-----:R-:W2:Y:S04]  /*2b830*/  LDL.LU.64 R4, [R1+0x1470] ;  /* 0x0014700001047983 */ /* 0x001ea80000300a00 */
[----:B-1----:R-:W4:Y:S04]  /*2b840*/  LDL.LU R23, [R1+0x146c] ;  /* 0x00146c0001177983 */ /* 0x002f280000300800 */
[----:B----4-:R0:W-:Y:S04]  /*2b850*/  STG.E.U16 desc[UR10][R26.64], R23 ;  /* 0x000000171a007986 */ /* 0x0101e8000c10150a */
[----:B0-----:R-:W4:Y:S01]  /*2b860*/  LDL.LU R27, [R1+0x1468] ;  /* 0x00146800011b7983 */ /* 0x001f220000300800 */
[----:B------:R-:W-:-:S03]  /*2b870*/  PRMT R0, R23, 0x7632, R0 ;  /* 0x0000763217007816 */ /* 0x000fc60000000000 */
[----:B------:R-:W2:Y:S04]  /*2b880*/  LDL.LU.64 R22, [R1+0x20] ;  /* 0x0000200001167983 */ /* 0x000ea80000300a00 */
[----:B----4-:R0:W-:Y:S04]  /*2b890*/  STG.E.U16 desc[UR10][R2.64], R27 ;  /* 0x0000001b02007986 */ /* 0x0101e8000c10150a */
[----:B0-----:R-:W4:Y:S01]  /*2b8a0*/  LDL.LU.64 R2, [R1+0x1460] ;  /* 0x0014600001027983 */ /* 0x001f220000300a00 */
[----:B--2---:R-:W-:-:S03]  /*2b8b0*/  PRMT R4, R27, 0x7632, R4 ;  /* 0x000076321b047816 */ /* 0x004fc60000000004 */
[----:B------:R-:W2:Y:S04]  /*2b8c0*/  LDL.LU.64 R26, [R1+0x28] ;  /* 0x00002800011a7983 */ /* 0x000ea80000300a00 */
[----:B----4-:R0:W-:Y:S04]  /*2b8d0*/  STG.E.U16 desc[UR10][R2.64], R12 ;  /* 0x0000000c02007986 */ /* 0x0101e8000c10150a */
[----:B0-----:R-:W4:Y:S01]  /*2b8e0*/  LDL.LU.64 R2, [R1+0x1458] ;  /* 0x0014580001027983 */ /* 0x001f220000300a00 */
[----:B------:R-:W-:Y:S02]  /*2b8f0*/  PRMT R9, R11, 0x7632, R9 ;  /* 0x000076320b097816 */ /* 0x000fe40000000009 */
[----:B------:R-:W-:Y:S01]  /*2b900*/  PRMT R6, R7, 0x7632, R6 ;  /* 0x0000763207067816 */ /* 0x000fe20000000006 */
[----:B----4-:R0:W-:Y:S04]  /*2b910*/  STG.E.U16 desc[UR10][R2.64], R10 ;  /* 0x0000000a02007986 */ /* 0x0101e8000c10150a */
[----:B0-----:R-:W4:Y:S04]  /*2b920*/  LDL.LU.64 R2, [R1+0x1450] ;  /* 0x0014500001027983 */ /* 0x001f280000300a00 */
[----:B------:R-:W2:Y:S04]  /*2b930*/  LDL.LU.64 R10, [R1+0x30] ;  /* 0x00003000010a7983 */ /* 0x000ea80000300a00 */
[----:B------:R0:W-:Y:S04]  /*2b940*/  STG.E.U16 desc[UR10][R28.64], R6 ;  /* 0x000000061c007986 */ /* 0x0001e8000c10150a */
[----:B0-----:R-:W3:Y:S01]  /*2b950*/  LDL.LU.64 R28, [R1+0x1448] ;  /* 0x00144800011c7983 */ /* 0x001ee20000300a00 */
[----:B------:R-:W-:Y:S01]  /*2b960*/  FSEL R13, R13, -INF , P2 ;  /* 0xff8000000d0d7808 */ /* 0x000fe20001000000 */
[----:B------:R-:W0:Y:S01]  /*2b970*/  LDC.64 R6, c[0x0][0x3a0] ;  /* 0x0000e800ff067b82 */ /* 0x000e220000000a00 */
[----:B------:R-:W-:-:S02]  /*2b980*/  PRMT R8, R15, 0x7632, R8 ;  /* 0x000076320f087816 */ /* 0x000fc40000000008 */
[----:B------:R-:W-:Y:S02]  /*2b990*/  PRMT R5, R19, 0x7632, R5 ;  /* 0x0000763213057816 */ /* 0x000fe40000000005 */
[----:B------:R-:W-:Y:S02]  /*2b9a0*/  FSEL R14, R14, -INF , P3 ;  /* 0xff8000000e0e7808 */ /* 0x000fe40001800000 */
[----:B------:R-:W-:Y:S01]  /*2b9b0*/  FSEL R12, R25, -INF , P6 ;  /* 0xff800000190c7808 */ /* 0x000fe20003000000 */
[----:B------:R-:W-:-:S04]  /*2b9c0*/  UIMAD UR4, UR7, UR4, URZ ;  /* 0x00000004070472a4 */ /* 0x000fc8000f8e02ff */
[----:B------:R-:W-:Y:S02]  /*2b9d0*/  USHF.L.U32 UR7, UR4, 0x2, URZ ;  /* 0x0000000204077899 */ /* 0x000fe400080006ff */
[----:B------:R-:W-:Y:S01]  /*2b9e0*/  UIMAD.WIDE UR4, UR4, 0x4, URZ ;  /* 0x00000004040478a5 */ /* 0x000fe2000f8e02ff */
[----:B--2---:R1:W-:Y:S02]  /*2b9f0*/  STG.E.U16 desc[UR10][R10.64], R9 ;  /* 0x000000090a007986 */ /* 0x0043e4000c10150a */
[----:B-1----:R-:W-:Y:S02]  /*2ba00*/  FFMA R9, R13, 0.69314718246459960938, R16 ;  /* 0x3f3172180d097823 */ /* 0x002fe40000000010 */
[----:B------:R-:W1:Y:S01]  /*2ba10*/  S2R R16, SR_TID.X ;  /* 0x0000000000107919 */ /* 0x000e620000002100 */
[----:B------:R2:W-:Y:S04]  /*2ba20*/  STG.E.U16 desc[UR10][R26.64], R8 ;  /* 0x000000081a007986 */ /* 0x0005e8000c10150a */
[----:B------:R0:W-:Y:S04]  /*2ba30*/  STG.E.U16 desc[UR10][R22.64], R5 ;  /* 0x0000000516007986 */ /* 0x0001e8000c10150a */
[----:B---3--:R3:W-:Y:S04]  /*2ba40*/  STG.E.U16 desc[UR10][R28.64], R0 ;  /* 0x000000001c007986 */ /* 0x0087e8000c10150a */
[----:B----4-:R4:W-:Y:S01]  /*2ba50*/  STG.E.U16 desc[UR10][R2.64], R4 ;  /* 0x0000000402007986 */ /* 0x0109e2000c10150a */
[----:B------:R-:W-:Y:S01]  /*2ba60*/  FSEL R11, R18, -INF , P1 ;  /* 0xff800000120b7808 */ /* 0x000fe20000800000 */
[----:B--2---:R-:W-:-:S04]  /*2ba70*/  FFMA R8, R14, 0.69314718246459960938, R21 ;  /* 0x3f3172180e087823 */ /* 0x004fc80000000015 */
[----:B------:R-:W-:Y:S01]  /*2ba80*/  FFMA R10, R11, 0.69314718246459960938, R17 ;  /* 0x3f3172180b0a7823 */ /* 0x000fe20000000011 */
[----:B------:R-:W-:Y:S01]  /*2ba90*/  FFMA R11, R12, 0.69314718246459960938, R24 ;  /* 0x3f3172180c0b7823 */ /* 0x000fe20000000018 */
[----:B-1----:R-:W-:-:S04]  /*2baa0*/  SHF.L.U32 R16, R16, 0x2, RZ ;  /* 0x0000000210107819 */ /* 0x002fc800000006ff */
[----:B------:R-:W-:Y:S01]  /*2bab0*/  LOP3.LUT R16, R16, 0x70, RZ, 0xc0, !PT ;  /* 0x0000007010107812 */ /* 0x000fe200078ec0ff */
[----:B------:R-:W-:Y:S01]  /*2bac0*/  BAR.SYNC.DEFER_BLOCKING 0x0 ;  /* 0x0000000000007b1d */ /* 0x000fe20000010000 */
[C---:B0-----:R-:W-:Y:S01]  /*2bad0*/  SHF.L.U32 R5, R20.reuse, 0x2, RZ ;  /* 0x0000000214057819 */ /* 0x041fe200000006ff */
[----:B---3--:R-:W-:-:S04]  /*2bae0*/  IMAD.HI R0, R20, 0x4, RZ ;  /* 0x0000000414007827 */ /* 0x008fc800078e02ff */
[----:B------:R4:W-:Y:S02]  /*2baf0*/  STS.128 [R16+UR6], R8 ;  /* 0x0000000810007988 */ /* 0x0009e40008000c06 */
[----:B------:R-:W-:Y:S01]  /*2bb00*/  BAR.SYNC.DEFER_BLOCKING 0x0 ;  /* 0x0000000000007b1d */ /* 0x000fe20000010000 */
[----:B------:R-:W-:-:S04]  /*2bb10*/  IADD3 R6, P1, P2, R5, UR7, R6 ;  /* 0x0000000705067c10 */ /* 0x000fc8000fa3e006 */
[----:B------:R-:W-:Y:S01]  /*2bb20*/  IADD3.X R7, PT, PT, R0, UR5, R7, P1, P2 ;  /* 0x0000000500077c10 */ /* 0x000fe20008fe4407 */
[----:B------:R-:W-:Y:S08]  /*2bb30*/  @P0 EXIT ;  /* 0x000000000000094d */ /* 0x000ff00003800000 */
[----:B----4-:R-:W2:Y:S04]  /*2bb40*/  LDL.LU R16, [R1+0x234] ;  /* 0x0002340001107983 */ /* 0x010ea80000300800 */
[----:B--2---:R-:W0:Y:S04]  /*2bb50*/  LDS R3, [R16] ;  /* 0x0000000010037984 */ /* 0x004e280000000800 */
[----:B0-----:R-:W-:Y:S01]  /*2bb60*/  STG.E desc[UR10][R6.64], R3 ;  /* 0x0000000306007986 */ /* 0x001fe2000c10190a */
[----:B------:R-:W-:Y:S05]  /*2bb70*/  EXIT ;  /* 0x000000000000794d */ /* 0x000fea0003800000 */
.L_x_2:
[----:B------:R-:W-:-:S00]  /*2bb80*/  BRA `(.L_x_2) ;  /* 0xfffffffc00fc7947 */ /* 0x000fc0000383ffff */
[----:B------:R-:W-:-:S00]  /*2bb90*/  NOP ;  /* 0x0000000000007918 */ /* 0x000fc00000000000 */
        /* <DEDUP_REMOVED lines=14> */
.L_x_3:


//--------------------- .nv.global.init           --------------------------
	.section	.nv.global.init,"aw",@progbits
.nv.global.init:
	.type		_$_str,@object
	.size		_$_str,(.L_0 - _$_str)
_$_str:
        /*0000*/ 	.byte	0x5f, 0x5f, 0x43, 0x55, 0x44, 0x41, 0x5f, 0x46, 0x54, 0x5a, 0x00
.L_0:


//--------------------- .nv.shared.attn_fwd       --------------------------
	.section	.nv.shared.attn_fwd,"aw",@nobits
	.sectionflags	@""
	.align	16
	.zero		1024


//--------------------- .nv.shared.reserved.0     --------------------------
	.section	.nv.shared.reserved.0,"aw",@nobits
	.weak		__nv_reservedSMEM_offset_0_alias
	.size		__nv_reservedSMEM_offset_0_alias, 0, 64
	.other		__nv_reservedSMEM_offset_0_alias,@"STO_CUDA_RESERVED_SHARED STV_DEFAULT"
__nv_reservedSMEM_offset_0_alias:
	.zero		0
	.zero		64


//--------------------- .nv.constant0.attn_fwd    --------------------------
	.section	.nv.constant0.attn_fwd,"a",@progbits
	.sectionflags	@""
	.align	4
.nv.constant0.attn_fwd:
	.zero		1032


//--------------------- SYMBOLS --------------------------

	.type		.nv.reservedSmem.offset0,@object
	.size		.nv.reservedSmem.offset0,0x4
	.type		.nv.reservedSmem.cap,@object
	.size		.nv.reservedSmem.cap,0x4
